	.target	sm_100a

	.elftype	@"ET_EXEC"


//--------------------- .note.nv.tkinfo           --------------------------
	.section	.note.nv.tkinfo,"",@"SHT_NOTE"
	.sectionflags	@"SHF_NOTE_NV_TKINFO"
	.tkinfo
        /*0018*/ 	.word	0x00000002
        /*0030*/ 	.string	""
        /*0030*/ 	.string	"ptxas"
        /*0030*/ 	.string	"Cuda compilation tools, release 13.0, V13.0.88"
        /*0030*/ 	.string	"Build cuda_13.0.r13.0/compiler.36424714_0"
        /*0030*/ 	.string	"-arch sm_100a -m 64 "



//--------------------- .note.nv.cuinfo           --------------------------
	.section	.note.nv.cuinfo,"",@"SHT_NOTE"
	.sectionflags	@"SHF_NOTE_NV_CUINFO"
        /*0018*/ 	.short	0x0002
        /*001a*/ 	.short	0x0064
        /*001c*/ 	.short	0x0082
	.zero		2


//--------------------- .nv.info                  --------------------------
	.section	.nv.info,"",@"SHT_CUDA_INFO"
	.align	4


	//----- nvinfo : EIATTR_REGCOUNT
	.align		4
        /*0000*/ 	.byte	0x04, 0x2f
        /*0002*/ 	.short	(.L_19 - .L_18)
	.align		4
.L_18:
        /*0004*/ 	.word	index@(_ZN7cutlass13device_kernelINS_4gemm6kernel13GemmUniversalIN4cute5tupleIJiiiiEEENS1_10collective13CollectiveMmaINS1_35MainloopSm100TmaUmmaWarpSpecializedILi2ELi2ELi2ENS5_IJNS4_1CILi1EEESB_SB_EEEEENS5_IJNSA_ILi128EEENSA_ILi240EEENSA_ILi64EEEEEENS_10bfloat16_tENS5_IJlSB_lEEESI_SJ_NS4_8TiledMMAINS4_8MMA_AtomIJNS4_20SM100_MMA_F16BF16_SSISI_SI_fLi128ELi240ELNS4_4UMMA5MajorE0ELSO_0ELNSN_7ScaleInE0ELSP_0EEEEEENS4_6LayoutISC_NS5_IJNSA_ILi0EEEST_ST_EEEEENS5_IJNS4_10UnderscoreESW_SW_EEEEENS4_13SM90_TMA_LOADENS4_14ComposedLayoutINS4_7SwizzleILi3ELi4ELi3EEENS4_18smem_ptr_flag_bitsILi16EEENSS_INS5_IJNSA_ILi8EEESG_EEENS5_IJSG_SB_EEEEEEEvNS4_8identityESZ_S19_vS1A_EENS_8epilogue10collective18CollectiveEpilogueINS1C_23Sm100TmaWarpSpecializedILi2ELi1ELi240ELb1ELb0EEEJSH_NS5_IJNSS_ISE_SB_EENSS_ISF_SB_EEEEESI_SJ_SI_SJ_NS1C_6fusion15FusionCallbacksIS1G_NS1K_17LinearCombinationISI_fSI_fLNS_15FloatRoundStyleE2EEESH_S1J_JEEENS4_5SM1004TMEM4LOAD26SM100_TMEM_LOAD_32dp32b16xESZ_NS10_INS11_ILi1ELi4ELi3EEES14_NSS_INS5_IJS15_NSA_ILi16EEEEEENS5_IJS1V_SB_EEEEEEENS4_39AutoVectorizingCopyWithAssumedAlignmentILi128EEENS4_14SM90_TMA_STOREES1Z_S21_S21_EEEvvEEEEvNT_6ParamsE)
        /*0008*/ 	.word	0x000000ff


	//----- nvinfo : EIATTR_FRAME_SIZE
	.align		4
.L_19:
        /*000c*/ 	.byte	0x04, 0x11
        /*000e*/ 	.short	(.L_21 - .L_20)
	.align		4
.L_20:
        /*0010*/ 	.word	index@($__internal_2_$__cuda_sm10x_tcgen05_guardrail_trap_unallocated_columns_being_dealloced)
        /*0014*/ 	.word	0x00000290


	//----- nvinfo : EIATTR_FRAME_SIZE
	.align		4
.L_21:
        /*0018*/ 	.byte	0x04, 0x11
        /*001a*/ 	.short	(.L_23 - .L_22)
	.align		4
.L_22:
        /*001c*/ 	.word	index@($__internal_1_$__cuda_sm10x_tcgen05_guardrail_trap_phase_invalid_during_alloc)
        /*0020*/ 	.word	0x00000290


	//----- nvinfo : EIATTR_FRAME_SIZE
	.align		4
.L_23:
        /*0024*/ 	.byte	0x04, 0x11
        /*0026*/ 	.short	(.L_25 - .L_24)
	.align		4
.L_24:
        /*0028*/ 	.word	index@($__internal_0_$__cuda_sm10x_tcgen05_guardrail_trap_col_being_dealloced_not_returned_by_alloc)
        /*002c*/ 	.word	0x00000290


	//----- nvinfo : EIATTR_FRAME_SIZE
	.align		4
.L_25:
        /*0030*/ 	.byte	0x04, 0x11
        /*0032*/ 	.short	(.L_27 - .L_26)
	.align		4
.L_26:
        /*0034*/ 	.word	index@(_ZN7cutlass13device_kernelINS_4gemm6kernel13GemmUniversalIN4cute5tupleIJiiiiEEENS1_10collective13CollectiveMmaINS1_35MainloopSm100TmaUmmaWarpSpecializedILi2ELi2ELi2ENS5_IJNS4_1CILi1EEESB_SB_EEEEENS5_IJNSA_ILi128EEENSA_ILi240EEENSA_ILi64EEEEEENS_10bfloat16_tENS5_IJlSB_lEEESI_SJ_NS4_8TiledMMAINS4_8MMA_AtomIJNS4_20SM100_MMA_F16BF16_SSISI_SI_fLi128ELi240ELNS4_4UMMA5MajorE0ELSO_0ELNSN_7ScaleInE0ELSP_0EEEEEENS4_6LayoutISC_NS5_IJNSA_ILi0EEEST_ST_EEEEENS5_IJNS4_10UnderscoreESW_SW_EEEEENS4_13SM90_TMA_LOADENS4_14ComposedLayoutINS4_7SwizzleILi3ELi4ELi3EEENS4_18smem_ptr_flag_bitsILi16EEENSS_INS5_IJNSA_ILi8EEESG_EEENS5_IJSG_SB_EEEEEEEvNS4_8identityESZ_S19_vS1A_EENS_8epilogue10collective18CollectiveEpilogueINS1C_23Sm100TmaWarpSpecializedILi2ELi1ELi240ELb1ELb0EEEJSH_NS5_IJNSS_ISE_SB_EENSS_ISF_SB_EEEEESI_SJ_SI_SJ_NS1C_6fusion15FusionCallbacksIS1G_NS1K_17LinearCombinationISI_fSI_fLNS_15FloatRoundStyleE2EEESH_S1J_JEEENS4_5SM1004TMEM4LOAD26SM100_TMEM_LOAD_32dp32b16xESZ_NS10_INS11_ILi1ELi4ELi3EEES14_NSS_INS5_IJS15_NSA_ILi16EEEEEENS5_IJS1V_SB_EEEEEEENS4_39AutoVectorizingCopyWithAssumedAlignmentILi128EEENS4_14SM90_TMA_STOREES1Z_S21_S21_EEEvvEEEEvNT_6ParamsE)
        /*0038*/ 	.word	0x00000290


	//----- nvinfo : EIATTR_MIN_STACK_SIZE
	.align		4
.L_27:
        /*003c*/ 	.byte	0x04, 0x12
        /*003e*/ 	.short	(.L_29 - .L_28)
	.align		4
.L_28:
        /*0040*/ 	.word	index@(_ZN7cutlass13device_kernelINS_4gemm6kernel13GemmUniversalIN4cute5tupleIJiiiiEEENS1_10collective13CollectiveMmaINS1_35MainloopSm100TmaUmmaWarpSpecializedILi2ELi2ELi2ENS5_IJNS4_1CILi1EEESB_SB_EEEEENS5_IJNSA_ILi128EEENSA_ILi240EEENSA_ILi64EEEEEENS_10bfloat16_tENS5_IJlSB_lEEESI_SJ_NS4_8TiledMMAINS4_8MMA_AtomIJNS4_20SM100_MMA_F16BF16_SSISI_SI_fLi128ELi240ELNS4_4UMMA5MajorE0ELSO_0ELNSN_7ScaleInE0ELSP_0EEEEEENS4_6LayoutISC_NS5_IJNSA_ILi0EEEST_ST_EEEEENS5_IJNS4_10UnderscoreESW_SW_EEEEENS4_13SM90_TMA_LOADENS4_14ComposedLayoutINS4_7SwizzleILi3ELi4ELi3EEENS4_18smem_ptr_flag_bitsILi16EEENSS_INS5_IJNSA_ILi8EEESG_EEENS5_IJSG_SB_EEEEEEEvNS4_8identityESZ_S19_vS1A_EENS_8epilogue10collective18CollectiveEpilogueINS1C_23Sm100TmaWarpSpecializedILi2ELi1ELi240ELb1ELb0EEEJSH_NS5_IJNSS_ISE_SB_EENSS_ISF_SB_EEEEESI_SJ_SI_SJ_NS1C_6fusion15FusionCallbacksIS1G_NS1K_17LinearCombinationISI_fSI_fLNS_15FloatRoundStyleE2EEESH_S1J_JEEENS4_5SM1004TMEM4LOAD26SM100_TMEM_LOAD_32dp32b16xESZ_NS10_INS11_ILi1ELi4ELi3EEES14_NSS_INS5_IJS15_NSA_ILi16EEEEEENS5_IJS1V_SB_EEEEEEENS4_39AutoVectorizingCopyWithAssumedAlignmentILi128EEENS4_14SM90_TMA_STOREES1Z_S21_S21_EEEvvEEEEvNT_6ParamsE)
        /*0044*/ 	.word	0x00000290
.L_29:


//--------------------- .nv.compat                --------------------------
	.section	.nv.compat,"",@"SHT_CUDA_COMPAT_INFO"
	.align	4
        /*0000*/ 	.byte	0x02, 0x09, 0x01, 0x00, 0x02, 0x02, 0x02, 0x00, 0x02, 0x05, 0x05, 0x00, 0x03, 0x07, 0x01, 0x01
        /*0010*/ 	.byte	0x02, 0x03, 0x01, 0x00, 0x02, 0x06, 0x01, 0x00, 0x04, 0x0b, 0x08, 0x00, 0x09, 0x00, 0x00, 0x00
        /*0020*/ 	.byte	0x00, 0x00, 0x00, 0x00


//--------------------- .nv.info._ZN7cutlass13device_kernelINS_4gemm6kernel13GemmUniversalIN4cute5tupleIJiiiiEEENS1_10collective13CollectiveMmaINS1_35MainloopSm100TmaUmmaWarpSpecializedILi2ELi2ELi2ENS5_IJNS4_1CILi1EEESB_SB_EEEEENS5_IJNSA_ILi128EEENSA_ILi240EEENSA_ILi64EEEEEENS_10bfloat16_tENS5_IJlSB_lEEESI_SJ_NS4_8TiledMMAINS4_8MMA_AtomIJNS4_20SM100_MMA_F16BF16_SSISI_SI_fLi128ELi240ELNS4_4UMMA5MajorE0ELSO_0ELNSN_7ScaleInE0ELSP_0EEEEEENS4_6LayoutISC_NS5_IJNSA_ILi0EEEST_ST_EEEEENS5_IJNS4_10UnderscoreESW_SW_EEEEENS4_13SM90_TMA_LOADENS4_14ComposedLayoutINS4_7SwizzleILi3ELi4ELi3EEENS4_18smem_ptr_flag_bitsILi16EEENSS_INS5_IJNSA_ILi8EEESG_EEENS5_IJSG_SB_EEEEEEEvNS4_8identityESZ_S19_vS1A_EENS_8epilogue10collective18CollectiveEpilogueINS1C_23Sm100TmaWarpSpecializedILi2ELi1ELi240ELb1ELb0EEEJSH_NS5_IJNSS_ISE_SB_EENSS_ISF_SB_EEEEESI_SJ_SI_SJ_NS1C_6fusion15FusionCallbacksIS1G_NS1K_17LinearCombinationISI_fSI_fLNS_15FloatRoundStyleE2EEESH_S1J_JEEENS4_5SM1004TMEM4LOAD26SM100_TMEM_LOAD_32dp32b16xESZ_NS10_INS11_ILi1ELi4ELi3EEES14_NSS_INS5_IJS15_NSA_ILi16EEEEEENS5_IJS1V_SB_EEEEEEENS4_39AutoVectorizingCopyWithAssumedAlignmentILi128EEENS4_14SM90_TMA_STOREES1Z_S21_S21_EEEvvEEEEvNT_6ParamsE --------------------------
	.section	.nv.info._ZN7cutlass13device_kernelINS_4gemm6kernel13GemmUniversalIN4cute5tupleIJiiiiEEENS1_10collective13CollectiveMmaINS1_35MainloopSm100TmaUmmaWarpSpecializedILi2ELi2ELi2ENS5_IJNS4_1CILi1EEESB_SB_EEEEENS5_IJNSA_ILi128EEENSA_ILi240EEENSA_ILi64EEEEEENS_10bfloat16_tENS5_IJlSB_lEEESI_SJ_NS4_8TiledMMAINS4_8MMA_AtomIJNS4_20SM100_MMA_F16BF16_SSISI_SI_fLi128ELi240ELNS4_4UMMA5MajorE0ELSO_0ELNSN_7ScaleInE0ELSP_0EEEEEENS4_6LayoutISC_NS5_IJNSA_ILi0EEEST_ST_EEEEENS5_IJNS4_10UnderscoreESW_SW_EEEEENS4_13SM90_TMA_LOADENS4_14ComposedLayoutINS4_7SwizzleILi3ELi4ELi3EEENS4_18smem_ptr_flag_bitsILi16EEENSS_INS5_IJNSA_ILi8EEESG_EEENS5_IJSG_SB_EEEEEEEvNS4_8identityESZ_S19_vS1A_EENS_8epilogue10collective18CollectiveEpilogueINS1C_23Sm100TmaWarpSpecializedILi2ELi1ELi240ELb1ELb0EEEJSH_NS5_IJNSS_ISE_SB_EENSS_ISF_SB_EEEEESI_SJ_SI_SJ_NS1C_6fusion15FusionCallbacksIS1G_NS1K_17LinearCombinationISI_fSI_fLNS_15FloatRoundStyleE2EEESH_S1J_JEEENS4_5SM1004TMEM4LOAD26SM100_TMEM_LOAD_32dp32b16xESZ_NS10_INS11_ILi1ELi4ELi3EEES14_NSS_INS5_IJS15_NSA_ILi16EEEEEENS5_IJS1V_SB_EEEEEEENS4_39AutoVectorizingCopyWithAssumedAlignmentILi128EEENS4_14SM90_TMA_STOREES1Z_S21_S21_EEEvvEEEEvNT_6ParamsE,"",@"SHT_CUDA_INFO"
	.sectionflags	@""
	.align	4


	//----- nvinfo : EIATTR_CUDA_API_VERSION
	.align		4
        /*0000*/ 	.byte	0x04, 0x37
        /*0002*/ 	.short	(.L_31 - .L_30)
.L_30:
        /*0004*/ 	.word	0x00000082


	//----- nvinfo : EIATTR_KPARAM_INFO
	.align		4
.L_31:
        /*0008*/ 	.byte	0x04, 0x17
        /*000a*/ 	.short	(.L_33 - .L_32)
.L_32:
        /*000c*/ 	.word	0x00000000
        /*0010*/ 	.short	0x0000
        /*0012*/ 	.short	0x0000
        /*0014*/ 	.byte	0x00, 0xf0, 0x01, 0x20


	//----- nvinfo : EIATTR_AT_ENTRY_FRAGMENTS
	.align		4
.L_33:
        /*0018*/ 	.byte	0x04, 0x4f
        /*001a*/ 	.short	(.L_35 - .L_34)


	//   ....[0]....
.L_34:
        /*001c*/ 	.word	0x00000006


	//----- nvinfo : EIATTR_RESERVED_SMEM_USED
	.align		4
.L_35:
        /*0020*/ 	.byte	0x01, 0x41
	.zero		2


	//----- nvinfo : EIATTR_SPARSE_MMA_MASK
	.align		4
        /*0024*/ 	.byte	0x03, 0x50
        /*0026*/ 	.short	0x0000


	//----- nvinfo : EIATTR_TCGEN05_1CTA_USED
	.align		4
        /*0028*/ 	.byte	0x01, 0x51
	.zero		2


	//----- nvinfo : EIATTR_MAXREG_COUNT
	.align		4
        /*002c*/ 	.byte	0x03, 0x1b
        /*002e*/ 	.short	0x00ff


	//----- nvinfo : EIATTR_NUM_BARRIERS
	.align		4
        /*0030*/ 	.byte	0x02, 0x4c
        /*0032*/ 	.byte	0x07
	.zero		1


	//----- nvinfo : EIATTR_EXTERNS
	.align		4
        /*0034*/ 	.byte	0x04, 0x0f
        /*0036*/ 	.short	(.L_37 - .L_36)


	//   ....[0]....
	.align		4
.L_36:
        /*0038*/ 	.word	index@(__assertfail)


	//----- nvinfo : EIATTR_ANNOTATIONS
	.align		4
.L_37:
        /*003c*/ 	.byte	0x04, 0x55
        /*003e*/ 	.short	(.L_39 - .L_38)


	//   ....[0]....
.L_38:
        /*0040*/ 	.word	0x00000001
        /*0044*/ 	.byte	0xc0, 0x00, 0x00, 0x00, 0x01, 0x00, 0x00, 0x00, 0x50, 0x01, 0x00, 0x00, 0x01, 0x00, 0x00, 0x00
        /* <DEDUP_REMOVED lines=308> */
        /*1394*/ 	.byte	0xd0, 0xdf, 0x00, 0x00


	//----- nvinfo : EIATTR_MERCURY_ISA_VERSION
	.align		4
.L_39:
        /*1398*/ 	.byte	0x03, 0x5f
        /*139a*/ 	.short	0x0101


	//----- nvinfo : EIATTR_INT_WARP_WIDE_INSTR_OFFSETS
	.align		4
        /*139c*/ 	.byte	0x04, 0x31
        /*139e*/ 	.short	(.L_41 - .L_40)


	//   ....[0]....
.L_40:
        /*13a0*/ 	.word	0x00003800


	//   ....[1]....
        /*13a4*/ 	.word	0x00003820


	//   ....[2]....
        /*13a8*/ 	.word	0x00003850


	//   ....[3]....
        /*13ac*/ 	.word	0x000044a0


	//   ....[4]....
        /*13b0*/ 	.word	0x00004520


	//   ....[5]....
        /*13b4*/ 	.word	0x00004610


	//   ....[6]....
        /*13b8*/ 	.word	0x00004640


	//   ....[7]....
        /*13bc*/ 	.word	0x00004660


	//   ....[8]....
        /*13c0*/ 	.word	0x00004680


	//   ....[9]....
        /*13c4*/ 	.word	0x00004700


	//   ....[10]....
        /*13c8*/ 	.word	0x00004740


	//   ....[11]....
        /*13cc*/ 	.word	0x00004760


	//   ....[12]....
        /*13d0*/ 	.word	0x000047c0


	//   ....[13]....
        /*13d4*/ 	.word	0x00004800


	//   ....[14]....
        /*13d8*/ 	.word	0x00004820


	//   ....[15]....
        /*13dc*/ 	.word	0x00004880


	//   ....[16]....
        /*13e0*/ 	.word	0x000048c0


	//   ....[17]....
        /*13e4*/ 	.word	0x00004930


	//   ....[18]....
        /*13e8*/ 	.word	0x00004980


	//----- nvinfo : EIATTR_COOP_GROUP_MASK_REGIDS
	.align		4
.L_41:
        /*13ec*/ 	.byte	0x04, 0x29
        /*13ee*/ 	.short	(.L_43 - .L_42)


	//   ....[0]....
.L_42:
        /*13f0*/ 	.word	0xffffffff


	//   ....[1]....
        /*13f4*/ 	.word	0xffffffff


	//   ....[2]....
        /*13f8*/ 	.word	0xffffffff


	//   ....[3]....
        /*13fc*/ 	.word	0xffffffff


	//   ....[4]....
        /*1400*/ 	.word	0xffffffff


	//   ....[5]....
        /*1404*/ 	.word	0xffffffff


	//   ....[6]....
        /*1408*/ 	.word	0xffffffff


	//   ....[7]....
        /*140c*/ 	.word	0xffffffff


	//   ....[8]....
        /*1410*/ 	.word	0xffffffff


	//   ....[9]....
        /*1414*/ 	.word	0xffffffff


	//   ....[10]....
        /*1418*/ 	.word	0xffffffff


	//   ....[11]....
        /*141c*/ 	.word	0xffffffff


	//   ....[12]....
        /*1420*/ 	.word	0xffffffff


	//----- nvinfo : EIATTR_COOP_GROUP_INSTR_OFFSETS
	.align		4
.L_43:
        /*1424*/ 	.byte	0x04, 0x28
        /*1426*/ 	.short	(.L_45 - .L_44)


	//   ....[0]....
.L_44:
        /*1428*/ 	.word	0x00000090


	//   ....[1]....
        /*142c*/ 	.word	0x00000530


	//   ....[2]....
        /*1430*/ 	.word	0x00000660


	//   ....[3]....
        /*1434*/ 	.word	0x000007c0


	//   ....[4]....
        /*1438*/ 	.word	0x000008c0


	//   ....[5]....
        /*143c*/ 	.word	0x00000a30


	//   ....[6]....
        /*1440*/ 	.word	0x00000ba0


	//   ....[7]....
        /*1444*/ 	.word	0x00001de0


	//   ....[8]....
        /*1448*/ 	.word	0x00002b90


	//   ....[9]....
        /*144c*/ 	.word	0x00002da0


	//   ....[10]....
        /*1450*/ 	.word	0x00002dd0


	//   ....[11]....
        /*1454*/ 	.word	0x000036e0


	//   ....[12]....
        /*1458*/ 	.word	0x00003910


	//----- nvinfo : EIATTR_VRC_CTA_INIT_COUNT
	.align		4
.L_45:
        /*145c*/ 	.byte	0x02, 0x4a
        /*145e*/ 	.byte	0x80
	.zero		1


	//----- nvinfo : EIATTR_SYSCALL_OFFSETS
	.align		4
        /*1460*/ 	.byte	0x04, 0x46
        /*1462*/ 	.short	(.L_47 - .L_46)


	//   ....[0]....
.L_46:
        /*1464*/ 	.word	0x000055d0


	//   ....[1]....
        /*1468*/ 	.word	0x000056c0


	//   ....[2]....
        /*146c*/ 	.word	0x00006f40


	//   ....[3]....
        /*1470*/ 	.word	0x000070b0


	//   ....[4]....
        /*1474*/ 	.word	0x00007220


	//   ....[5]....
        /*1478*/ 	.word	0x00007390


	//   ....[6]....
        /*147c*/ 	.word	0x00007500


	//   ....[7]....
        /*1480*/ 	.word	0x00007670


	//   ....[8]....
        /*1484*/ 	.word	0x000077e0


	//   ....[9]....
        /*1488*/ 	.word	0x00007950


	//   ....[10]....
        /*148c*/ 	.word	0x00007af0


	//   ....[11]....
        /*1490*/ 	.word	0x00007c90


	//   ....[12]....
        /*1494*/ 	.word	0x00007e30


	//   ....[13]....
        /*1498*/ 	.word	0x00007fd0


	//   ....[14]....
        /*149c*/ 	.word	0x00008170


	//   ....[15]....
        /*14a0*/ 	.word	0x00008310


	//   ....[16]....
        /*14a4*/ 	.word	0x000084b0


	//----- nvinfo : EIATTR_MBARRIER_INSTR_OFFSETS
	.align		4
.L_47:
        /*14a8*/ 	.byte	0x04, 0x39
        /*14aa*/ 	.short	(.L_49 - .L_48)


	//   ....[0]....
.L_48:
        /*14ac*/ 	.word	0x00000610
        /*14b0*/ 	.word	0x000000ff
        /*14b4*/ 	.word	0x00000000
        /*14b8*/ 	.short	0x0100
        /*14ba*/ 	.byte	0x05
	.zero		1


	//   ....[1]....
        /*14bc*/ 	.word	0x00000620
        /*14c0*/ 	.word	0x000000ff
        /*14c4*/ 	.word	0x00000010
        /*14c8*/ 	.short	0x0100
        /*14ca*/ 	.byte	0x05
	.zero		1


	//   ....[2]....
        /*14cc*/ 	.word	0x00000630
        /*14d0*/ 	.word	0x000000ff
        /*14d4*/ 	.word	0x00000008
        /*14d8*/ 	.short	0x0100
        /*14da*/ 	.byte	0x05
	.zero		1


	//   ....[3]....
        /*14dc*/ 	.word	0x00000640
        /*14e0*/ 	.word	0x000000ff
        /*14e4*/ 	.word	0x00000018
        /*14e8*/ 	.short	0x0100
        /*14ea*/ 	.byte	0x05
	.zero		1


	//   ....[4]....
        /*14ec*/ 	.word	0x00000770
        /*14f0*/ 	.word	0x000000ff
        /*14f4*/ 	.word	0x00000020
        /*14f8*/ 	.short	0x0100
        /*14fa*/ 	.byte	0x06
	.zero		1


	//   ....[5]....
        /*14fc*/ 	.word	0x00000780
        /*1500*/ 	.word	0x000000ff
        /*1504*/ 	.word	0x00000030
        /*1508*/ 	.short	0x0100
        /*150a*/ 	.byte	0x06
	.zero		1


	//   ....[6]....
        /*150c*/ 	.word	0x00000790
        /*1510*/ 	.word	0x000000ff
        /*1514*/ 	.word	0x00000028
        /*1518*/ 	.short	0x0100
        /*151a*/ 	.byte	0x06
	.zero		1


	//   ....[7]....
        /*151c*/ 	.word	0x000007a0
        /*1520*/ 	.word	0x000000ff
        /*1524*/ 	.word	0x00000038
        /*1528*/ 	.short	0x0100
        /*152a*/ 	.byte	0x06
	.zero		1


	//   ....[8]....
        /*152c*/ 	.word	0x00000890
        /*1530*/ 	.word	0x000000ff
        /*1534*/ 	.word	0x00000040
        /*1538*/ 	.short	0x0100
        /*153a*/ 	.byte	0x05
	.zero		1


	//   ....[9]....
        /*153c*/ 	.word	0x000008a0
        /*1540*/ 	.word	0x000000ff
        /*1544*/ 	.word	0x00000048
        /*1548*/ 	.short	0x0100
        /*154a*/ 	.byte	0x05
	.zero		1


	//   ....[10]....
        /*154c*/ 	.word	0x000009e0
        /*1550*/ 	.word	0x000000ff
        /*1554*/ 	.word	0x00000050
        /*1558*/ 	.short	0x0100
        /*155a*/ 	.byte	0x05
	.zero		1


	//   ....[11]....
        /*155c*/ 	.word	0x000009f0
        /*1560*/ 	.word	0x000000ff
        /*1564*/ 	.word	0x00000060
        /*1568*/ 	.short	0x0100
        /*156a*/ 	.byte	0x05
	.zero		1


	//   ....[12]....
        /*156c*/ 	.word	0x00000a00
        /*1570*/ 	.word	0x000000ff
        /*1574*/ 	.word	0x00000058
        /*1578*/ 	.short	0x0100
        /*157a*/ 	.byte	0x05
	.zero		1


	//   ....[13]....
        /*157c*/ 	.word	0x00000a10
        /*1580*/ 	.word	0x000000ff
        /*1584*/ 	.word	0x00000068
        /*1588*/ 	.short	0x0100
        /*158a*/ 	.byte	0x05
	.zero		1


	//   ....[14]....
        /*158c*/ 	.word	0x00000b40
        /*1590*/ 	.word	0x000000ff
        /*1594*/ 	.word	0x00000070
        /*1598*/ 	.short	0x0100
        /*159a*/ 	.byte	0x06
	.zero		1


	//   ....[15]....
        /*159c*/ 	.word	0x00000b50
        /*15a0*/ 	.word	0x000000ff
        /*15a4*/ 	.word	0x00000080
        /*15a8*/ 	.short	0x0100
        /*15aa*/ 	.byte	0x06
	.zero		1


	//   ....[16]....
        /*15ac*/ 	.word	0x00000b60
        /*15b0*/ 	.word	0x000000ff
        /*15b4*/ 	.word	0x00000078
        /*15b8*/ 	.short	0x0100
        /*15ba*/ 	.byte	0x06
	.zero		1


	//   ....[17]....
        /*15bc*/ 	.word	0x00000b70
        /*15c0*/ 	.word	0x000000ff
        /*15c4*/ 	.word	0x00000088
        /*15c8*/ 	.short	0x0100
        /*15ca*/ 	.byte	0x06
	.zero		1


	//   ....[18]....
        /*15cc*/ 	.word	0x00000ca0
        /*15d0*/ 	.word	0x000000ff
        /*15d4*/ 	.word	0x00000090
        /*15d8*/ 	.short	0x0100
        /*15da*/ 	.byte	0x05
	.zero		1


	//   ....[19]....
        /*15dc*/ 	.word	0x00000cb0
        /*15e0*/ 	.word	0x000000ff
        /*15e4*/ 	.word	0x000000a0
        /*15e8*/ 	.short	0x0100
        /*15ea*/ 	.byte	0x05
	.zero		1


	//   ....[20]....
        /*15ec*/ 	.word	0x00000cc0
        /*15f0*/ 	.word	0x000000ff
        /*15f4*/ 	.word	0x00000098
        /*15f8*/ 	.short	0x0100
        /*15fa*/ 	.byte	0x05
	.zero		1


	//   ....[21]....
        /*15fc*/ 	.word	0x00000cd0
        /*1600*/ 	.word	0x000000ff
        /*1604*/ 	.word	0x000000a8
        /*1608*/ 	.short	0x0100
        /*160a*/ 	.byte	0x05
	.zero		1


	//   ....[22]....
        /*160c*/ 	.word	0x000016e0
        /*1610*/ 	.word	0x00000005
        /*1614*/ 	.word	0x000000a0
        /*1618*/ 	.short	0x010a
        /*161a*/ 	.byte	0xff
	.zero		1


	//   ....[23]....
        /*161c*/ 	.word	0x00001710
        /*1620*/ 	.word	0x00000005
        /*1624*/ 	.word	0x00000090
        /*1628*/ 	.short	0x0101
        /*162a*/ 	.byte	0xff
	.zero		1


	//   ....[24]....
        /*162c*/ 	.word	0x000017f0
        /*1630*/ 	.word	0x000000ff
        /*1634*/ 	.word	0x00000010
        /*1638*/ 	.short	0x010a
        /*163a*/ 	.byte	0x05
	.zero		1


	//   ....[25]....
        /*163c*/ 	.word	0x00001880
        /*1640*/ 	.word	0x000000ff
        /*1644*/ 	.word	0x00000010
        /*1648*/ 	.short	0x010a
        /*164a*/ 	.byte	0x21
	.zero		1


	//   ....[26]....
        /*164c*/ 	.word	0x000019d0
        /*1650*/ 	.word	0x000000ff
        /*1654*/ 	.word	0x00000010
        /*1658*/ 	.short	0x010a
        /*165a*/ 	.byte	0x08
	.zero		1


	//   ....[27]....
        /*165c*/ 	.word	0x00001ae0
        /*1660*/ 	.word	0x000000ff
        /*1664*/ 	.word	0x00000048
        /*1668*/ 	.short	0x0101
        /*166a*/ 	.byte	0x04
	.zero		1


	//   ....[28]....
        /*166c*/ 	.word	0x00001b00
        /*1670*/ 	.word	0x000000ff
        /*1674*/ 	.word	0x00000010
        /*1678*/ 	.short	0x010a
        /*167a*/ 	.byte	0x05
	.zero		1


	//   ....[29]....
        /*167c*/ 	.word	0x00001b80
        /*1680*/ 	.word	0x000000ff
        /*1684*/ 	.word	0x00000010
        /*1688*/ 	.short	0x010a
        /*168a*/ 	.byte	0x11
	.zero		1


	//   ....[30]....
        /*168c*/ 	.word	0x00001cd0
        /*1690*/ 	.word	0x000000ff
        /*1694*/ 	.word	0x00000010
        /*1698*/ 	.short	0x010a
        /*169a*/ 	.byte	0x08
	.zero		1


	//   ....[31]....
        /*169c*/ 	.word	0x00001e10
        /*16a0*/ 	.word	0x0000000c
        /*16a4*/ 	.word	0x00000050
        /*16a8*/ 	.short	0x010a
        /*16aa*/ 	.byte	0xff
	.zero		1


	//   ....[32]....
        /*16ac*/ 	.word	0x00001f60
        /*16b0*/ 	.word	0x00000004
        /*16b4*/ 	.word	0x00000000
        /*16b8*/ 	.short	0x0101
        /*16ba*/ 	.byte	0xff
	.zero		1


	//   ....[33]....
        /*16bc*/ 	.word	0x00002520
        /*16c0*/ 	.word	0x000000ff
        /*16c4*/ 	.word	0x00000000
        /*16c8*/ 	.short	0x010a
        /*16ca*/ 	.byte	0x04
	.zero		1


	//   ....[34]....
        /*16cc*/ 	.word	0x000025c0
        /*16d0*/ 	.word	0x00000000
        /*16d4*/ 	.word	0x00000000
        /*16d8*/ 	.short	0x010a
        /*16da*/ 	.byte	0xff
	.zero		1


	//   ....[35]....
        /*16dc*/ 	.word	0x000026e0
        /*16e0*/ 	.word	0x00000002
        /*16e4*/ 	.word	0x00000090
        /*16e8*/ 	.short	0x010a
        /*16ea*/ 	.byte	0xff
	.zero		1


	//   ....[36]....
        /*16ec*/ 	.word	0x00002740
        /*16f0*/ 	.word	0x00000004
        /*16f4*/ 	.word	0x00000000
        /*16f8*/ 	.short	0x0101
        /*16fa*/ 	.byte	0xff
	.zero		1


	//   ....[37]....
        /*16fc*/ 	.word	0x00002760
        /*1700*/ 	.word	0x000000ff
        /*1704*/ 	.word	0x00000060
        /*1708*/ 	.short	0x010a
        /*170a*/ 	.byte	0x05
	.zero		1


	//   ....[38]....
        /*170c*/ 	.word	0x00002880
        /*1710*/ 	.word	0x00000002
        /*1714*/ 	.word	0x00000050
        /*1718*/ 	.short	0x010a
        /*171a*/ 	.byte	0xff
	.zero		1


	//   ....[39]....
        /*171c*/ 	.word	0x00002990
        /*1720*/ 	.word	0x00000002
        /*1724*/ 	.word	0x00000000
        /*1728*/ 	.short	0x0101
        /*172a*/ 	.byte	0xff
	.zero		1


	//   ....[40]....
        /*172c*/ 	.word	0x00002a20
        /*1730*/ 	.word	0x000000ff
        /*1734*/ 	.word	0x00000060
        /*1738*/ 	.short	0x0106
        /*173a*/ 	.byte	0x05
	.zero		1


	//   ....[41]....
        /*173c*/ 	.word	0x00002a40
        /*1740*/ 	.word	0x000000ff
        /*1744*/ 	.word	0x00000060
        /*1748*/ 	.short	0x010a
        /*174a*/ 	.byte	0x05
	.zero		1


	//   ....[42]....
        /*174c*/ 	.word	0x00002ad0
        /*1750*/ 	.word	0x000000ff
        /*1754*/ 	.word	0x00000060
        /*1758*/ 	.short	0x0106
        /*175a*/ 	.byte	0x04
	.zero		1


	//   ....[43]....
        /*175c*/ 	.word	0x00002b10
        /*1760*/ 	.word	0x00000000
        /*1764*/ 	.word	0x00000060
        /*1768*/ 	.short	0x010a
        /*176a*/ 	.byte	0xff
	.zero		1


	//   ....[44]....
        /*176c*/ 	.word	0x00003050
        /*1770*/ 	.word	0x00000000
        /*1774*/ 	.word	0x00000050
        /*1778*/ 	.short	0x010a
        /*177a*/ 	.byte	0xff
	.zero		1


	//   ....[45]....
        /*177c*/ 	.word	0x00003160
        /*1780*/ 	.word	0x00000003
        /*1784*/ 	.word	0x00000000
        /*1788*/ 	.short	0x0101
        /*178a*/ 	.byte	0xff
	.zero		1


	//   ....[46]....
        /*178c*/ 	.word	0x00003170
        /*1790*/ 	.word	0x000000ff
        /*1794*/ 	.word	0x00000000
        /*1798*/ 	.short	0x010a
        /*179a*/ 	.byte	0x05
	.zero		1


	//   ....[47]....
        /*179c*/ 	.word	0x00003180
        /*17a0*/ 	.word	0x000000ff
        /*17a4*/ 	.word	0x00000080
        /*17a8*/ 	.short	0x010a
        /*17aa*/ 	.byte	0x0e
	.zero		1


	//   ....[48]....
        /*17ac*/ 	.word	0x00003250
        /*17b0*/ 	.word	0x000000ff
        /*17b4*/ 	.word	0x00000000
        /*17b8*/ 	.short	0x010a
        /*17ba*/ 	.byte	0x07
	.zero		1


	//   ....[49]....
        /*17bc*/ 	.word	0x00003380
        /*17c0*/ 	.word	0x000000ff
        /*17c4*/ 	.word	0x00000000
        /*17c8*/ 	.short	0x010a
        /*17ca*/ 	.byte	0x06
	.zero		1


	//   ....[50]....
        /*17cc*/ 	.word	0x00003630
        /*17d0*/ 	.word	0x000000ff
        /*17d4*/ 	.word	0x00000000
        /*17d8*/ 	.short	0x010a
        /*17da*/ 	.byte	0x05
	.zero		1


	//   ....[51]....
        /*17dc*/ 	.word	0x000036c0
        /*17e0*/ 	.word	0x000000ff
        /*17e4*/ 	.word	0x00000000
        /*17e8*/ 	.short	0x010a
        /*17ea*/ 	.byte	0x06
	.zero		1


	//   ....[52]....
        /*17ec*/ 	.word	0x00003b90
        /*17f0*/ 	.word	0x00000003
        /*17f4*/ 	.word	0x00000050
        /*17f8*/ 	.short	0x010a
        /*17fa*/ 	.byte	0xff
	.zero		1


	//   ....[53]....
        /*17fc*/ 	.word	0x00003d00
        /*1800*/ 	.word	0x00000000
        /*1804*/ 	.word	0x00000000
        /*1808*/ 	.short	0x0101
        /*180a*/ 	.byte	0xff
	.zero		1


	//   ....[54]....
        /*180c*/ 	.word	0x000041b0
        /*1810*/ 	.word	0x000000ff
        /*1814*/ 	.word	0x00000048
        /*1818*/ 	.short	0x010a
        /*181a*/ 	.byte	0x06
	.zero		1


	//   ....[55]....
        /*181c*/ 	.word	0x000043b0
        /*1820*/ 	.word	0x000000ff
        /*1824*/ 	.word	0x00000030
        /*1828*/ 	.short	0x010a
        /*182a*/ 	.byte	0x05
	.zero		1


	//   ....[56]....
        /*182c*/ 	.word	0x000049b0
        /*1830*/ 	.word	0x000000ff
        /*1834*/ 	.word	0x00000020
        /*1838*/ 	.short	0x010b
        /*183a*/ 	.byte	0x05
	.zero		1


	//   ....[57]....
        /*183c*/ 	.word	0x000049f0
        /*1840*/ 	.word	0x000000ff
        /*1844*/ 	.word	0x00000000
        /*1848*/ 	.short	0x0101
        /*184a*/ 	.byte	0x21
	.zero		1


	//   ....[58]....
        /*184c*/ 	.word	0x00004a40
        /*1850*/ 	.word	0x000000ff
        /*1854*/ 	.word	0x00000000
        /*1858*/ 	.short	0x010a
        /*185a*/ 	.byte	0x04
	.zero		1


	//   ....[59]....
        /*185c*/ 	.word	0x00004ae0
        /*1860*/ 	.word	0x00000000
        /*1864*/ 	.word	0x00000000
        /*1868*/ 	.short	0x010a
        /*186a*/ 	.byte	0xff
	.zero		1


	//   ....[60]....
        /*186c*/ 	.word	0x00004d90
        /*1870*/ 	.word	0x000000ff
        /*1874*/ 	.word	0x00000050
        /*1878*/ 	.short	0x010a
        /*187a*/ 	.byte	0x04
	.zero		1


	//   ....[61]....
        /*187c*/ 	.word	0x00004e60
        /*1880*/ 	.word	0x000000ff
        /*1884*/ 	.word	0x00000000
        /*1888*/ 	.short	0x0101
        /*188a*/ 	.byte	0x04
	.zero		1


	//   ....[62]....
        /*188c*/ 	.word	0x00005c20
        /*1890*/ 	.word	0x00000004
        /*1894*/ 	.word	0x00000020
        /*1898*/ 	.short	0x010a
        /*189a*/ 	.byte	0xff
	.zero		1


	//   ....[63]....
        /*189c*/ 	.word	0x00005c90
        /*18a0*/ 	.word	0x00000000
        /*18a4*/ 	.word	0x00000070
        /*18a8*/ 	.short	0x010a
        /*18aa*/ 	.byte	0xff
	.zero		1


	//   ....[64]....
        /*18ac*/ 	.word	0x00006410
        /*18b0*/ 	.word	0x00000004
        /*18b4*/ 	.word	0x00000020
        /*18b8*/ 	.short	0x010a
        /*18ba*/ 	.byte	0xff
	.zero		1


	//   ....[65]....
        /*18bc*/ 	.word	0x00006e20
        /*18c0*/ 	.word	0x00000000
        /*18c4*/ 	.word	0x00000070
        /*18c8*/ 	.short	0x010a
        /*18ca*/ 	.byte	0xff
	.zero		1


	//   ....[66]....
        /*18cc*/ 	.word	0x00009650
        /*18d0*/ 	.word	0x000000ff
        /*18d4*/ 	.word	0x00000000
        /*18d8*/ 	.short	0x0101
        /*18da*/ 	.byte	0x07
	.zero		1


	//   ....[67]....
        /*18dc*/ 	.word	0x0000dcb0
        /*18e0*/ 	.word	0x00000000
        /*18e4*/ 	.word	0x00000000
        /*18e8*/ 	.short	0x0101
        /*18ea*/ 	.byte	0xff
	.zero		1


	//   ....[68]....
        /*18ec*/ 	.word	0x0000e0b0
        /*18f0*/ 	.word	0x00000005
        /*18f4*/ 	.word	0x000000a0
        /*18f8*/ 	.short	0x010a
        /*18fa*/ 	.byte	0xff
	.zero		1


	//   ....[69]....
        /*18fc*/ 	.word	0x0000e110
        /*1900*/ 	.word	0x00000004
        /*1904*/ 	.word	0x00000010
        /*1908*/ 	.short	0x010a
        /*190a*/ 	.byte	0xff
	.zero		1


	//   ....[70]....
        /*190c*/ 	.word	0x0000e170
        /*1910*/ 	.word	0x00000004
        /*1914*/ 	.word	0x00000010
        /*1918*/ 	.short	0x010a
        /*191a*/ 	.byte	0xff
	.zero		1


	//   ....[71]....
        /*191c*/ 	.word	0x0000e1c0
        /*1920*/ 	.word	0x0000000c
        /*1924*/ 	.word	0x00000050
        /*1928*/ 	.short	0x010a
        /*192a*/ 	.byte	0xff
	.zero		1


	//   ....[72]....
        /*192c*/ 	.word	0x0000e220
        /*1930*/ 	.word	0x00000000
        /*1934*/ 	.word	0x00000000
        /*1938*/ 	.short	0x010a
        /*193a*/ 	.byte	0xff
	.zero		1


	//   ....[73]....
        /*193c*/ 	.word	0x0000e270
        /*1940*/ 	.word	0x00000002
        /*1944*/ 	.word	0x00000090
        /*1948*/ 	.short	0x010a
        /*194a*/ 	.byte	0xff
	.zero		1


	//   ....[74]....
        /*194c*/ 	.word	0x0000e2d0
        /*1950*/ 	.word	0x00000002
        /*1954*/ 	.word	0x00000060
        /*1958*/ 	.short	0x010a
        /*195a*/ 	.byte	0xff
	.zero		1


	//   ....[75]....
        /*195c*/ 	.word	0x0000e320
        /*1960*/ 	.word	0x00000002
        /*1964*/ 	.word	0x00000050
        /*1968*/ 	.short	0x010a
        /*196a*/ 	.byte	0xff
	.zero		1


	//   ....[76]....
        /*196c*/ 	.word	0x0000e380
        /*1970*/ 	.word	0x00000000
        /*1974*/ 	.word	0x00000060
        /*1978*/ 	.short	0x010a
        /*197a*/ 	.byte	0xff
	.zero		1


	//   ....[77]....
        /*197c*/ 	.word	0x0000e3d0
        /*1980*/ 	.word	0x00000000
        /*1984*/ 	.word	0x00000050
        /*1988*/ 	.short	0x010a
        /*198a*/ 	.byte	0xff
	.zero		1


	//   ....[78]....
        /*198c*/ 	.word	0x0000e430
        /*1990*/ 	.word	0x00000003
        /*1994*/ 	.word	0x00000080
        /*1998*/ 	.short	0x010a
        /*199a*/ 	.byte	0xff
	.zero		1


	//   ....[79]....
        /*199c*/ 	.word	0x0000e490
        /*19a0*/ 	.word	0x00000000
        /*19a4*/ 	.word	0x00000000
        /*19a8*/ 	.short	0x010a
        /*19aa*/ 	.byte	0xff
	.zero		1


	//   ....[80]....
        /*19ac*/ 	.word	0x0000e4f0
        /*19b0*/ 	.word	0x00000000
        /*19b4*/ 	.word	0x00000000
        /*19b8*/ 	.short	0x010a
        /*19ba*/ 	.byte	0xff
	.zero		1


	//   ....[81]....
        /*19bc*/ 	.word	0x0000e550
        /*19c0*/ 	.word	0x00000000
        /*19c4*/ 	.word	0x00000000
        /*19c8*/ 	.short	0x010a
        /*19ca*/ 	.byte	0xff
	.zero		1


	//   ....[82]....
        /*19cc*/ 	.word	0x0000e5a0
        /*19d0*/ 	.word	0x00000003
        /*19d4*/ 	.word	0x00000050
        /*19d8*/ 	.short	0x010a
        /*19da*/ 	.byte	0xff
	.zero		1


	//   ....[83]....
        /*19dc*/ 	.word	0x0000e600
        /*19e0*/ 	.word	0x00000000
        /*19e4*/ 	.word	0x00000048
        /*19e8*/ 	.short	0x010a
        /*19ea*/ 	.byte	0xff
	.zero		1


	//   ....[84]....
        /*19ec*/ 	.word	0x0000e660
        /*19f0*/ 	.word	0x00000003
        /*19f4*/ 	.word	0x00000030
        /*19f8*/ 	.short	0x010a
        /*19fa*/ 	.byte	0xff
	.zero		1


	//   ....[85]....
        /*19fc*/ 	.word	0x0000e6c0
        /*1a00*/ 	.word	0x00000000
        /*1a04*/ 	.word	0x00000000
        /*1a08*/ 	.short	0x010a
        /*1a0a*/ 	.byte	0xff
	.zero		1


	//   ....[86]....
        /*1a0c*/ 	.word	0x0000e720
        /*1a10*/ 	.word	0x00000000
        /*1a14*/ 	.word	0x00000050
        /*1a18*/ 	.short	0x010a
        /*1a1a*/ 	.byte	0xff
	.zero		1


	//   ....[87]....
        /*1a1c*/ 	.word	0x0000e770
        /*1a20*/ 	.word	0x00000004
        /*1a24*/ 	.word	0x00000020
        /*1a28*/ 	.short	0x010a
        /*1a2a*/ 	.byte	0xff
	.zero		1


	//   ....[88]....
        /*1a2c*/ 	.word	0x0000e7c0
        /*1a30*/ 	.word	0x00000000
        /*1a34*/ 	.word	0x00000070
        /*1a38*/ 	.short	0x010a
        /*1a3a*/ 	.byte	0xff
	.zero		1


	//----- nvinfo : EIATTR_NUM_MBARRIERS
	.align		4
.L_49:
        /*1a3c*/ 	.byte	0x03, 0x38
        /*1a3e*/ 	.short	0x0016


	//----- nvinfo : EIATTR_EXIT_INSTR_OFFSETS
	.align		4
        /*1a40*/ 	.byte	0x04, 0x1c
        /*1a42*/ 	.short	(.L_51 - .L_50)


	//   ....[0]....
.L_50:
        /*1a44*/ 	.word	0x000025f0


	//   ....[1]....
        /*1a48*/ 	.word	0x00002ae0


	//   ....[2]....
        /*1a4c*/ 	.word	0x00002b40


	//   ....[3]....
        /*1a50*/ 	.word	0x00003920


	//   ....[4]....
        /*1a54*/ 	.word	0x00004b10


	//   ....[5]....
        /*1a58*/ 	.word	0x00004b50


	//   ....[6]....
        /*1a5c*/ 	.word	0x0000dfb0


	//   ....[7]....
        /*1a60*/ 	.word	0x0000e040


	//   ....[8]....
        /*1a64*/ 	.word	0x0000e070


	//   ....[9]....
        /*1a68*/ 	.word	0x0000e0a0


	//----- nvinfo : EIATTR_MAX_THREADS
	.align		4
.L_51:
        /*1a6c*/ 	.byte	0x04, 0x05
        /*1a6e*/ 	.short	(.L_53 - .L_52)
.L_52:
        /*1a70*/ 	.word	0x00000100
        /*1a74*/ 	.word	0x00000001
        /*1a78*/ 	.word	0x00000001


	//----- nvinfo : EIATTR_CRS_STACK_SIZE
	.align		4
.L_53:
        /*1a7c*/ 	.byte	0x04, 0x1e
        /*1a7e*/ 	.short	(.L_55 - .L_54)
.L_54:
        /*1a80*/ 	.word	0x00000000


	//----- nvinfo : EIATTR_CBANK_PARAM_SIZE
	.align		4
.L_55:
        /*1a84*/ 	.byte	0x03, 0x19
        /*1a86*/ 	.short	0x0800


	//----- nvinfo : EIATTR_PARAM_CBANK
	.align		4
        /*1a88*/ 	.byte	0x04, 0x0a
        /*1a8a*/ 	.short	(.L_57 - .L_56)
	.align		4
.L_56:
        /*1a8c*/ 	.word	index@(.nv.constant0._ZN7cutlass13device_kernelINS_4gemm6kernel13GemmUniversalIN4cute5tupleIJiiiiEEENS1_10collective13CollectiveMmaINS1_35MainloopSm100TmaUmmaWarpSpecializedILi2ELi2ELi2ENS5_IJNS4_1CILi1EEESB_SB_EEEEENS5_IJNSA_ILi128EEENSA_ILi240EEENSA_ILi64EEEEEENS_10bfloat16_tENS5_IJlSB_lEEESI_SJ_NS4_8TiledMMAINS4_8MMA_AtomIJNS4_20SM100_MMA_F16BF16_SSISI_SI_fLi128ELi240ELNS4_4UMMA5MajorE0ELSO_0ELNSN_7ScaleInE0ELSP_0EEEEEENS4_6LayoutISC_NS5_IJNSA_ILi0EEEST_ST_EEEEENS5_IJNS4_10UnderscoreESW_SW_EEEEENS4_13SM90_TMA_LOADENS4_14ComposedLayoutINS4_7SwizzleILi3ELi4ELi3EEENS4_18smem_ptr_flag_bitsILi16EEENSS_INS5_IJNSA_ILi8EEESG_EEENS5_IJSG_SB_EEEEEEEvNS4_8identityESZ_S19_vS1A_EENS_8epilogue10collective18CollectiveEpilogueINS1C_23Sm100TmaWarpSpecializedILi2ELi1ELi240ELb1ELb0EEEJSH_NS5_IJNSS_ISE_SB_EENSS_ISF_SB_EEEEESI_SJ_SI_SJ_NS1C_6fusion15FusionCallbacksIS1G_NS1K_17LinearCombinationISI_fSI_fLNS_15FloatRoundStyleE2EEESH_S1J_JEEENS4_5SM1004TMEM4LOAD26SM100_TMEM_LOAD_32dp32b16xESZ_NS10_INS11_ILi1ELi4ELi3EEES14_NSS_INS5_IJS15_NSA_ILi16EEEEEENS5_IJS1V_SB_EEEEEEENS4_39AutoVectorizingCopyWithAssumedAlignmentILi128EEENS4_14SM90_TMA_STOREES1Z_S21_S21_EEEvvEEEEvNT_6ParamsE)
        /*1a90*/ 	.short	0x0380
        /*1a92*/ 	.short	0x0800


	//----- nvinfo : EIATTR_SW_WAR
	.align		4
.L_57:
        /*1a94*/ 	.byte	0x04, 0x36
        /*1a96*/ 	.short	(.L_59 - .L_58)
.L_58:
        /*1a98*/ 	.word	0x00000008
.L_59:


//--------------------- .nv.callgraph             --------------------------
	.section	.nv.callgraph,"",@"SHT_CUDA_CALLGRAPH"
	.align	4
	.sectionentsize	8
	.align		4
        /*0000*/ 	.word	0x00000000
	.align		4
        /*0004*/ 	.word	0xffffffff
	.align		4
        /*0008*/ 	.word	index@(_ZN7cutlass13device_kernelINS_4gemm6kernel13GemmUniversalIN4cute5tupleIJiiiiEEENS1_10collective13CollectiveMmaINS1_35MainloopSm100TmaUmmaWarpSpecializedILi2ELi2ELi2ENS5_IJNS4_1CILi1EEESB_SB_EEEEENS5_IJNSA_ILi128EEENSA_ILi240EEENSA_ILi64EEEEEENS_10bfloat16_tENS5_IJlSB_lEEESI_SJ_NS4_8TiledMMAINS4_8MMA_AtomIJNS4_20SM100_MMA_F16BF16_SSISI_SI_fLi128ELi240ELNS4_4UMMA5MajorE0ELSO_0ELNSN_7ScaleInE0ELSP_0EEEEEENS4_6LayoutISC_NS5_IJNSA_ILi0EEEST_ST_EEEEENS5_IJNS4_10UnderscoreESW_SW_EEEEENS4_13SM90_TMA_LOADENS4_14ComposedLayoutINS4_7SwizzleILi3ELi4ELi3EEENS4_18smem_ptr_flag_bitsILi16EEENSS_INS5_IJNSA_ILi8EEESG_EEENS5_IJSG_SB_EEEEEEEvNS4_8identityESZ_S19_vS1A_EENS_8epilogue10collective18CollectiveEpilogueINS1C_23Sm100TmaWarpSpecializedILi2ELi1ELi240ELb1ELb0EEEJSH_NS5_IJNSS_ISE_SB_EENSS_ISF_SB_EEEEESI_SJ_SI_SJ_NS1C_6fusion15FusionCallbacksIS1G_NS1K_17LinearCombinationISI_fSI_fLNS_15FloatRoundStyleE2EEESH_S1J_JEEENS4_5SM1004TMEM4LOAD26SM100_TMEM_LOAD_32dp32b16xESZ_NS10_INS11_ILi1ELi4ELi3EEES14_NSS_INS5_IJS15_NSA_ILi16EEEEEENS5_IJS1V_SB_EEEEEEENS4_39AutoVectorizingCopyWithAssumedAlignmentILi128EEENS4_14SM90_TMA_STOREES1Z_S21_S21_EEEvvEEEEvNT_6ParamsE)
	.align		4
        /*000c*/ 	.word	index@(__assertfail)
	.align		4
        /*0010*/ 	.word	0x00000000
	.align		4
        /*0014*/ 	.word	0xfffffffe
	.align		4
        /*0018*/ 	.word	0x00000000
	.align		4
        /*001c*/ 	.word	0xfffffffd
	.align		4
        /*0020*/ 	.word	0x00000000
	.align		4
        /*0024*/ 	.word	0xfffffffc


//--------------------- .nv.constant4             --------------------------
	.section	.nv.constant4,"a",@progbits
	.align	8
	.align		8
.nv.constant4:
        /*0000*/ 	.dword	__assertfail
	.align		8
        /*0008*/ 	.dword	__unnamed_1
	.align		8
        /*0010*/ 	.dword	__unnamed_2
	.align		8
        /*0018*/ 	.dword	_ZN40_INTERNAL_705e9c6a_4_k_cu_41b0b798_119274cuda3std3__45__cpo5beginE
	.align		8
        /*0020*/ 	.dword	_ZN40_INTERNAL_705e9c6a_4_k_cu_41b0b798_119274cuda3std3__45__cpo3endE
	.align		8
        /*0028*/ 	.dword	_ZN40_INTERNAL_705e9c6a_4_k_cu_41b0b798_119274cuda3std3__45__cpo6cbeginE
	.align		8
        /*0030*/ 	.dword	_ZN40_INTERNAL_705e9c6a_4_k_cu_41b0b798_119274cuda3std3__45__cpo4cendE
	.align		8
        /*0038*/ 	.dword	_ZN40_INTERNAL_705e9c6a_4_k_cu_41b0b798_119274cuda3std3__442_GLOBAL__N__705e9c6a_4_k_cu_41b0b798_119276ignoreE
	.align		8
        /*0040*/ 	.dword	_ZN40_INTERNAL_705e9c6a_4_k_cu_41b0b798_119274cuda3std3__419piecewise_constructE
	.align		8
        /*0048*/ 	.dword	_ZN40_INTERNAL_705e9c6a_4_k_cu_41b0b798_119274cuda3std3__48in_placeE
	.align		8
        /*0050*/ 	.dword	_ZN40_INTERNAL_705e9c6a_4_k_cu_41b0b798_119274cuda3std6ranges3__45__cpo4swapE
	.align		8
        /*0058*/ 	.dword	_ZN40_INTERNAL_705e9c6a_4_k_cu_41b0b798_119274cuda3std6ranges3__45__cpo9iter_moveE
	.align		8
        /*0060*/ 	.dword	_ZN40_INTERNAL_705e9c6a_4_k_cu_41b0b798_119274cute7productE
	.align		8
        /*0068*/ 	.dword	_ZN40_INTERNAL_705e9c6a_4_k_cu_41b0b798_119274cute1_E
	.align		8
        /*0070*/ 	.dword	$str$25
	.align		8
        /*0078*/ 	.dword	$str$26
	.align		8
        /*0080*/ 	.dword	$str$27
	.align		8
        /*0088*/ 	.dword	$str$28


//--------------------- .text._ZN7cutlass13device_kernelINS_4gemm6kernel13GemmUniversalIN4cute5tupleIJiiiiEEENS1_10collective13CollectiveMmaINS1_35MainloopSm100TmaUmmaWarpSpecializedILi2ELi2ELi2ENS5_IJNS4_1CILi1EEESB_SB_EEEEENS5_IJNSA_ILi128EEENSA_ILi240EEENSA_ILi64EEEEEENS_10bfloat16_tENS5_IJlSB_lEEESI_SJ_NS4_8TiledMMAINS4_8MMA_AtomIJNS4_20SM100_MMA_F16BF16_SSISI_SI_fLi128ELi240ELNS4_4UMMA5MajorE0ELSO_0ELNSN_7ScaleInE0ELSP_0EEEEEENS4_6LayoutISC_NS5_IJNSA_ILi0EEEST_ST_EEEEENS5_IJNS4_10UnderscoreESW_SW_EEEEENS4_13SM90_TMA_LOADENS4_14ComposedLayoutINS4_7SwizzleILi3ELi4ELi3EEENS4_18smem_ptr_flag_bitsILi16EEENSS_INS5_IJNSA_ILi8EEESG_EEENS5_IJSG_SB_EEEEEEEvNS4_8identityESZ_S19_vS1A_EENS_8epilogue10collective18CollectiveEpilogueINS1C_23Sm100TmaWarpSpecializedILi2ELi1ELi240ELb1ELb0EEEJSH_NS5_IJNSS_ISE_SB_EENSS_ISF_SB_EEEEESI_SJ_SI_SJ_NS1C_6fusion15FusionCallbacksIS1G_NS1K_17LinearCombinationISI_fSI_fLNS_15FloatRoundStyleE2EEESH_S1J_JEEENS4_5SM1004TMEM4LOAD26SM100_TMEM_LOAD_32dp32b16xESZ_NS10_INS11_ILi1ELi4ELi3EEES14_NSS_INS5_IJS15_NSA_ILi16EEEEEENS5_IJS1V_SB_EEEEEEENS4_39AutoVectorizingCopyWithAssumedAlignmentILi128EEENS4_14SM90_TMA_STOREES1Z_S21_S21_EEEvvEEEEvNT_6ParamsE --------------------------
	.section	.text._ZN7cutlass13device_kernelINS_4gemm6kernel13GemmUniversalIN4cute5tupleIJiiiiEEENS1_10collective13CollectiveMmaINS1_35MainloopSm100TmaUmmaWarpSpecializedILi2ELi2ELi2ENS5_IJNS4_1CILi1EEESB_SB_EEEEENS5_IJNSA_ILi128EEENSA_ILi240EEENSA_ILi64EEEEEENS_10bfloat16_tENS5_IJlSB_lEEESI_SJ_NS4_8TiledMMAINS4_8MMA_AtomIJNS4_20SM100_MMA_F16BF16_SSISI_SI_fLi128ELi240ELNS4_4UMMA5MajorE0ELSO_0ELNSN_7ScaleInE0ELSP_0EEEEEENS4_6LayoutISC_NS5_IJNSA_ILi0EEEST_ST_EEEEENS5_IJNS4_10UnderscoreESW_SW_EEEEENS4_13SM90_TMA_LOADENS4_14ComposedLayoutINS4_7SwizzleILi3ELi4ELi3EEENS4_18smem_ptr_flag_bitsILi16EEENSS_INS5_IJNSA_ILi8EEESG_EEENS5_IJSG_SB_EEEEEEEvNS4_8identityESZ_S19_vS1A_EENS_8epilogue10collective18CollectiveEpilogueINS1C_23Sm100TmaWarpSpecializedILi2ELi1ELi240ELb1ELb0EEEJSH_NS5_IJNSS_ISE_SB_EENSS_ISF_SB_EEEEESI_SJ_SI_SJ_NS1C_6fusion15FusionCallbacksIS1G_NS1K_17LinearCombinationISI_fSI_fLNS_15FloatRoundStyleE2EEESH_S1J_JEEENS4_5SM1004TMEM4LOAD26SM100_TMEM_LOAD_32dp32b16xESZ_NS10_INS11_ILi1ELi4ELi3EEES14_NSS_INS5_IJS15_NSA_ILi16EEEEEENS5_IJS1V_SB_EEEEEEENS4_39AutoVectorizingCopyWithAssumedAlignmentILi128EEENS4_14SM90_TMA_STOREES1Z_S21_S21_EEEvvEEEEvNT_6ParamsE,"ax",@progbits
	.align	128
.text._ZN7cutlass13device_kernelINS_4gemm6kernel13GemmUniversalIN4cute5tupleIJiiiiEEENS1_10collective13CollectiveMmaINS1_35MainloopSm100TmaUmmaWarpSpecializedILi2ELi2ELi2ENS5_IJNS4_1CILi1EEESB_SB_EEEEENS5_IJNSA_ILi128EEENSA_ILi240EEENSA_ILi64EEEEEENS_10bfloat16_tENS5_IJlSB_lEEESI_SJ_NS4_8TiledMMAINS4_8MMA_AtomIJNS4_20SM100_MMA_F16BF16_SSISI_SI_fLi128ELi240ELNS4_4UMMA5MajorE0ELSO_0ELNSN_7ScaleInE0ELSP_0EEEEEENS4_6LayoutISC_NS5_IJNSA_ILi0EEEST_ST_EEEEENS5_IJNS4_10UnderscoreESW_SW_EEEEENS4_13SM90_TMA_LOADENS4_14ComposedLayoutINS4_7SwizzleILi3ELi4ELi3EEENS4_18smem_ptr_flag_bitsILi16EEENSS_INS5_IJNSA_ILi8EEESG_EEENS5_IJSG_SB_EEEEEEEvNS4_8identityESZ_S19_vS1A_EENS_8epilogue10collective18CollectiveEpilogueINS1C_23Sm100TmaWarpSpecializedILi2ELi1ELi240ELb1ELb0EEEJSH_NS5_IJNSS_ISE_SB_EENSS_ISF_SB_EEEEESI_SJ_SI_SJ_NS1C_6fusion15FusionCallbacksIS1G_NS1K_17LinearCombinationISI_fSI_fLNS_15FloatRoundStyleE2EEESH_S1J_JEEENS4_5SM1004TMEM4LOAD26SM100_TMEM_LOAD_32dp32b16xESZ_NS10_INS11_ILi1ELi4ELi3EEES14_NSS_INS5_IJS15_NSA_ILi16EEEEEENS5_IJS1V_SB_EEEEEEENS4_39AutoVectorizingCopyWithAssumedAlignmentILi128EEENS4_14SM90_TMA_STOREES1Z_S21_S21_EEEvvEEEEvNT_6ParamsE:
        .type           _ZN7cutlass13device_kernelINS_4gemm6kernel13GemmUniversalIN4cute5tupleIJiiiiEEENS1_10collective13CollectiveMmaINS1_35MainloopSm100TmaUmmaWarpSpecializedILi2ELi2ELi2ENS5_IJNS4_1CILi1EEESB_SB_EEEEENS5_IJNSA_ILi128EEENSA_ILi240EEENSA_ILi64EEEEEENS_10bfloat16_tENS5_IJlSB_lEEESI_SJ_NS4_8TiledMMAINS4_8MMA_AtomIJNS4_20SM100_MMA_F16BF16_SSISI_SI_fLi128ELi240ELNS4_4UMMA5MajorE0ELSO_0ELNSN_7ScaleInE0ELSP_0EEEEEENS4_6LayoutISC_NS5_IJNSA_ILi0EEEST_ST_EEEEENS5_IJNS4_10UnderscoreESW_SW_EEEEENS4_13SM90_TMA_LOADENS4_14ComposedLayoutINS4_7SwizzleILi3ELi4ELi3EEENS4_18smem_ptr_flag_bitsILi16EEENSS_INS5_IJNSA_ILi8EEESG_EEENS5_IJSG_SB_EEEEEEEvNS4_8identityESZ_S19_vS1A_EENS_8epilogue10collective18CollectiveEpilogueINS1C_23Sm100TmaWarpSpecializedILi2ELi1ELi240ELb1ELb0EEEJSH_NS5_IJNSS_ISE_SB_EENSS_ISF_SB_EEEEESI_SJ_SI_SJ_NS1C_6fusion15FusionCallbacksIS1G_NS1K_17LinearCombinationISI_fSI_fLNS_15FloatRoundStyleE2EEESH_S1J_JEEENS4_5SM1004TMEM4LOAD26SM100_TMEM_LOAD_32dp32b16xESZ_NS10_INS11_ILi1ELi4ELi3EEES14_NSS_INS5_IJS15_NSA_ILi16EEEEEENS5_IJS1V_SB_EEEEEEENS4_39AutoVectorizingCopyWithAssumedAlignmentILi128EEENS4_14SM90_TMA_STOREES1Z_S21_S21_EEEvvEEEEvNT_6ParamsE,@function
        .size           _ZN7cutlass13device_kernelINS_4gemm6kernel13GemmUniversalIN4cute5tupleIJiiiiEEENS1_10collective13CollectiveMmaINS1_35MainloopSm100TmaUmmaWarpSpecializedILi2ELi2ELi2ENS5_IJNS4_1CILi1EEESB_SB_EEEEENS5_IJNSA_ILi128EEENSA_ILi240EEENSA_ILi64EEEEEENS_10bfloat16_tENS5_IJlSB_lEEESI_SJ_NS4_8TiledMMAINS4_8MMA_AtomIJNS4_20SM100_MMA_F16BF16_SSISI_SI_fLi128ELi240ELNS4_4UMMA5MajorE0ELSO_0ELNSN_7ScaleInE0ELSP_0EEEEEENS4_6LayoutISC_NS5_IJNSA_ILi0EEEST_ST_EEEEENS5_IJNS4_10UnderscoreESW_SW_EEEEENS4_13SM90_TMA_LOADENS4_14ComposedLayoutINS4_7SwizzleILi3ELi4ELi3EEENS4_18smem_ptr_flag_bitsILi16EEENSS_INS5_IJNSA_ILi8EEESG_EEENS5_IJSG_SB_EEEEEEEvNS4_8identityESZ_S19_vS1A_EENS_8epilogue10collective18CollectiveEpilogueINS1C_23Sm100TmaWarpSpecializedILi2ELi1ELi240ELb1ELb0EEEJSH_NS5_IJNSS_ISE_SB_EENSS_ISF_SB_EEEEESI_SJ_SI_SJ_NS1C_6fusion15FusionCallbacksIS1G_NS1K_17LinearCombinationISI_fSI_fLNS_15FloatRoundStyleE2EEESH_S1J_JEEENS4_5SM1004TMEM4LOAD26SM100_TMEM_LOAD_32dp32b16xESZ_NS10_INS11_ILi1ELi4ELi3EEES14_NSS_INS5_IJS15_NSA_ILi16EEEEEENS5_IJS1V_SB_EEEEEEENS4_39AutoVectorizingCopyWithAssumedAlignmentILi128EEENS4_14SM90_TMA_STOREES1Z_S21_S21_EEEvvEEEEvNT_6ParamsE,(.L_x_140 - _ZN7cutlass13device_kernelINS_4gemm6kernel13GemmUniversalIN4cute5tupleIJiiiiEEENS1_10collective13CollectiveMmaINS1_35MainloopSm100TmaUmmaWarpSpecializedILi2ELi2ELi2ENS5_IJNS4_1CILi1EEESB_SB_EEEEENS5_IJNSA_ILi128EEENSA_ILi240EEENSA_ILi64EEEEEENS_10bfloat16_tENS5_IJlSB_lEEESI_SJ_NS4_8TiledMMAINS4_8MMA_AtomIJNS4_20SM100_MMA_F16BF16_SSISI_SI_fLi128ELi240ELNS4_4UMMA5MajorE0ELSO_0ELNSN_7ScaleInE0ELSP_0EEEEEENS4_6LayoutISC_NS5_IJNSA_ILi0EEEST_ST_EEEEENS5_IJNS4_10UnderscoreESW_SW_EEEEENS4_13SM90_TMA_LOADENS4_14ComposedLayoutINS4_7SwizzleILi3ELi4ELi3EEENS4_18smem_ptr_flag_bitsILi16EEENSS_INS5_IJNSA_ILi8EEESG_EEENS5_IJSG_SB_EEEEEEEvNS4_8identityESZ_S19_vS1A_EENS_8epilogue10collective18CollectiveEpilogueINS1C_23Sm100TmaWarpSpecializedILi2ELi1ELi240ELb1ELb0EEEJSH_NS5_IJNSS_ISE_SB_EENSS_ISF_SB_EEEEESI_SJ_SI_SJ_NS1C_6fusion15FusionCallbacksIS1G_NS1K_17LinearCombinationISI_fSI_fLNS_15FloatRoundStyleE2EEESH_S1J_JEEENS4_5SM1004TMEM4LOAD26SM100_TMEM_LOAD_32dp32b16xESZ_NS10_INS11_ILi1ELi4ELi3EEES14_NSS_INS5_IJS15_NSA_ILi16EEEEEENS5_IJS1V_SB_EEEEEEENS4_39AutoVectorizingCopyWithAssumedAlignmentILi128EEENS4_14SM90_TMA_STOREES1Z_S21_S21_EEEvvEEEEvNT_6ParamsE)
        .other          _ZN7cutlass13device_kernelINS_4gemm6kernel13GemmUniversalIN4cute5tupleIJiiiiEEENS1_10collective13CollectiveMmaINS1_35MainloopSm100TmaUmmaWarpSpecializedILi2ELi2ELi2ENS5_IJNS4_1CILi1EEESB_SB_EEEEENS5_IJNSA_ILi128EEENSA_ILi240EEENSA_ILi64EEEEEENS_10bfloat16_tENS5_IJlSB_lEEESI_SJ_NS4_8TiledMMAINS4_8MMA_AtomIJNS4_20SM100_MMA_F16BF16_SSISI_SI_fLi128ELi240ELNS4_4UMMA5MajorE0ELSO_0ELNSN_7ScaleInE0ELSP_0EEEEEENS4_6LayoutISC_NS5_IJNSA_ILi0EEEST_ST_EEEEENS5_IJNS4_10UnderscoreESW_SW_EEEEENS4_13SM90_TMA_LOADENS4_14ComposedLayoutINS4_7SwizzleILi3ELi4ELi3EEENS4_18smem_ptr_flag_bitsILi16EEENSS_INS5_IJNSA_ILi8EEESG_EEENS5_IJSG_SB_EEEEEEEvNS4_8identityESZ_S19_vS1A_EENS_8epilogue10collective18CollectiveEpilogueINS1C_23Sm100TmaWarpSpecializedILi2ELi1ELi240ELb1ELb0EEEJSH_NS5_IJNSS_ISE_SB_EENSS_ISF_SB_EEEEESI_SJ_SI_SJ_NS1C_6fusion15FusionCallbacksIS1G_NS1K_17LinearCombinationISI_fSI_fLNS_15FloatRoundStyleE2EEESH_S1J_JEEENS4_5SM1004TMEM4LOAD26SM100_TMEM_LOAD_32dp32b16xESZ_NS10_INS11_ILi1ELi4ELi3EEES14_NSS_INS5_IJS15_NSA_ILi16EEEEEENS5_IJS1V_SB_EEEEEEENS4_39AutoVectorizingCopyWithAssumedAlignmentILi128EEENS4_14SM90_TMA_STOREES1Z_S21_S21_EEEvvEEEEvNT_6ParamsE,@"STO_CUDA_ENTRY STV_DEFAULT"
_ZN7cutlass13device_kernelINS_4gemm6kernel13GemmUniversalIN4cute5tupleIJiiiiEEENS1_10collective13CollectiveMmaINS1_35MainloopSm100TmaUmmaWarpSpecializedILi2ELi2ELi2ENS5_IJNS4_1CILi1EEESB_SB_EEEEENS5_IJNSA_ILi128EEENSA_ILi240EEENSA_ILi64EEEEEENS_10bfloat16_tENS5_IJlSB_lEEESI_SJ_NS4_8TiledMMAINS4_8MMA_AtomIJNS4_20SM100_MMA_F16BF16_SSISI_SI_fLi128ELi240ELNS4_4UMMA5MajorE0ELSO_0ELNSN_7ScaleInE0ELSP_0EEEEEENS4_6LayoutISC_NS5_IJNSA_ILi0EEEST_ST_EEEEENS5_IJNS4_10UnderscoreESW_SW_EEEEENS4_13SM90_TMA_LOADENS4_14ComposedLayoutINS4_7SwizzleILi3ELi4ELi3EEENS4_18smem_ptr_flag_bitsILi16EEENSS_INS5_IJNSA_ILi8EEESG_EEENS5_IJSG_SB_EEEEEEEvNS4_8identityESZ_S19_vS1A_EENS_8epilogue10collective18CollectiveEpilogueINS1C_23Sm100TmaWarpSpecializedILi2ELi1ELi240ELb1ELb0EEEJSH_NS5_IJNSS_ISE_SB_EENSS_ISF_SB_EEEEESI_SJ_SI_SJ_NS1C_6fusion15FusionCallbacksIS1G_NS1K_17LinearCombinationISI_fSI_fLNS_15FloatRoundStyleE2EEESH_S1J_JEEENS4_5SM1004TMEM4LOAD26SM100_TMEM_LOAD_32dp32b16xESZ_NS10_INS11_ILi1ELi4ELi3EEES14_NSS_INS5_IJS15_NSA_ILi16EEEEEENS5_IJS1V_SB_EEEEEEENS4_39AutoVectorizingCopyWithAssumedAlignmentILi128EEENS4_14SM90_TMA_STOREES1Z_S21_S21_EEEvvEEEEvNT_6ParamsE:
[----:B------:R-:W1:Y:S01]  /*0000*/  LDC R1, c[0x0][0x37c] ;  /* 0x0000df00ff017b82 */ /* 0x000e620000000800 */
[----:B------:R-:W2:Y:S01]  /*0010*/  S2R R2, SR_TID.X ;  /* 0x0000000000027919 */ /* 0x000ea20000002100 */
[----:B------:R-:W3:Y:S01]  /*0020*/  LDCU.64 UR4, c[0x0][0x890] ;  /* 0x00011200ff0477ac */ /* 0x000ee20008000a00 */
[----:B-1----:R-:W-:Y:S01]  /*0030*/  VIADD R1, R1, 0xfffffd70 ;  /* 0xfffffd7001017836 */ /* 0x002fe20000000000 */
[----:B------:R-:W-:Y:S01]  /*0040*/  ELECT P3, URZ, PT ;  /* 0x0000000000ff782f */ /* 0x000fe20003860000 */
[----:B------:R-:W1:Y:S01]  /*0050*/  LDCU.64 UR54, c[0x0][0x358] ;  /* 0x00006b00ff3677ac */ /* 0x000e620008000a00 */
[----:B---3--:R-:W-:-:S04]  /*0060*/  UISETP.NE.U32.AND UP0, UPT, UR4, URZ, UPT ;  /* 0x000000ff0400728c */ /* 0x008fc8000bf05070 */
[----:B------:R-:W-:Y:S01]  /*0070*/  UISETP.NE.AND.EX UP0, UPT, UR5, URZ, UPT, UP0 ;  /* 0x000000ff0500728c */ /* 0x000fe2000bf05300 */
[----:B--2---:R-:W-:-:S05]  /*0080*/  SHF.R.U32.HI R3, RZ, 0x5, R2 ;  /* 0x00000005ff037819 */ /* 0x004fca0000011602 */
[----:B------:R-:W2:Y:S02]  /*0090*/  SHFL.IDX PT, R0, R3, RZ, 0x1f ;  /* 0x00001fff03007589 */ /* 0x000ea400000e0000 */
[----:B--2---:R-:W-:Y:S02]  /*00a0*/  R2UR UR12, R0 ;  /* 0x00000000000c72ca */ /* 0x004fe400000e0000 */
[----:B------:R-:W-:-:S05]  /*00b0*/  PRMT R0, RZ, 0x7610, R0 ;  /* 0x00007610ff007816 */ /* 0x000fca0000000000 */
[----:B------:R2:W-:Y:S01]  /*00c0*/  STL.S16 [R1+0x1d0], R0 ;  /* 0x0001d00001007387 */ /* 0x0005e20000100600 */
[----:B-1----:R-:W-:Y:S07]  /*00d0*/  BRA.U UP0, `(.L_x_0) ;  /* 0x0000000100347547 */ /* 0x002fee000b800000 */
[----:B------:R-:W1:Y:S02]  /*00e0*/  LDCU.64 UR6, c[0x0][0x888] ;  /* 0x00011100ff0677ac */ /* 0x000e640008000a00 */
[----:B-1----:R-:W-:-:S04]  /*00f0*/  UISETP.NE.U32.AND UP0, UPT, UR6, URZ, UPT ;  /* 0x000000ff0600728c */ /* 0x002fc8000bf05070 */
[----:B------:R-:W-:-:S09]  /*0100*/  UISETP.NE.AND.EX UP0, UPT, UR7, URZ, UPT, UP0 ;  /* 0x000000ff0700728c */ /* 0x000fd2000bf05300 */
[----:B------:R-:W-:Y:S05]  /*0110*/  BRA.U !UP0, `(.L_x_1) ;  /* 0x0000000108147547 */ /* 0x000fea000b800000 */
[----:B------:R-:W1:Y:S02]  /*0120*/  LDC.64 R4, c[0x0][0x888] ;  /* 0x00022200ff047b82 */ /* 0x000e640000000a00 */
[----:B-1----:R1:W5:Y:S01]  /*0130*/  LDG.E R252, desc[UR54][R4.64] ;  /* 0x0000003604fc7981 */ /* 0x002362000c1e1900 */
[----:B--2---:R-:W-:-:S05]  /*0140*/  HFMA2 R0, -RZ, RZ, 0, 5.9604644775390625e-08 ;  /* 0x00000001ff007431 */ /* 0x004fca00000001ff */
[----:B------:R1:W-:Y:S01]  /*0150*/  STL.S16 [R1+0x1d0], R0 ;  /* 0x0001d00001007387 */ /* 0x0003e20000100600 */
[----:B------:R-:W-:Y:S05]  /*0160*/  BRA `(.L_x_0) ;  /* 0x0000000000107947 */ /* 0x000fea0003800000 */
.L_x_1:
[----:B--2---:R-:W-:Y:S01]  /*0170*/  HFMA2 R0, -RZ, RZ, 0, 5.9604644775390625e-08 ;  /* 0x00000001ff007431 */ /* 0x004fe200000001ff */
[----:B------:R-:W1:Y:S04]  /*0180*/  LDCU UR6, c[0x0][0x880] ;  /* 0x00011000ff0677ac */ /* 0x000e680008000800 */
[----:B------:R3:W-:Y:S01]  /*0190*/  STL.S16 [R1+0x1d0], R0 ;  /* 0x0001d00001007387 */ /* 0x0007e20000100600 */
[----:B-1----:R-:W-:-:S07]  /*01a0*/  MOV R252, UR6 ;  /* 0x0000000600fc7c02 */ /* 0x002fce0008000f00 */
.L_x_0:
[----:B------:R-:W4:Y:S02]  /*01b0*/  LDCU.64 UR6, c[0x0][0x8b0] ;  /* 0x00011600ff0677ac */ /* 0x000f240008000a00 */
[----:B----4-:R-:W-:-:S04]  /*01c0*/  UISETP.NE.U32.AND UP0, UPT, UR6, URZ, UPT ;  /* 0x000000ff0600728c */ /* 0x010fc8000bf05070 */
[----:B------:R-:W-:-:S09]  /*01d0*/  UISETP.NE.AND.EX UP0, UPT, UR7, URZ, UPT, UP0 ;  /* 0x000000ff0700728c */ /* 0x000fd2000bf05300 */
[----:B------:R-:W-:Y:S05]  /*01e0*/  BRA.U UP0, `(.L_x_2) ;  /* 0x0000000100247547 */ /* 0x000fea000b800000 */
[----:B------:R-:W4:Y:S02]  /*01f0*/  LDCU.64 UR6, c[0x0][0x8a8] ;  /* 0x00011500ff0677ac */ /* 0x000f240008000a00 */
[----:B----4-:R-:W-:-:S04]  /*0200*/  UISETP.NE.U32.AND UP0, UPT, UR6, URZ, UPT ;  /* 0x000000ff0600728c */ /* 0x010fc8000bf05070 */
[----:B------:R-:W-:-:S09]  /*0210*/  UISETP.NE.AND.EX UP0, UPT, UR7, URZ, UPT, UP0 ;  /* 0x000000ff0700728c */ /* 0x000fd2000bf05300 */
[----:B------:R-:W-:Y:S05]  /*0220*/  BRA.U !UP0, `(.L_x_3) ;  /* 0x00000001080c7547 */ /* 0x000fea000b800000 */
[----:B------:R-:W4:Y:S02]  /*0230*/  LDC.64 R248, c[0x0][0x8a8] ;  /* 0x00022a00fff87b82 */ /* 0x000f240000000a00 */
[----:B----4-:R4:W5:Y:S01]  /*0240*/  LDG.E R248, desc[UR54][R248.64] ;  /* 0x00000036f8f87981 */ /* 0x010962000c1e1900 */
[----:B------:R-:W-:Y:S05]  /*0250*/  BRA `(.L_x_2) ;  /* 0x0000000000087947 */ /* 0x000fea0003800000 */
.L_x_3:
[----:B------:R-:W4:Y:S02]  /*0260*/  LDCU UR6, c[0x0][0x8a0] ;  /* 0x00011400ff0677ac */ /* 0x000f240008000800 */
[----:B----4-:R-:W-:Y:S02]  /*0270*/  MOV R248, UR6 ;  /* 0x0000000600f87c02 */ /* 0x010fe40008000f00 */
.L_x_2:
[----:B-1----:R-:W-:Y:S01]  /*0280*/  IMAD.U32 R4, RZ, RZ, UR12 ;  /* 0x0000000cff047e24 */ /* 0x002fe2000f8e00ff */
[----:B------:R-:W-:Y:S04]  /*0290*/  BSSY.RECONVERGENT B0, `(.L_x_4) ;  /* 0x000000c000007945 */ /* 0x000fe80003800200 */
[C---:B------:R-:W-:Y:S02]  /*02a0*/  ISETP.NE.OR P1, PT, R4.reuse, 0x1, !P3 ;  /* 0x000000010400780c */ /* 0x040fe40005f25670 */
[----:B------:R-:W-:-:S11]  /*02b0*/  ISETP.NE.OR P0, PT, R4, 0x3, !P3 ;  /* 0x000000030400780c */ /* 0x000fd60005f05670 */
[----:B------:R-:W-:Y:S05]  /*02c0*/  @P1 BRA `(.L_x_5) ;  /* 0x0000000000201947 */ /* 0x000fea0003800000 */
[----:B------:R-:W1:Y:S02]  /*02d0*/  LDCU.64 UR6, c[0x0][0x348] ;  /* 0x00006900ff0677ac */ /* 0x000e640008000a00 */
[----:B-1----:R-:W-:Y:S02]  /*02e0*/  UIADD3 UR8, UP1, UPT, UR6, 0x80, URZ ;  /* 0x0000008006087890 */ /* 0x002fe4000ff3e0ff */
[----:B------:R-:W-:Y:S02]  /*02f0*/  UIADD3 UR6, UP0, UPT, UR6, 0x180, URZ ;  /* 0x0000018006067890 */ /* 0x000fe4000ff1e0ff */
[----:B------:R-:W-:Y:S02]  /*0300*/  UIADD3.X UR9, UPT, UPT, URZ, UR7, URZ, UP1, !UPT ;  /* 0x00000007ff097290 */ /* 0x000fe40008ffe4ff */
[----:B------:R-:W-:-:S07]  /*0310*/  UIADD3.X UR7, UPT, UPT, URZ, UR7, URZ, UP0, !UPT ;  /* 0x00000007ff077290 */ /* 0x000fce00087fe4ff */
[----:B------:R1:W-:Y:S02]  /*0320*/  UTMACCTL.PF [UR8] ;  /* 0x00000000080079b9 */ /* 0x0003e40008040000 */
[----:B------:R1:W-:Y:S02]  /*0330*/  UTMACCTL.PF [UR6] ;  /* 0x00000000060079b9 */ /* 0x0003e40008040000 */
[----:B-1----:R-:W-:Y:S01]  /*0340*/  NOP ;  /* 0x0000000000007918 */ /* 0x002fe20000000000 */
.L_x_5:
[----:B------:R-:W-:Y:S05]  /*0350*/  BSYNC.RECONVERGENT B0 ;  /* 0x0000000000007941 */ /* 0x000fea0003800200 */
.L_x_4:
[----:B------:R-:W-:Y:S04]  /*0360*/  BSSY.RECONVERGENT B0, `(.L_x_6) ;  /* 0x000000a000007945 */ /* 0x000fe80003800200 */
        /* <DEDUP_REMOVED lines=9> */
.L_x_7:
[----:B------:R-:W-:Y:S05]  /*0400*/  BSYNC.RECONVERGENT B0 ;  /* 0x0000000000007941 */ /* 0x000fea0003800200 */
.L_x_6:
[----:B------:R-:W1:Y:S01]  /*0410*/  LDCU.64 UR6, c[0x0][0x888] ;  /* 0x00011100ff0677ac */ /* 0x000e620008000a00 */
[----:B------:R-:W-:Y:S02]  /*0420*/  UISETP.EQ.U32.AND UP1, UPT, UR4, URZ, UPT ;  /* 0x000000ff0400728c */ /* 0x000fe4000bf22070 */
[----:B------:R-:W-:Y:S02]  /*0430*/  UPLOP3.LUT UP3, UPT, UPT, UPT, UPT, 0x80, 0x8 ;  /* 0x000000000008789c */ /* 0x000fe40003f6f070 */
[----:B-1----:R-:W-:-:S04]  /*0440*/  UISETP.NE.U32.AND UP0, UPT, UR6, URZ, UPT ;  /* 0x000000ff0600728c */ /* 0x002fc8000bf05070 */
[----:B------:R-:W-:-:S04]  /*0450*/  UISETP.NE.AND.EX UP2, UPT, UR7, URZ, UPT, UP0 ;  /* 0x000000ff0700728c */ /* 0x000fc8000bf45300 */
[----:B------:R-:W-:-:S04]  /*0460*/  UISETP.EQ.OR.EX UP4, UPT, UR5, URZ, !UP2, UP1 ;  /* 0x000000ff0500728c */ /* 0x000fc8000d782710 */
[----:B------:R-:W-:-:S06]  /*0470*/  UP2UR UR6, UPR, URZ, 0x10 ;  /* 0x00000010ff067883 */ /* 0x000fcc0008000000 */
[----:B--23--:R-:W-:-:S05]  /*0480*/  MOV R0, UR6 ;  /* 0x0000000600007c02 */ /* 0x00cfca0008000f00 */
[----:B------:R1:W-:Y:S01]  /*0490*/  STL [R1+0x1d8], R0 ;  /* 0x0001d80001007387 */ /* 0x0003e20000100800 */
[----:B------:R-:W-:Y:S05]  /*04a0*/  BRA.U !UP4, `(.L_x_8) ;  /* 0x000000010c207547 */ /* 0x000fea000b800000 */
[----:B------:R-:W-:Y:S01]  /*04b0*/  UISETP.NE.U32.AND UP1, UPT, UR4, URZ, UPT ;  /* 0x000000ff0400728c */ /* 0x000fe2000bf25070 */
[----:B-----5:R-:W-:Y:S01]  /*04c0*/  FSETP.NEU.AND P0, PT, R252, RZ, PT ;  /* 0x000000fffc00720b */ /* 0x020fe20003f0d000 */
[----:B------:R-:W-:Y:S02]  /*04d0*/  USEL UR4, URZ, 0xffffffff, UP2 ;  /* 0xffffffffff047887 */ /* 0x000fe40009000000 */
[----:B------:R-:W-:-:S10]  /*04e0*/  UISETP.NE.AND.EX UP1, UPT, UR5, URZ, UPT, UP1 ;  /* 0x000000ff0500728c */ /* 0x000fd4000bf25310 */
[----:B------:R-:W-:Y:S01]  /*04f0*/  VOTEU.ANY UP0, P0 ;  /* 0x0000000000ff7886 */ /* 0x000fe20000000100 */
[----:B------:R-:W-:-:S04]  /*0500*/  @!UP1 USEL UR4, URZ, 0xffffffff, UP0 ;  /* 0xffffffffff049887 */ /* 0x000fc80008000000 */
[----:B------:R-:W-:-:S04]  /*0510*/  ULOP3.LUT UR4, UR4, 0x1, URZ, 0xc0, !UPT ;  /* 0x0000000104047892 */ /* 0x000fc8000f8ec0ff */
[----:B------:R-:W-:-:S11]  /*0520*/  UISETP.NE.U32.AND UP3, UPT, UR4, 0x1, UPT ;  /* 0x000000010400788c */ /* 0x000fd6000bf65070 */
.L_x_8:
[----:B-1----:R-:W1:Y:S01]  /*0530*/  SHFL.IDX PT, R0, R3, RZ, 0x1f ;  /* 0x00001fff03007589 */ /* 0x002e6200000e0000 */
[----:B------:R-:W-:-:S04]  /*0540*/  UISETP.NE.AND UP0, UPT, UR12, 0x2, UPT ;  /* 0x000000020c00788c */ /* 0x000fc8000bf05270 */
[----:B------:R-:W-:Y:S01]  /*0550*/  USEL UR37, URZ, 0x1, UP0 ;  /* 0x00000001ff257887 */ /* 0x000fe20008000000 */
[----:B-1----:R-:W-:-:S13]  /*0560*/  ISETP.NE.AND P0, PT, R0, RZ, PT ;  /* 0x000000ff0000720c */ /* 0x002fda0003f05270 */
[----:B------:R-:W-:Y:S05]  /*0570*/  @P0 BRA `(.L_x_9) ;  /* 0x0000000000380947 */ /* 0x000fea0003800000 */
[----:B------:R-:W1:Y:S01]  /*0580*/  S2UR UR5, SR_CgaCtaId ;  /* 0x00000000000579c3 */ /* 0x000e620000008800 */
[----:B------:R-:W-:Y:S01]  /*0590*/  UMOV UR6, 0x400 ;  /* 0x0000040000067882 */ /* 0x000fe20000000000 */
[----:B------:R-:W-:Y:S01]  /*05a0*/  UMOV UR4, 0x1 ;  /* 0x0000000100047882 */ /* 0x000fe20000000000 */
[----:B------:R-:W-:Y:S01]  /*05b0*/  ELECT P0, URZ, PT ;  /* 0x0000000000ff782f */ /* 0x000fe20003800000 */
[----:B-1----:R-:W-:Y:S02]  /*05c0*/  ULEA UR5, UR5, UR6, 0x18 ;  /* 0x0000000605057291 */ /* 0x002fe4000f8ec0ff */
[----:B------:R-:W-:-:S04]  /*05d0*/  UIADD3 UR6, UPT, UPT, -UR4, 0x100000, URZ ;  /* 0x0010000004067890 */ /* 0x000fc8000fffe1ff */
[----:B------:R-:W-:Y:S02]  /*05e0*/  USHF.L.U32 UR7, UR6, 0xb, URZ ;  /* 0x0000000b06077899 */ /* 0x000fe400080006ff */
[----:B------:R-:W-:Y:S01]  /*05f0*/  USHF.L.U32 UR6, UR6, 0x1, URZ ;  /* 0x0000000106067899 */ /* 0x000fe200080006ff */
[----:B------:R-:W1:Y:S11]  /*0600*/  FENCE.VIEW.ASYNC.S ;  /* 0x00000000000073c6 */ /* 0x000e760000000000 */
[----:B-1----:R1:W2:Y:S01]  /*0610*/  SYNCS.EXCH.64 URZ, [UR5], UR6 ;  /* 0x0000000605ff75b2 */ /* 0x0022a20008000100 */
[----:B------:R1:W3:Y:S01]  /*0620*/  SYNCS.EXCH.64 URZ, [UR5+0x10], UR6 ;  /* 0x0000100605ff75b2 */ /* 0x0002e20008000100 */
[----:B------:R1:W1:Y:S01]  /*0630*/  SYNCS.EXCH.64 URZ, [UR5+0x8], UR6 ;  /* 0x0000080605ff75b2 */ /* 0x0002620008000100 */
[----:B------:R1:W1:Y:S01]  /*0640*/  SYNCS.EXCH.64 URZ, [UR5+0x18], UR6 ;  /* 0x0000180605ff75b2 */ /* 0x0002620008000100 */
[----:B------:R-:W-:Y:S01]  /*0650*/  NOP ;  /* 0x0000000000007918 */ /* 0x000fe20000000000 */
.L_x_9:
[----:B------:R-:W4:Y:S01]  /*0660*/  SHFL.IDX PT, R0, R3, RZ, 0x1f ;  /* 0x00001fff03007589 */ /* 0x000f2200000e0000 */
[----:B------:R-:W-:Y:S01]  /*0670*/  NOP ;  /* 0x0000000000007918 */ /* 0x000fe20000000000 */
[----:B----4-:R-:W-:-:S13]  /*0680*/  ISETP.NE.AND P0, PT, R0, 0x1, PT ;  /* 0x000000010000780c */ /* 0x010fda0003f05270 */
[----:B------:R-:W-:Y:S05]  /*0690*/  @P0 BRA `(.L_x_10) ;  /* 0x0000000000480947 */ /* 0x000fea0003800000 */
[----:B-1----:R-:W1:Y:S01]  /*06a0*/  S2UR UR6, SR_CgaCtaId ;  /* 0x00000000000679c3 */ /* 0x002e620000008800 */
[----:B------:R-:W-:Y:S01]  /*06b0*/  UMOV UR7, 0x400 ;  /* 0x0000040000077882 */ /* 0x000fe20000000000 */
[----:B------:R-:W-:Y:S01]  /*06c0*/  UMOV UR5, 0x20 ;  /* 0x0000002000057882 */ /* 0x000fe20000000000 */
[----:B------:R-:W-:Y:S01]  /*06d0*/  UMOV UR4, 0x80 ;  /* 0x0000008000047882 */ /* 0x000fe20000000000 */
[----:B------:R-:W-:-:S04]  /*06e0*/  UIADD3 UR8, UPT, UPT, -UR5, 0x100000, URZ ;  /* 0x0010000005087890 */ /* 0x000fc8000fffe1ff */
[----:B------:R-:W-:Y:S02]  /*06f0*/  USHF.L.U32 UR9, UR8, 0xb, URZ ;  /* 0x0000000b08097899 */ /* 0x000fe400080006ff */
[----:B------:R-:W-:Y:S02]  /*0700*/  USHF.L.U32 UR8, UR8, 0x1, URZ ;  /* 0x0000000108087899 */ /* 0x000fe400080006ff */
[----:B------:R-:W-:-:S04]  /*0710*/  UIADD3 UR4, UPT, UPT, -UR4, 0x100000, URZ ;  /* 0x0010000004047890 */ /* 0x000fc8000fffe1ff */
[----:B------:R-:W-:Y:S02]  /*0720*/  USHF.L.U32 UR5, UR4, 0xb, URZ ;  /* 0x0000000b04057899 */ /* 0x000fe400080006ff */
[----:B------:R-:W-:Y:S01]  /*0730*/  USHF.L.U32 UR4, UR4, 0x1, URZ ;  /* 0x0000000104047899 */ /* 0x000fe200080006ff */
[----:B------:R-:W-:Y:S01]  /*0740*/  ELECT P0, URZ, PT ;  /* 0x0000000000ff782f */ /* 0x000fe20003800000 */
[----:B-1----:R-:W-:Y:S01]  /*0750*/  ULEA UR6, UR6, UR7, 0x18 ;  /* 0x0000000706067291 */ /* 0x002fe2000f8ec0ff */
[----:B------:R-:W1:Y:S11]  /*0760*/  FENCE.VIEW.ASYNC.S ;  /* 0x00000000000073c6 */ /* 0x000e760000000000 */
[----:B-1----:R4:W1:Y:S01]  /*0770*/  SYNCS.EXCH.64 URZ, [UR6+0x20], UR8 ;  /* 0x0000200806ff75b2 */ /* 0x0028620008000100 */
[----:B------:R4:W1:Y:S01]  /*0780*/  SYNCS.EXCH.64 URZ, [UR6+0x30], UR4 ;  /* 0x0000300406ff75b2 */ /* 0x0008620008000100 */
[----:B------:R4:W1:Y:S01]  /*0790*/  SYNCS.EXCH.64 URZ, [UR6+0x28], UR8 ;  /* 0x0000280806ff75b2 */ /* 0x0008620008000100 */
[----:B------:R4:W1:Y:S02]  /*07a0*/  SYNCS.EXCH.64 URZ, [UR6+0x38], UR4 ;  /* 0x0000380406ff75b2 */ /* 0x0008640008000100 */
[----:B----4-:R-:W-:Y:S01]  /*07b0*/  NOP ;  /* 0x0000000000007918 */ /* 0x010fe20000000000 */
.L_x_10:
[----:B------:R-:W4:Y:S01]  /*07c0*/  SHFL.IDX PT, R0, R3, RZ, 0x1f ;  /* 0x00001fff03007589 */ /* 0x000f2200000e0000 */
[----:B------:R-:W-:Y:S01]  /*07d0*/  NOP ;  /* 0x0000000000007918 */ /* 0x000fe20000000000 */
[----:B----4-:R-:W-:-:S13]  /*07e0*/  ISETP.NE.AND P0, PT, R0, 0x3, PT ;  /* 0x000000030000780c */ /* 0x010fda0003f05270 */
[----:B------:R-:W-:Y:S05]  /*07f0*/  @P0 BRA `(.L_x_11) ;  /* 0x0000000000300947 */ /* 0x000fea0003800000 */
[----:B-1----:R-:W1:Y:S01]  /*0800*/  S2UR UR5, SR_CgaCtaId ;  /* 0x00000000000579c3 */ /* 0x002e620000008800 */
        /* <DEDUP_REMOVED lines=8> */
[----:B-1----:R4:W1:Y:S01]  /*0890*/  SYNCS.EXCH.64 URZ, [UR5+0x40], UR6 ;  /* 0x0000400605ff75b2 */ /* 0x0028620008000100 */
[----:B------:R4:W1:Y:S02]  /*08a0*/  SYNCS.EXCH.64 URZ, [UR5+0x48], UR6 ;  /* 0x0000480605ff75b2 */ /* 0x0008640008000100 */
[----:B----4-:R-:W-:Y:S01]  /*08b0*/  NOP ;  /* 0x0000000000007918 */ /* 0x010fe20000000000 */
.L_x_11:
[----:B------:R-:W4:Y:S01]  /*08c0*/  SHFL.IDX PT, R0, R3, RZ, 0x1f ;  /* 0x00001fff03007589 */ /* 0x000f2200000e0000 */
[----:B------:R-:W-:Y:S01]  /*08d0*/  NOP ;  /* 0x0000000000007918 */ /* 0x000fe20000000000 */
[----:B----4-:R-:W-:-:S13]  /*08e0*/  ISETP.NE.AND P0, PT, R0, 0x4, PT ;  /* 0x000000040000780c */ /* 0x010fda0003f05270 */
[----:B------:R-:W-:Y:S05]  /*08f0*/  @P0 BRA `(.L_x_12) ;  /* 0x00000000004c0947 */ /* 0x000fea0003800000 */
[----:B-1----:R-:W1:Y:S01]  /*0900*/  S2UR UR5, SR_CgaCtaId ;  /* 0x00000000000579c3 */ /* 0x002e620000008800 */
[----:B------:R-:W-:Y:S01]  /*0910*/  UMOV UR7, 0x100 ;  /* 0x0000010000077882 */ /* 0x000fe20000000000 */
[----:B------:R-:W-:Y:S01]  /*0920*/  UMOV UR6, 0x400 ;  /* 0x0000040000067882 */ /* 0x000fe20000000000 */
[----:B------:R-:W-:Y:S01]  /*0930*/  USEL UR7, UR7, 0xe0, UP3 ;  /* 0x000000e007077887 */ /* 0x000fe20009800000 */
[----:B------:R-:W-:Y:S01]  /*0940*/  UMOV UR4, 0x1 ;  /* 0x0000000100047882 */ /* 0x000fe20000000000 */
[----:B------:R-:W-:Y:S01]  /*0950*/  ELECT P0, URZ, PT ;  /* 0x0000000000ff782f */ /* 0x000fe20003800000 */
[----:B------:R-:W-:-:S04]  /*0960*/  UIADD3 UR8, UPT, UPT, -UR4, 0x100000, URZ ;  /* 0x0010000004087890 */ /* 0x000fc8000fffe1ff */
[----:B------:R-:W-:Y:S02]  /*0970*/  USHF.L.U32 UR9, UR8, 0xb, URZ ;  /* 0x0000000b08097899 */ /* 0x000fe400080006ff */
[----:B------:R-:W-:Y:S02]  /*0980*/  USHF.L.U32 UR8, UR8, 0x1, URZ ;  /* 0x0000000108087899 */ /* 0x000fe400080006ff */
[----:B-1----:R-:W-:Y:S02]  /*0990*/  ULEA UR5, UR5, UR6, 0x18 ;  /* 0x0000000605057291 */ /* 0x002fe4000f8ec0ff */
[----:B------:R-:W-:-:S04]  /*09a0*/  UIADD3 UR6, UPT, UPT, -UR7, 0x100000, URZ ;  /* 0x0010000007067890 */ /* 0x000fc8000fffe1ff */
[----:B------:R-:W-:Y:S02]  /*09b0*/  USHF.L.U32 UR7, UR6, 0xb, URZ ;  /* 0x0000000b06077899 */ /* 0x000fe400080006ff */
[----:B------:R-:W-:Y:S01]  /*09c0*/  USHF.L.U32 UR6, UR6, 0x1, URZ ;  /* 0x0000000106067899 */ /* 0x000fe200080006ff */
[----:B------:R-:W1:Y:S03]  /*09d0*/  FENCE.VIEW.ASYNC.S ;  /* 0x00000000000073c6 */ /* 0x000e660000000000 */
[----:B-1----:R4:W1:Y:S08]  /*09e0*/  SYNCS.EXCH.64 URZ, [UR5+0x50], UR8 ;  /* 0x0000500805ff75b2 */ /* 0x0028700008000100 */
[----:B------:R4:W1:Y:S01]  /*09f0*/  SYNCS.EXCH.64 URZ, [UR5+0x60], UR6 ;  /* 0x0000600605ff75b2 */ /* 0x0008620008000100 */
[----:B------:R4:W1:Y:S01]  /*0a00*/  SYNCS.EXCH.64 URZ, [UR5+0x58], UR8 ;  /* 0x0000580805ff75b2 */ /* 0x0008620008000100 */
[----:B------:R4:W1:Y:S02]  /*0a10*/  SYNCS.EXCH.64 URZ, [UR5+0x68], UR6 ;  /* 0x0000680605ff75b2 */ /* 0x0008640008000100 */
[----:B----4-:R-:W-:Y:S01]  /*0a20*/  NOP ;  /* 0x0000000000007918 */ /* 0x010fe20000000000 */
.L_x_12:
        /* <DEDUP_REMOVED lines=22> */
.L_x_13:
[----:B------:R-:W4:Y:S01]  /*0b90*/  S2UR UR4, SR_CTAID.X ;  /* 0x00000000000479c3 */ /* 0x000f220000002500 */
[----:B------:R-:W2:Y:S01]  /*0ba0*/  SHFL.IDX PT, R3, R3, RZ, 0x1f ;  /* 0x00001fff03037589 */ /* 0x000ea200000e0000 */
[----:B------:R-:W-:-:S06]  /*0bb0*/  NOP ;  /* 0x0000000000007918 */ /* 0x000fcc0000000000 */
[----:B------:R-:W1:Y:S01]  /*0bc0*/  S2UR UR47, SR_CTAID.Y ;  /* 0x00000000002f79c3 */ /* 0x000e620000002600 */
[----:B----4-:R-:W-:Y:S02]  /*0bd0*/  MOV R0, UR4 ;  /* 0x0000000400007c02 */ /* 0x010fe40008000f00 */
[----:B--2---:R-:W-:-:S03]  /*0be0*/  ISETP.NE.AND P0, PT, R3, 0x3, PT ;  /* 0x000000030300780c */ /* 0x004fc60003f05270 */
[----:B------:R2:W-:Y:S10]  /*0bf0*/  STL [R1+0x1d4], R0 ;  /* 0x0001d40001007387 */ /* 0x0005f40000100800 */
[----:B-1----:R-:W-:Y:S05]  /*0c00*/  @P0 BRA `(.L_x_14) ;  /* 0x0000000000380947 */ /* 0x002fea0003800000 */
        /* <DEDUP_REMOVED lines=9> */
[----:B-1----:R1:W4:Y:S01]  /*0ca0*/  SYNCS.EXCH.64 URZ, [UR5+0x90], UR6 ;  /* 0x0000900605ff75b2 */ /* 0x0023220008000100 */
[----:B------:R1:W1:Y:S01]  /*0cb0*/  SYNCS.EXCH.64 URZ, [UR5+0xa0], UR6 ;  /* 0x0000a00605ff75b2 */ /* 0x0002620008000100 */
[----:B------:R1:W1:Y:S01]  /*0cc0*/  SYNCS.EXCH.64 URZ, [UR5+0x98], UR6 ;  /* 0x0000980605ff75b2 */ /* 0x0002620008000100 */
[----:B------:R1:W1:Y:S01]  /*0cd0*/  SYNCS.EXCH.64 URZ, [UR5+0xa8], UR6 ;  /* 0x0000a80605ff75b2 */ /* 0x0002620008000100 */
[----:B------:R-:W-:Y:S01]  /*0ce0*/  NOP ;  /* 0x0000000000007918 */ /* 0x000fe20000000000 */
.L_x_14:
[----:B------:R-:W-:Y:S01]  /*0cf0*/  IMAD.MOV.U32 R5, RZ, RZ, R0 ;  /* 0x000000ffff057224 */ /* 0x000fe200078e0000 */
[----:B------:R-:W-:-:S05]  /*0d00*/  CS2R.32 R3, SR_CgaSize ;  /* 0x0000000000037805 */ /* 0x000fca0000008a00 */
[----:B------:R-:W-:-:S05]  /*0d10*/  IMAD R3, R3, -0xa0, RZ ;  /* 0xffffff6003037824 */ /* 0x000fca00078e02ff */
[----:B-1----:R-:W-:-:S14]  /*0d20*/  R2UR UR5, R3 ;  /* 0x00000000030572ca */ /* 0x002fdc00000e0000 */
[----:B------:R-:W1:Y:S01]  /*0d30*/  LDCU UR5, c[0x0][UR5+0x2b0] ;  /* 0x00005600050577ac */ /* 0x000e620008000800 */
[----:B--2---:R-:W-:Y:S01]  /*0d40*/  I2FP.F32.U32 R0, UR47 ;  /* 0x0000002f00007c45 */ /* 0x004fe20008201000 */
[----:B------:R-:W-:Y:S01]  /*0d50*/  NOP ;  /* 0x0000000000007918 */ /* 0x000fe20000000000 */
[----:B------:R-:W2:Y:S01]  /*0d60*/  S2UR UR36, SR_CTAID.Z ;  /* 0x00000000002479c3 */ /* 0x000ea20000002700 */
[----:B------:R-:W-:Y:S02]  /*0d70*/  R2UR UR6, R5 ;  /* 0x00000000050672ca */ /* 0x000fe400000e0000 */
[----:B------:R-:W-:-:S05]  /*0d80*/  CS2R.32 R3, SR_CgaSize ;  /* 0x0000000000037805 */ /* 0x000fca0000008a00 */
[----:B------:R-:W-:-:S05]  /*0d90*/  IMAD R3, R3, -0xa0, RZ ;  /* 0xffffff6003037824 */ /* 0x000fca00078e02ff */
[----:B------:R-:W-:-:S14]  /*0da0*/  R2UR UR4, R3 ;  /* 0x00000000030472ca */ /* 0x000fdc00000e0000 */
[----:B------:R-:W3:Y:S01]  /*0db0*/  LDCU UR4, c[0x0][UR4+0x2b4] ;  /* 0x00005680040477ac */ /* 0x000ee20008000800 */
[----:B------:R-:W4:Y:S01]  /*0dc0*/  LDCU UR13, c[0x0][0xb24] ;  /* 0x00016480ff0d77ac */ /* 0x000f220008000800 */
[----:B------:R-:W-:-:S05]  /*0dd0*/  I2FP.F32.U32 R3, UR6 ;  /* 0x0000000600037c45 */ /* 0x000fca0008201000 */
[----:B-1----:R-:W-:Y:S01]  /*0de0*/  FMUL R3, R3, UR5 ;  /* 0x0000000503037c20 */ /* 0x002fe20008400000 */
[----:B---3--:R-:W-:Y:S01]  /*0df0*/  FMUL R0, R0, UR4 ;  /* 0x0000000400007c20 */ /* 0x008fe20008400000 */
[----:B------:R-:W-:-:S06]  /*0e00*/  RPCMOV.32 Rpc.LO, R5 ;  /* 0x0000000500007352 */ /* 0x000fcc0000000000 */
[----:B------:R-:W-:-:S05]  /*0e10*/  CS2R.32 R5, SR_CgaSize ;  /* 0x0000000000057805 */ /* 0x000fca0000008a00 */
[----:B------:R-:W-:-:S05]  /*0e20*/  IMAD R5, R5, -0xa0, RZ ;  /* 0xffffff6005057824 */ /* 0x000fca00078e02ff */
[----:B------:R-:W-:Y:S02]  /*0e30*/  R2UR UR5, R5 ;  /* 0x00000000050572ca */ /* 0x000fe400000e0000 */
[----:B------:R-:W-:-:S12]  /*0e40*/  RPCMOV.32 R5, Rpc.LO ;  /* 0x0000000000057353 */ /* 0x000fd80000000000 */
[----:B------:R-:W1:Y:S01]  /*0e50*/  LDCU UR5, c[0x0][UR5+0x2a0] ;  /* 0x00005400050577ac */ /* 0x000e620008000800 */
[----:B------:R-:W3:Y:S01]  /*0e60*/  F2I.U32.TRUNC.NTZ R3, R3 ;  /* 0x0000000300037305 */ /* 0x000ee2000020f000 */
[----:B------:R-:W-:-:S06]  /*0e70*/  RPCMOV.32 Rpc.LO, R2 ;  /* 0x0000000200007352 */ /* 0x000fcc0000000000 */
[----:B------:R-:W-:-:S05]  /*0e80*/  CS2R.32 R2, SR_CgaSize ;  /* 0x0000000000027805 */ /* 0x000fca0000008a00 */
[----:B------:R-:W-:-:S05]  /*0e90*/  IMAD R2, R2, -0xa0, RZ ;  /* 0xffffff6002027824 */ /* 0x000fca00078e02ff */
[----:B------:R-:W-:Y:S02]  /*0ea0*/  R2UR UR4, R2 ;  /* 0x00000000020472ca */ /* 0x000fe400000e0000 */
[----:B------:R-:W-:-:S12]  /*0eb0*/  RPCMOV.32 R2, Rpc.LO ;  /* 0x0000000000027353 */ /* 0x000fd80000000000 */
[----:B------:R-:W2:Y:S01]  /*0ec0*/  LDCU UR4, c[0x0][UR4+0x2a4] ;  /* 0x00005480040477ac */ /* 0x000ea20008000800 */
[----:B----4-:R-:W-:Y:S01]  /*0ed0*/  UISETP.GE.AND UP0, UPT, UR13, 0x1, UPT ;  /* 0x000000010d00788c */ /* 0x010fe2000bf06270 */
[----:B------:R-:W4:Y:S01]  /*0ee0*/  F2I.U32.TRUNC.NTZ R0, R0 ;  /* 0x0000000000007305 */ /* 0x000f22000020f000 */
[----:B---3--:R-:W-:Y:S02]  /*0ef0*/  R2UR UR46, R3 ;  /* 0x00000000032e72ca */ /* 0x008fe400000e0000 */
[----:B----4-:R-:W-:-:S11]  /*0f00*/  R2UR UR45, R0 ;  /* 0x00000000002d72ca */ /* 0x010fd600000e0000 */
[----:B------:R-:W-:-:S04]  /*0f10*/  UIADD3 UR46, UPT, UPT, -UR46, URZ, URZ ;  /* 0x000000ff2e2e7290 */ /* 0x000fc8000fffe1ff */
[----:B-1----:R-:W-:Y:S02]  /*0f20*/  UIMAD UR46, UR5, UR46, UR6 ;  /* 0x0000002e052e72a4 */ /* 0x002fe4000f8e0206 */
[----:B------:R-:W-:-:S04]  /*0f30*/  UIADD3 UR45, UPT, UPT, -UR45, URZ, URZ ;  /* 0x000000ff2d2d7290 */ /* 0x000fc8000fffe1ff */
[----:B--2---:R-:W-:Y:S01]  /*0f40*/  UIMAD UR45, UR4, UR45, UR47 ;  /* 0x0000002d042d72a4 */ /* 0x004fe2000f8e022f */
[----:B------:R-:W-:Y:S06]  /*0f50*/  BAR.SYNC.DEFER_BLOCKING 0x0 ;  /* 0x0000000000007b1d */ /* 0x000fec0000010000 */
[----:B------:R-:W-:Y:S05]  /*0f60*/  BRA.U !UP0, `(.L_x_15) ;  /* 0x0000000108e07547 */ /* 0x000fea000b800000 */
[----:B------:R-:W1:Y:S01]  /*0f70*/  LDCU.128 UR4, c[0x0][0xb10] ;  /* 0x00016200ff0477ac */ /* 0x000e620008000c00 */
[----:B------:R-:W-:Y:S01]  /*0f80*/  R2UR UR24, R5 ;  /* 0x00000000051872ca */ /* 0x000fe200000e0000 */
[----:B------:R-:W2:Y:S01]  /*0f90*/  LDCU UR15, c[0x0][0x370] ;  /* 0x00006e00ff0f77ac */ /* 0x000ea20008000800 */
[----:B------:R-:W3:Y:S01]  /*0fa0*/  LDCU UR14, c[0x0][0x374] ;  /* 0x00006e80ff0e77ac */ /* 0x000ee20008000800 */
[----:B------:R-:W4:Y:S01]  /*0fb0*/  LDCU UR11, c[0x0][0xb0c] ;  /* 0x00016180ff0b77ac */ /* 0x000f220008000800 */
[----:B------:R-:W4:Y:S01]  /*0fc0*/  LDCU UR10, c[0x0][0xb20] ;  /* 0x00016400ff0a77ac */ /* 0x000f220008000800 */
[----:B------:R-:W4:Y:S01]  /*0fd0*/  LDCU.64 UR8, c[0x0][0xb28] ;  /* 0x00016500ff0877ac */ /* 0x000f220008000a00 */
[----:B-1----:R-:W-:Y:S02]  /*0fe0*/  UISETP.NE.AND UP0, UPT, UR6, 0x1, UPT ;  /* 0x000000010600788c */ /* 0x002fe4000bf05270 */
[----:B---3--:R-:W-:Y:S02]  /*0ff0*/  UIMAD.WIDE.U32 UR18, UR14, UR7, URZ ;  /* 0x000000070e1272a5 */ /* 0x008fe4000f8e00ff */
[----:B--2---:R-:W-:-:S02]  /*1000*/  UIMAD.WIDE.U32 UR16, UR15, UR4, URZ ;  /* 0x000000040f1072a5 */ /* 0x004fc4000f8e00ff */
[----:B----4-:R-:W-:Y:S02]  /*1010*/  UISETP.NE.AND UP1, UPT, UR11, 0x1, UPT ;  /* 0x000000010b00788c */ /* 0x010fe4000bf25270 */
[----:B------:R-:W-:Y:S02]  /*1020*/  UIMAD.WIDE.U32 UR20, UR47, UR7, URZ ;  /* 0x000000072f1472a5 */ /* 0x000fe4000f8e00ff */
[----:B------:R-:W-:Y:S01]  /*1030*/  UISETP.NE.AND UP4, UPT, UR13, 0x1, UPT ;  /* 0x000000010d00788c */ /* 0x000fe2000bf85270 */
[----:B------:R-:W-:Y:S01]  /*1040*/  UMOV UR7, UR19 ;  /* 0x0000001300077c82 */ /* 0x000fe20008000000 */
[----:B------:R-:W-:Y:S01]  /*1050*/  UMOV UR16, UR17 ;  /* 0x0000001100107c82 */ /* 0x000fe20008000000 */
[----:B------:R-:W-:Y:S02]  /*1060*/  @UP0 USHF.R.U32.HI UR14, URZ, UR10, UR7 ;  /* 0x0000000aff0e0299 */ /* 0x000fe40008011607 */
[----:B------:R-:W-:Y:S02]  /*1070*/  UIMAD.WIDE.U32 UR18, UR24, UR4, URZ ;  /* 0x00000004181272a5 */ /* 0x000fe4000f8e00ff */
[----:B------:R-:W-:-:S02]  /*1080*/  @UP1 USHF.R.U32.HI UR15, URZ, UR5, UR16 ;  /* 0x00000005ff0f1299 */ /* 0x000fc40008011610 */
[----:B------:R-:W-:Y:S02]  /*1090*/  UIMAD.WIDE.U32 UR16, UR14, UR8, URZ ;  /* 0x000000080e1072a5 */ /* 0x000fe4000f8e00ff */
[----:B------:R-:W-:Y:S01]  /*10a0*/  UIMAD.WIDE.U32 UR22, UR15, UR8, URZ ;  /* 0x000000080f1672a5 */ /* 0x000fe2000f8e00ff */
[----:B------:R-:W-:Y:S01]  /*10b0*/  UMOV UR20, UR21 ;  /* 0x0000001500147c82 */ /* 0x000fe20008000000 */
[----:B------:R-:W-:Y:S01]  /*10c0*/  UMOV UR18, UR19 ;  /* 0x0000001300127c82 */ /* 0x000fe20008000000 */
[----:B------:R-:W-:Y:S02]  /*10d0*/  USHF.R.U32.HI UR20, URZ, UR10, UR20 ;  /* 0x0000000aff147299 */ /* 0x000fe40008011614 */
[----:B------:R-:W-:Y:S02]  /*10e0*/  UMOV UR16, UR17 ;  /* 0x0000001100107c82 */ /* 0x000fe40008000000 */
[----:B------:R-:W-:Y:S01]  /*10f0*/  UMOV UR22, UR23 ;  /* 0x0000001700167c82 */ /* 0x000fe20008000000 */
[----:B------:R-:W-:-:S02]  /*1100*/  @UP4 USHF.R.U32.HI UR14, URZ, UR9, UR16 ;  /* 0x00000009ff0e4299 */ /* 0x000fc40008011610 */
[----:B------:R-:W-:Y:S02]  /*1110*/  USHF.R.U32.HI UR18, URZ, UR5, UR18 ;  /* 0x00000005ff127299 */ /* 0x000fe40008011612 */
[----:B------:R-:W-:Y:S02]  /*1120*/  USEL UR20, UR47, UR20, !UP0 ;  /* 0x000000142f147287 */ /* 0x000fe4000c000000 */
[----:B------:R-:W-:Y:S02]  /*1130*/  @UP4 USHF.R.U32.HI UR15, URZ, UR9, UR22 ;  /* 0x00000009ff0f4299 */ /* 0x000fe40008011616 */
[----:B------:R-:W-:Y:S02]  /*1140*/  UIMAD UR14, UR14, UR13, URZ ;  /* 0x0000000d0e0e72a4 */ /* 0x000fe4000f8e02ff */
[----:B------:R-:W-:Y:S02]  /*1150*/  USEL UR18, UR24, UR18, !UP1 ;  /* 0x0000001218127287 */ /* 0x000fe4000c800000 */
[----:B------:R-:W-:-:S02]  /*1160*/  UIMAD UR4, UR15, UR13, URZ ;  /* 0x0000000d0f0472a4 */ /* 0x000fc4000f8e02ff */
[----:B------:R-:W-:Y:S02]  /*1170*/  UISETP.GE.AND UP0, UPT, UR20, UR14, UPT ;  /* 0x0000000e1400728c */ /* 0x000fe4000bf06270 */
[----:B------:R-:W-:Y:S02]  /*1180*/  UIMAD.WIDE.U32 UR22, UR20, UR8, URZ ;  /* 0x00000008141672a5 */ /* 0x000fe4000f8e00ff */
[----:B------:R-:W-:Y:S02]  /*1190*/  UISETP.GE.OR UP0, UPT, UR18, UR4, UP0 ;  /* 0x000000041200728c */ /* 0x000fe40008706670 */
[----:B------:R-:W-:Y:S02]  /*11a0*/  UIMAD.WIDE.U32 UR16, UR18, UR8, URZ ;  /* 0x00000008121072a5 */ /* 0x000fe4000f8e00ff */
[----:B------:R-:W-:Y:S01]  /*11b0*/  UIADD3 UR7, UPT, UPT, -UR18, URZ, URZ ;  /* 0x000000ff12077290 */ /* 0x000fe2000fffe1ff */
[----:B------:R-:W-:Y:S01]  /*11c0*/  UMOV UR4, UR23 ;  /* 0x0000001700047c82 */ /* 0x000fe20008000000 */
[----:B------:R-:W-:-:S02]  /*11d0*/  UIADD3 UR5, UPT, UPT, -UR20, URZ, URZ ;  /* 0x000000ff14057290 */ /* 0x000fc4000fffe1ff */
[----:B------:R-:W-:-:S03]  /*11e0*/  USHF.R.U32.HI UR4, URZ, UR9, UR4 ;  /* 0x00000009ff047299 */ /* 0x000fc60008011604 */
[----:B------:R-:W-:Y:S01]  /*11f0*/  @!UP0 UMOV UR16, UR17 ;  /* 0x0000001100108c82 */ /* 0x000fe20008000000 */
[----:B------:R-:W-:Y:S02]  /*1200*/  UIMAD UR7, UR11, UR7, UR24 ;  /* 0x000000070b0772a4 */ /* 0x000fe4000f8e0218 */
[----:B------:R-:W-:Y:S02]  /*1210*/  USEL UR4, UR20, UR4, !UP4 ;  /* 0x0000000414047287 */ /* 0x000fe4000e000000 */
[----:B------:R-:W-:Y:S02]  /*1220*/  @!UP0 USHF.R.U32.HI UR9, URZ, UR9, UR16 ;  /* 0x00000009ff098299 */ /* 0x000fe40008011610 */
[----:B------:R-:W-:Y:S02]  /*1230*/  UIADD3 UR8, UPT, UPT, -UR4, URZ, URZ ;  /* 0x000000ff04087290 */ /* 0x000fe4000fffe1ff */
[----:B------:R-:W-:Y:S02]  /*1240*/  @!UP0 USEL UR9, UR18, UR9, !UP4 ;  /* 0x0000000912098287 */ /* 0x000fe4000e000000 */
[----:B------:R-:W-:-:S02]  /*1250*/  UIMAD UR8, UR13, UR8, UR20 ;  /* 0x000000080d0872a4 */ /* 0x000fc4000f8e0214 */
[----:B------:R-:W-:Y:S02]  /*1260*/  @!UP0 UIADD3 UR4, UPT, UPT, UR4, -UR9, URZ ;  /* 0x8000000904048290 */ /* 0x000fe4000fffe0ff */
[----:B------:R-:W-:Y:S02]  /*1270*/  @!UP0 UIMAD UR8, UR8, UR15, UR9 ;  /* 0x0000000f080882a4 */ /* 0x000fe4000f8e0209 */
[----:B------:R-:W-:Y:S02]  /*1280*/  @!UP0 UIMAD UR20, UR4, UR13, UR18 ;  /* 0x0000000d041482a4 */ /* 0x000fe4000f8e0212 */
[----:B------:R-:W-:-:S03]  /*1290*/  UIMAD UR5, UR6, UR5, UR47 ;  /* 0x00000005060572a4 */ /* 0x000fc6000f8e022f */
[----:B------:R-:W-:Y:S01]  /*12a0*/  @!UP0 UMOV UR18, UR8 ;  /* 0x0000000800128c82 */ /* 0x000fe20008000000 */
[----:B------:R-:W-:Y:S02]  /*12b0*/  UIMAD UR47, UR20, UR6, UR5 ;  /* 0x00000006142f72a4 */ /* 0x000fe4000f8e0205 */
[----:B------:R-:W-:-:S06]  /*12c0*/  UIMAD UR4, UR18, UR11, UR7 ;  /* 0x0000000b120472a4 */ /* 0x000fcc000f8e0207 */
[----:B------:R-:W-:-:S05]  /*12d0*/  MOV R5, UR4 ;  /* 0x0000000400057c02 */ /* 0x000fca0008000f00 */
[----:B------:R1:W-:Y:S02]  /*12e0*/  STL [R1+0x1d4], R5 ;  /* 0x0001d40501007387 */ /* 0x0003e40000100800 */
.L_x_15:
[----:B------:R-:W2:Y:S01]  /*12f0*/  LDCU UR4, c[0x0][0xb30] ;  /* 0x00016600ff0477ac */ /* 0x000ea20008000800 */
[----:B------:R-:W3:Y:S01]  /*1300*/  S2UR UR7, SR_CgaCtaId ;  /* 0x00000000000779c3 */ /* 0x000ee20000008800 */
[----:B--2---:R-:W-:-:S09]  /*1310*/  UISETP.NE.AND UP0, UPT, UR4, 0x1, UPT ;  /* 0x000000010400788c */ /* 0x004fd2000bf05270 */
[----:B---3--:R-:W-:Y:S05]  /*1320*/  BRA.U UP0, `(.L_x_16) ;  /* 0x0000000100507547 */ /* 0x008fea000b800000 */
[----:B------:R-:W2:Y:S01]  /*1330*/  LDCU.128 UR8, c[0x0][0xb10] ;  /* 0x00016200ff0877ac */ /* 0x000ea20008000c00 */
[----:B------:R-:W-:Y:S01]  /*1340*/  R2UR UR13, R5 ;  /* 0x00000000050d72ca */ /* 0x000fe200000e0000 */
[----:B------:R-:W3:Y:S01]  /*1350*/  LDCU UR5, c[0x0][0xb0c] ;  /* 0x00016180ff0577ac */ /* 0x000ee20008000800 */
[----:B------:R-:W4:Y:S11]  /*1360*/  LDCU UR4, c[0x0][0xb20] ;  /* 0x00016400ff0477ac */ /* 0x000f360008000800 */
[----:B--2---:R-:W-:-:S02]  /*1370*/  UIMAD.WIDE.U32 UR16, UR13, UR8, URZ ;  /* 0x000000080d1072a5 */ /* 0x004fc4000f8e00ff */
[----:B------:R-:W-:Y:S02]  /*1380*/  UIMAD.WIDE.U32 UR14, UR47, UR11, URZ ;  /* 0x0000000b2f0e72a5 */ /* 0x000fe4000f8e00ff */
[----:B---3--:R-:W-:Y:S02]  /*1390*/  UISETP.NE.AND UP1, UPT, UR5, 0x1, UPT ;  /* 0x000000010500788c */ /* 0x008fe4000bf25270 */
[----:B------:R-:W-:Y:S01]  /*13a0*/  UISETP.NE.AND UP0, UPT, UR10, 0x1, UPT ;  /* 0x000000010a00788c */ /* 0x000fe2000bf05270 */
[----:B------:R-:W-:Y:S02]  /*13b0*/  UMOV UR6, UR17 ;  /* 0x0000001100067c82 */ /* 0x000fe40008000000 */
[----:B------:R-:W-:Y:S01]  /*13c0*/  UMOV UR14, UR15 ;  /* 0x0000000f000e7c82 */ /* 0x000fe20008000000 */
[----:B------:R-:W-:Y:S02]  /*13d0*/  USHF.R.U32.HI UR6, URZ, UR9, UR6 ;  /* 0x00000009ff067299 */ /* 0x000fe40008011606 */
[----:B----4-:R-:W-:-:S02]  /*13e0*/  USHF.R.U32.HI UR4, URZ, UR4, UR14 ;  /* 0x00000004ff047299 */ /* 0x010fc4000801160e */
[----:B------:R-:W-:Y:S02]  /*13f0*/  USEL UR6, UR13, UR6, !UP1 ;  /* 0x000000060d067287 */ /* 0x000fe4000c800000 */
[----:B------:R-:W-:-:S04]  /*1400*/  USEL UR4, UR47, UR4, !UP0 ;  /* 0x000000042f047287 */ /* 0x000fc8000c000000 */
[----:B------:R-:W-:Y:S02]  /*1410*/  UIADD3 UR8, UPT, UPT, UR6, -UR4, URZ ;  /* 0x8000000406087290 */ /* 0x000fe4000fffe0ff */
[----:B------:R-:W-:Y:S02]  /*1420*/  UIADD3 UR4, UPT, UPT, -UR6, UR4, URZ ;  /* 0x0000000406047290 */ /* 0x000fe4000fffe1ff */
[----:B------:R-:W-:Y:S02]  /*1430*/  UIMAD UR47, UR8, UR10, UR47 ;  /* 0x0000000a082f72a4 */ /* 0x000fe4000f8e022f */
[----:B------:R-:W-:-:S06]  /*1440*/  UIMAD UR13, UR4, UR5, UR13 ;  /* 0x00000005040d72a4 */ /* 0x000fcc000f8e020d */
[----:B------:R-:W-:-:S05]  /*1450*/  MOV R0, UR13 ;  /* 0x0000000d00007c02 */ /* 0x000fca0008000f00 */
[----:B------:R2:W-:Y:S02]  /*1460*/  STL [R1+0x1d4], R0 ;  /* 0x0001d40001007387 */ /* 0x0005e40000100800 */
.L_x_16:
[----:B------:R-:W-:Y:S01]  /*1470*/  BAR.SYNC.DEFER_BLOCKING 0x0 ;  /* 0x0000000000007b1d */ /* 0x000fe20000010000 */
[----:B------:R-:W-:Y:S01]  /*1480*/  UISETP.NE.AND UP0, UPT, UR12, 0x2, UPT ;  /* 0x000000020c00788c */ /* 0x000fe2000bf05270 */
[----:B------:R-:W-:Y:S02]  /*1490*/  ISETP.NE.OR P3, PT, R4, 0x2, !P3 ;  /* 0x000000020400780c */ /* 0x000fe40005f65670 */
[----:B--2---:R-:W-:Y:S02]  /*14a0*/  LOP3.LUT R0, R2, 0x1f, RZ, 0xc0, !PT ;  /* 0x0000001f02007812 */ /* 0x004fe400078ec0ff */
[----:B------:R-:W2:Y:S04]  /*14b0*/  LDCU UR13, c[0x0][0xb24] ;  /* 0x00016480ff0d77ac */ /* 0x000ea80008000800 */
[----:B------:R-:W-:Y:S05]  /*14c0*/  BRA.U UP0, `(.L_x_17) ;  /* 0x0000001100507547 */ /* 0x000fea000b800000 */
[----:B------:R-:W3:Y:S01]  /*14d0*/  LDCU UR25, c[0x0][0x38c] ;  /* 0x00007180ff1977ac */ /* 0x000ee20008000800 */
[----:B------:R-:W-:Y:S01]  /*14e0*/  PLOP3.LUT P1, PT, PT, PT, UP3, 0x80, 0x8 ;  /* 0x000000000008781c */ /* 0x000fe20003f2f038 */
[----:B------:R-:W-:Y:S01]  /*14f0*/  IMAD.MOV.U32 R9, RZ, RZ, 0x1 ;  /* 0x00000001ff097424 */ /* 0x000fe200078e00ff */
[----:B------:R-:W-:Y:S01]  /*1500*/  ISETP.EQ.OR P2, PT, R0, RZ, P3 ;  /* 0x000000ff0000720c */ /* 0x000fe20001f42670 */
[----:B------:R-:W-:Y:S01]  /*1510*/  IMAD.MOV.U32 R8, RZ, RZ, RZ ;  /* 0x000000ffff087224 */ /* 0x000fe200078e00ff */
[----:B------:R-:W-:Y:S02]  /*1520*/  PLOP3.LUT P1, PT, P1, PT, PT, 0x8, 0x80 ;  /* 0x000000000080781c */ /* 0x000fe40000f2e170 */
[----:B------:R-:W-:Y:S01]  /*1530*/  CS2R R2, SRZ ;  /* 0x0000000000027805 */ /* 0x000fe2000001ff00 */
[----:B------:R-:W-:Y:S01]  /*1540*/  IMAD.MOV.U32 R0, RZ, RZ, 0x1 ;  /* 0x00000001ff007424 */ /* 0x000fe200078e00ff */
[----:B------:R-:W4:Y:S01]  /*1550*/  LDCU UR15, c[0x0][0x370] ;  /* 0x00006e00ff0f77ac */ /* 0x000f220008000800 */
[----:B------:R-:W1:Y:S01]  /*1560*/  LDCU.64 UR28, c[0x0][0x348] ;  /* 0x00006900ff1c77ac */ /* 0x000e620008000a00 */
[----:B------:R-:W1:Y:S01]  /*1570*/  LDCU UR14, c[0x0][0x374] ;  /* 0x00006e80ff0e77ac */ /* 0x000e620008000800 */
[----:B---3--:R-:W-:Y:S01]  /*1580*/  UIADD3 UR4, UPT, UPT, UR25, 0x3f, URZ ;  /* 0x0000003f19047890 */ /* 0x008fe2000fffe0ff */
[----:B------:R-:W-:-:S03]  /*1590*/  UMOV UR23, URZ ;  /* 0x000000ff00177c82 */ /* 0x000fc60008000000 */
[----:B------:R-:W-:-:S04]  /*15a0*/  USHF.R.S32.HI UR27, URZ, 0x1f, UR4 ;  /* 0x0000001fff1b7899 */ /* 0x000fc80008011404 */
[----:B------:R-:W-:Y:S02]  /*15b0*/  ULEA.HI UR27, UR27, UR4, URZ, 0x6 ;  /* 0x000000041b1b7291 */ /* 0x000fe4000f8f30ff */
[----:B------:R-:W-:Y:S02]  /*15c0*/  UIADD3 UR4, UPT, UPT, UR25, -0x1, URZ ;  /* 0xffffffff19047890 */ /* 0x000fe4000fffe0ff */
[----:B------:R-:W-:Y:S02]  /*15d0*/  USHF.R.S32.HI UR27, URZ, 0x6, UR27 ;  /* 0x00000006ff1b7899 */ /* 0x000fe4000801141b */
[----:B------:R-:W-:Y:S02]  /*15e0*/  UISETP.GE.U32.AND UP1, UPT, UR4, -0x7f, UPT ;  /* 0xffffff810400788c */ /* 0x000fe4000bf26070 */
[----:B------:R-:W-:Y:S02]  /*15f0*/  UISETP.LT.U32.AND UP0, UPT, UR27, 0x2, UPT ;  /* 0x000000021b00788c */ /* 0x000fe4000bf01070 */
[----:B------:R-:W-:-:S02]  /*1600*/  UIADD3 UR25, UPT, UPT, UR25, 0x7e, URZ ;  /* 0x0000007e19197890 */ /* 0x000fc4000fffe0ff */
[----:B------:R-:W-:-:S04]  /*1610*/  USEL UR26, UR27, 0x2, UP0 ;  /* 0x000000021b1a7887 */ /* 0x000fc80008000000 */
[----:B------:R-:W-:Y:S02]  /*1620*/  UIADD3 UR6, UPT, UPT, UR26, -0x1, URZ ;  /* 0xffffffff1a067890 */ /* 0x000fe4000fffe0ff */
[----:B------:R-:W-:Y:S02]  /*1630*/  @UP1 UIADD3 UR6, UPT, UPT, UR26, URZ, URZ ;  /* 0x000000ff1a061290 */ /* 0x000fe4000fffe0ff */
[----:B------:R-:W-:Y:S02]  /*1640*/  UIADD3 UR24, UPT, UPT, UR27, -UR26, URZ ;  /* 0x8000001a1b187290 */ /* 0x000fe4000fffe0ff */
[----:B-1--4-:R-:W-:-:S12]  /*1650*/  UIADD3 UR6, UPT, UPT, UR6, 0x1, URZ ;  /* 0x0000000106067890 */ /* 0x012fd8000fffe0ff */
.L_x_35:
[----:B------:R-:W-:Y:S01]  /*1660*/  UISETP.NE.AND UP0, UPT, UR7, URZ, UPT ;  /* 0x000000ff0700728c */ /* 0x000fe2000bf05270 */
[----:B------:R-:W1:Y:S08]  /*1670*/  S2UR UR7, SR_CgaCtaId ;  /* 0x00000000000779c3 */ /* 0x000e700000008800 */
[----:B---3--:R-:W-:Y:S05]  /*1680*/  BRA.U UP0, `(.L_x_18) ;  /* 0x0000000100347547 */ /* 0x008fea000b800000 */
[----:B------:R-:W3:Y:S01]  /*1690*/  S2R R4, SR_CgaCtaId ;  /* 0x0000000000047919 */ /* 0x000ee20000008800 */
[----:B------:R-:W-:-:S04]  /*16a0*/  MOV R5, 0x400 ;  /* 0x0000040000057802 */ /* 0x000fc80000000f00 */
[----:B---3--:R-:W-:Y:S02]  /*16b0*/  LEA R5, R4, R5, 0x18 ;  /* 0x0000000504057211 */ /* 0x008fe400078ec0ff */
[----:B------:R-:W-:-:S03]  /*16c0*/  SHF.L.U32 R4, R0, 0x1f, RZ ;  /* 0x0000001f00047819 */ /* 0x000fc600000006ff */
[----:B------:R-:W-:-:S04]  /*16d0*/  IMAD R5, R2, 0x8, R5 ;  /* 0x0000000802057824 */ /* 0x000fc800078e0205 */
[----:B------:R-:W3:Y:S02]  /*16e0*/  SYNCS.PHASECHK.TRANS64.TRYWAIT P0, [R5+URZ+0xa0], R4 ;  /* 0x0000a004050075a7 */ /* 0x000ee400080011ff */
[----:B---3--:R-:W-:Y:S05]  /*16f0*/  @!P0 BRA `(.L_x_19) ;  /* 0x000000c8006c8947 */ /* 0x008fea0003800000 */
.L_x_112:
[----:B------:R-:W-:Y:S01]  /*1700*/  VIADD R2, R2, 0x1 ;  /* 0x0000000102027836 */ /* 0x000fe20000000000 */
[----:B------:R3:W-:Y:S04]  /*1710*/  SYNCS.ARRIVE.TRANS64.A1T0 RZ, [R5+URZ+0x90], RZ ;  /* 0x000090ff05ff79a7 */ /* 0x0007e800081000ff */
[----:B------:R-:W-:-:S04]  /*1720*/  ISETP.NE.AND P0, PT, R2, 0x2, PT ;  /* 0x000000020200780c */ /* 0x000fc80003f05270 */
[----:B------:R-:W-:Y:S02]  /*1730*/  SEL R2, R2, RZ, P0 ;  /* 0x000000ff02027207 */ /* 0x000fe40000000000 */
[----:B---3--:R-:W-:-:S04]  /*1740*/  SEL R5, RZ, 0x1, P0 ;  /* 0x00000001ff057807 */ /* 0x008fc80000000000 */
[----:B------:R-:W-:-:S07]  /*1750*/  LOP3.LUT R0, R0, R5, RZ, 0x3c, !PT ;  /* 0x0000000500007212 */ /* 0x000fce00078e3cff */
.L_x_18:
[----:B------:R-:W3:Y:S01]  /*1760*/  LDL.LU R4, [R1+0x1d4] ;  /* 0x0001d40001047983 */ /* 0x000ee20000300800 */
[----:B------:R-:W-:Y:S01]  /*1770*/  UMOV UR4, 0x400 ;  /* 0x0000040000047882 */ /* 0x000fe20000000000 */
[----:B------:R-:W-:Y:S02]  /*1780*/  UISETP.GE.U32.AND UP0, UPT, UR25, 0x7f, UPT ;  /* 0x0000007f1900788c */ /* 0x000fe4000bf06070 */
[----:B-1----:R-:W-:Y:S02]  /*1790*/  ULEA UR4, UR7, UR4, 0x18 ;  /* 0x0000000407047291 */ /* 0x002fe4000f8ec0ff */
[----:B------:R-:W-:Y:S02]  /*17a0*/  UIMAD UR11, UR47, 0xf0, URZ ;  /* 0x000000f02f0b78a4 */ /* 0x000fe4000f8e02ff */
[----:B------:R-:W-:Y:S01]  /*17b0*/  ULEA UR5, UR23, UR4, 0x3 ;  /* 0x0000000417057291 */ /* 0x000fe2000f8e18ff */
[----:B------:R-:W-:Y:S01]  /*17c0*/  UMOV UR30, URZ ;  /* 0x000000ff001e7c82 */ /* 0x000fe20008000000 */
[----:B---3--:R-:W-:-:S02]  /*17d0*/  R2UR UR8, R4 ;  /* 0x00000000040872ca */ /* 0x008fc400000e0000 */
[----:B------:R-:W-:-:S05]  /*17e0*/  SHF.L.U32 R4, R9, 0x1f, RZ ;  /* 0x0000001f09047819 */ /* 0x000fca00000006ff */
[----:B------:R1:W3:Y:S06]  /*17f0*/  SYNCS.PHASECHK.TRANS64.TRYWAIT P0, [UR5+0x10], R4 ;  /* 0x00001004ff0075a7 */ /* 0x0002ec0008001105 */
[----:B------:R-:W-:Y:S01]  /*1800*/  USHF.L.U32 UR35, UR8, 0x7, URZ ;  /* 0x0000000708237899 */ /* 0x000fe200080006ff */
[----:B------:R-:W-:Y:S11]  /*1810*/  BRA.U !UP0, `(.L_x_20) ;  /* 0x0000000108a87547 */ /* 0x000ff6000b800000 */
[----:B------:R-:W-:Y:S01]  /*1820*/  UMOV UR16, URZ ;  /* 0x000000ff00107c82 */ /* 0x000fe20008000000 */
[----:B------:R-:W-:-:S05]  /*1830*/  UMOV UR5, UR23 ;  /* 0x0000001700057c82 */ /* 0x000fca0008000000 */
.L_x_25:
[----:B---3--:R-:W-:Y:S01]  /*1840*/  @!P3 MOV R5, 0xb800 ;  /* 0x0000b8000005b802 */ /* 0x008fe20000000f00 */
[----:B------:R-:W-:Y:S01]  /*1850*/  ULEA UR33, UR5, UR4, 0x3 ;  /* 0x0000000405217291 */ /* 0x000fe2000f8e18ff */
[----:B-1-34-:R-:W-:Y:S11]  /*1860*/  @P0 BRA `(.L_x_21) ;  /* 0x00000000000c0947 */ /* 0x01aff60003800000 */
[----:B------:R-:W-:Y:S04]  /*1870*/  SHF.L.U32 R7, R9, 0x1f, RZ ;  /* 0x0000001f09077819 */ /* 0x000fe800000006ff */
[----:B------:R-:W3:Y:S02]  /*1880*/  SYNCS.PHASECHK.TRANS64.TRYWAIT P0, [UR33+0x10], R7 ;  /* 0x00001007ff0075a7 */ /* 0x000ee40008001121 */
[----:B---3--:R-:W-:Y:S05]  /*1890*/  @!P0 BRA `(.L_x_22) ;  /* 0x000000c800188947 */ /* 0x008fea0003800000 */
.L_x_21:
[----:B------:R3:W-:Y:S01]  /*18a0*/  @!P3 SYNCS.ARRIVE.TRANS64 RZ, [UR33], R5 ;  /* 0x00000005ffffb9a7 */ /* 0x0007e20008000021 */
[----:B------:R-:W-:Y:S04]  /*18b0*/  BSSY.RECONVERGENT B0, `(.L_x_23) ;  /* 0x0000003000007945 */ /* 0x000fe80003800200 */
[----:B------:R-:W-:Y:S05]  /*18c0*/  @P2 BRA `(.L_x_24) ;  /* 0x0000000000042947 */ /* 0x000fea0003800000 */
[----:B--2---:R-:W-:Y:S05]  /*18d0*/  BPT.TRAP 0x1 ;  /* 0x000000040000795c */ /* 0x004fea0000300000 */
.L_x_24:
[----:B--2---:R-:W-:Y:S05]  /*18e0*/  BSYNC.RECONVERGENT B0 ;  /* 0x0000000000007941 */ /* 0x004fea0003800200 */
.L_x_23:
[----:B------:R-:W-:Y:S02]  /*18f0*/  UIADD3 UR23, UPT, UPT, UR5, 0x1, URZ ;  /* 0x0000000105177890 */ /* 0x000fe4000fffe0ff */
[----:B------:R-:W-:Y:S02]  /*1900*/  UIADD3 UR18, UP1, UPT, UR28, 0x80, URZ ;  /* 0x000000801c127890 */ /* 0x000fe4000ff3e0ff */
[----:B------:R-:W-:Y:S02]  /*1910*/  UISETP.NE.AND UP0, UPT, UR23, 0x2, UPT ;  /* 0x000000021700788c */ /* 0x000fe4000bf05270 */
[----:B------:R-:W-:Y:S02]  /*1920*/  ULEA UR32, UR5, UR4, 0xe ;  /* 0x0000000405207291 */ /* 0x000fe4000f8e70ff */
[----:B------:R-:W-:Y:S02]  /*1930*/  USEL UR9, URZ, 0x1, UP0 ;  /* 0x00000001ff097887 */ /* 0x000fe40008000000 */
[----:B------:R-:W-:Y:S02]  /*1940*/  USEL UR23, UR23, URZ, UP0 ;  /* 0x000000ff17177287 */ /* 0x000fe40008000000 */
[----:B------:R-:W-:Y:S02]  /*1950*/  USHF.L.U32 UR34, UR16, 0x6, URZ ;  /* 0x0000000610227899 */ /* 0x000fe400080006ff */
[----:B------:R-:W-:Y:S01]  /*1960*/  ULEA UR8, UR23, UR4, 0x3 ;  /* 0x0000000417087291 */ /* 0x000fe2000f8e18ff */
[----:B------:R-:W-:Y:S01]  /*1970*/  LOP3.LUT R9, R9, UR9, RZ, 0x3c, !PT ;  /* 0x0000000909097c12 */ /* 0x000fe2000f8e3cff */
[----:B------:R-:W-:Y:S02]  /*1980*/  UIADD3.X UR19, UPT, UPT, URZ, UR29, URZ, UP1, !UPT ;  /* 0x0000001dff137290 */ /* 0x000fe40008ffe4ff */
[----:B------:R-:W-:Y:S01]  /*1990*/  UIADD3 UR32, UPT, UPT, UR32, 0x1e200, URZ ;  /* 0x0001e20020207890 */ /* 0x000fe2000fffe0ff */
[----:B-1----:R-:W-:Y:S01]  /*19a0*/  SHF.L.U32 R4, R9, 0x1f, RZ ;  /* 0x0000001f09047819 */ /* 0x002fe200000006ff */
[----:B------:R-:W-:Y:S02]  /*19b0*/  UIADD3 UR30, UP0, UPT, UR28, 0x180, URZ ;  /* 0x000001801c1e7890 */ /* 0x000fe4000ff1e0ff */
[----:B------:R-:W-:Y:S01]  /*19c0*/  UIADD3 UR16, UPT, UPT, UR16, 0x1, URZ ;  /* 0x0000000110107890 */ /* 0x000fe2000fffe0ff */
[----:B------:R4:W1:Y:S01]  /*19d0*/  SYNCS.PHASECHK.TRANS64.TRYWAIT P0, [UR8+0x10], R4 ;  /* 0x00001004ff0075a7 */ /* 0x0008620008001108 */
[----:B------:R-:W-:Y:S01]  /*19e0*/  UIMAD UR8, UR5, 0x7800, UR4 ;  /* 0x00007800050878a4 */ /* 0x000fe2000f8e0204 */
[----:B------:R-:W-:Y:S01]  /*19f0*/  UMOV UR38, 0x0 ;  /* 0x0000000000267882 */ /* 0x000fe20000000000 */
[----:B------:R-:W-:Y:S02]  /*1a00*/  UMOV UR39, 0x10000000 ;  /* 0x1000000000277882 */ /* 0x000fe40000000000 */
[----:B------:R-:W-:Y:S01]  /*1a10*/  UIADD3 UR8, UPT, UPT, UR8, 0x26200, URZ ;  /* 0x0002620008087890 */ /* 0x000fe2000fffe0ff */
[----:B------:R-:W-:Y:S01]  /*1a20*/  UTMALDG.3D [UR32], [UR18], desc[UR38] ;  /* 0x00002620120075b4 */ /* 0x000fe20008011000 */
[----:B------:R-:W-:Y:S01]  /*1a30*/  UIADD3.X UR31, UPT, UPT, URZ, UR29, URZ, UP0, !UPT ;  /* 0x0000001dff1f7290 */ /* 0x000fe200087fe4ff */
[----:B------:R-:W-:Y:S01]  /*1a40*/  UMOV UR12, UR36 ;  /* 0x00000024000c7c82 */ /* 0x000fe20008000000 */
[----:B------:R-:W-:Y:S01]  /*1a50*/  UMOV UR9, UR33 ;  /* 0x0000002100097c82 */ /* 0x000fe20008000000 */
[----:B------:R-:W-:Y:S01]  /*1a60*/  UMOV UR10, UR34 ;  /* 0x00000022000a7c82 */ /* 0x000fe20008000000 */
[----:B------:R-:W-:Y:S01]  /*1a70*/  UISETP.NE.AND UP0, UPT, UR16, UR6, UPT ;  /* 0x000000061000728c */ /* 0x000fe2000bf05270 */
[----:B------:R-:W-:Y:S04]  /*1a80*/  UMOV UR5, UR23 ;  /* 0x0000001700057c82 */ /* 0x000fe80008000000 */
[----:B------:R2:W-:Y:S02]  /*1a90*/  UTMALDG.3D [UR8], [UR30], desc[UR38] ;  /* 0x000026081e0075b4 */ /* 0x0005e40008011000 */
[----:B--2---:R-:W-:Y:S02]  /*1aa0*/  UMOV UR30, UR6 ;  /* 0x00000006001e7c82 */ /* 0x004fe40008000000 */
[----:B------:R-:W-:Y:S05]  /*1ab0*/  BRA.U UP0, `(.L_x_25) ;  /* 0xfffffffd00607547 */ /* 0x000fea000b83ffff */
.L_x_20:
[----:B------:R-:W-:Y:S01]  /*1ac0*/  ULEA UR5, UR23, UR4, 0x3 ;  /* 0x0000000417057291 */ /* 0x000fe2000f8e18ff */
[----:B-1--4-:R-:W-:Y:S01]  /*1ad0*/  SHF.L.U32 R4, R9, 0x1f, RZ ;  /* 0x0000001f09047819 */ /* 0x012fe200000006ff */
[----:B------:R-:W-:Y:S01]  /*1ae0*/  @!P1 SYNCS.ARRIVE.TRANS64.A1T0 RZ, [UR4+0x48], RZ ;  /* 0x000048ffffff99a7 */ /* 0x000fe20008100004 */
[----:B------:R-:W-:-:S06]  /*1af0*/  UISETP.GT.AND UP0, UPT, UR27, UR26, UPT ;  /* 0x0000001a1b00728c */ /* 0x000fcc000bf04270 */
[----:B---3--:R1:W3:Y:S03]  /*1b00*/  SYNCS.PHASECHK.TRANS64.TRYWAIT P0, [UR5+0x10], R4 ;  /* 0x00001004ff0075a7 */ /* 0x0082e60008001105 */
[----:B------:R-:W-:Y:S05]  /*1b10*/  BRA.U !UP0, `(.L_x_26) ;  /* 0x0000000108ac7547 */ /* 0x000fea000b800000 */
[----:B------:R-:W-:Y:S01]  /*1b20*/  UIADD3 UR31, UPT, UPT, UR24, UR30, URZ ;  /* 0x0000001e181f7290 */ /* 0x000fe2000fffe0ff */
[----:B------:R-:W-:-:S11]  /*1b30*/  UMOV UR5, UR23 ;  /* 0x0000001700057c82 */ /* 0x000fd60008000000 */
.L_x_31:
[----:B---3--:R-:W-:Y:S01]  /*1b40*/  @!P3 MOV R5, 0xb800 ;  /* 0x0000b8000005b802 */ /* 0x008fe20000000f00 */
[----:B----4-:R-:W-:Y:S01]  /*1b50*/  ULEA UR17, UR5, UR4, 0x3 ;  /* 0x0000000405117291 */ /* 0x010fe2000f8e18ff */
[----:B-1-3--:R-:W-:Y:S11]  /*1b60*/  @P0 BRA `(.L_x_27) ;  /* 0x00000000000c0947 */ /* 0x00aff60003800000 */
[----:B------:R-:W-:Y:S04]  /*1b70*/  SHF.L.U32 R7, R9, 0x1f, RZ ;  /* 0x0000001f09077819 */ /* 0x000fe800000006ff */
[----:B------:R-:W3:Y:S02]  /*1b80*/  SYNCS.PHASECHK.TRANS64.TRYWAIT P0, [UR17+0x10], R7 ;  /* 0x00001007ff0075a7 */ /* 0x000ee40008001111 */
[----:B---3--:R-:W-:Y:S05]  /*1b90*/  @!P0 BRA `(.L_x_28) ;  /* 0x000000c400708947 */ /* 0x008fea0003800000 */
.L_x_27:
[----:B------:R3:W-:Y:S01]  /*1ba0*/  @!P3 SYNCS.ARRIVE.TRANS64 RZ, [UR17], R5 ;  /* 0x00000005ffffb9a7 */ /* 0x0007e20008000011 */
[----:B------:R-:W-:Y:S04]  /*1bb0*/  BSSY.RECONVERGENT B0, `(.L_x_29) ;  /* 0x0000003000007945 */ /* 0x000fe80003800200 */
[----:B------:R-:W-:Y:S05]  /*1bc0*/  @P2 BRA `(.L_x_30) ;  /* 0x0000000000042947 */ /* 0x000fea0003800000 */
[----:B--2---:R-:W-:Y:S05]  /*1bd0*/  BPT.TRAP 0x1 ;  /* 0x000000040000795c */ /* 0x004fea0000300000 */
.L_x_30:
[----:B--2---:R-:W-:Y:S05]  /*1be0*/  BSYNC.RECONVERGENT B0 ;  /* 0x0000000000007941 */ /* 0x004fea0003800200 */
.L_x_29:
[----:B------:R-:W-:Y:S02]  /*1bf0*/  UIADD3 UR23, UPT, UPT, UR5, 0x1, URZ ;  /* 0x0000000105177890 */ /* 0x000fe4000fffe0ff */
[----:B------:R-:W-:Y:S02]  /*1c00*/  ULEA UR16, UR5, UR4, 0xe ;  /* 0x0000000405107291 */ /* 0x000fe4000f8e70ff */
[----:B------:R-:W-:Y:S02]  /*1c10*/  UISETP.NE.AND UP0, UPT, UR23, 0x2, UPT ;  /* 0x000000021700788c */ /* 0x000fe4000bf05270 */
[----:B------:R-:W-:Y:S02]  /*1c20*/  UIADD3 UR40, UP1, UPT, UR28, 0x80, URZ ;  /* 0x000000801c287890 */ /* 0x000fe4000ff3e0ff */
[----:B------:R-:W-:Y:S02]  /*1c30*/  USEL UR9, URZ, 0x1, UP0 ;  /* 0x00000001ff097887 */ /* 0x000fe40008000000 */
[----:B------:R-:W-:Y:S02]  /*1c40*/  USEL UR23, UR23, URZ, UP0 ;  /* 0x000000ff17177287 */ /* 0x000fe40008000000 */
[----:B------:R-:W-:Y:S02]  /*1c50*/  USHF.L.U32 UR18, UR30, 0x6, URZ ;  /* 0x000000061e127899 */ /* 0x000fe400080006ff */
[----:B------:R-:W-:Y:S01]  /*1c60*/  ULEA UR8, UR23, UR4, 0x3 ;  /* 0x0000000417087291 */ /* 0x000fe2000f8e18ff */
[----:B------:R-:W-:Y:S01]  /*1c70*/  LOP3.LUT R9, R9, UR9, RZ, 0x3c, !PT ;  /* 0x0000000909097c12 */ /* 0x000fe2000f8e3cff */
[----:B------:R-:W-:Y:S02]  /*1c80*/  UIADD3 UR16, UPT, UPT, UR16, 0x1e200, URZ ;  /* 0x0001e20010107890 */ /* 0x000fe4000fffe0ff */
[----:B------:R-:W-:Y:S01]  /*1c90*/  UIADD3.X UR41, UPT, UPT, URZ, UR29, URZ, UP1, !UPT ;  /* 0x0000001dff297290 */ /* 0x000fe20008ffe4ff */
[----:B-1----:R-:W-:Y:S01]  /*1ca0*/  SHF.L.U32 R4, R9, 0x1f, RZ ;  /* 0x0000001f09047819 */ /* 0x002fe200000006ff */
[----:B------:R-:W-:Y:S02]  /*1cb0*/  UIADD3 UR38, UP0, UPT, UR28, 0x180, URZ ;  /* 0x000001801c267890 */ /* 0x000fe4000ff1e0ff */
[----:B------:R-:W-:Y:S01]  /*1cc0*/  UIADD3 UR30, UPT, UPT, UR30, 0x1, URZ ;  /* 0x000000011e1e7890 */ /* 0x000fe2000fffe0ff */
[----:B------:R4:W1:Y:S01]  /*1cd0*/  SYNCS.PHASECHK.TRANS64.TRYWAIT P0, [UR8+0x10], R4 ;  /* 0x00001004ff0075a7 */ /* 0x0008620008001108 */
[----:B------:R-:W-:Y:S01]  /*1ce0*/  UIMAD UR8, UR5, 0x7800, UR4 ;  /* 0x00007800050878a4 */ /* 0x000fe2000f8e0204 */
[----:B------:R-:W-:Y:S01]  /*1cf0*/  UMOV UR32, 0x0 ;  /* 0x0000000000207882 */ /* 0x000fe20000000000 */
[----:B------:R-:W-:Y:S01]  /*1d00*/  UMOV UR33, 0x10000000 ;  /* 0x1000000000217882 */ /* 0x000fe20000000000 */
[----:B------:R-:W-:Y:S01]  /*1d10*/  UMOV UR19, UR35 ;  /* 0x0000002300137c82 */ /* 0x000fe20008000000 */
[----:B------:R-:W-:Y:S01]  /*1d20*/  UMOV UR20, UR36 ;  /* 0x0000002400147c82 */ /* 0x000fe20008000000 */
[----:B------:R-:W-:Y:S01]  /*1d30*/  UIADD3 UR8, UPT, UPT, UR8, 0x26200, URZ ;  /* 0x0002620008087890 */ /* 0x000fe2000fffe0ff */
[----:B------:R4:W-:Y:S01]  /*1d40*/  UTMALDG.3D [UR16], [UR40], desc[UR32] ;  /* 0x00002010280075b4 */ /* 0x0009e20008011000 */
[----:B------:R-:W-:Y:S01]  /*1d50*/  UIADD3.X UR39, UPT, UPT, URZ, UR29, URZ, UP0, !UPT ;  /* 0x0000001dff277290 */ /* 0x000fe200087fe4ff */
[----:B------:R-:W-:Y:S01]  /*1d60*/  UMOV UR12, UR36 ;  /* 0x00000024000c7c82 */ /* 0x000fe20008000000 */
[----:B------:R-:W-:Y:S01]  /*1d70*/  UMOV UR9, UR17 ;  /* 0x0000001100097c82 */ /* 0x000fe20008000000 */
[----:B------:R-:W-:Y:S01]  /*1d80*/  UMOV UR10, UR18 ;  /* 0x00000012000a7c82 */ /* 0x000fe20008000000 */
[----:B------:R-:W-:Y:S01]  /*1d90*/  UISETP.NE.AND UP0, UPT, UR30, UR31, UPT ;  /* 0x0000001f1e00728c */ /* 0x000fe2000bf05270 */
[----:B------:R-:W-:Y:S04]  /*1da0*/  UMOV UR5, UR23 ;  /* 0x0000001700057c82 */ /* 0x000fe80008000000 */
[----:B------:R4:W-:Y:S04]  /*1db0*/  UTMALDG.3D [UR8], [UR38], desc[UR32] ;  /* 0x00002008260075b4 */ /* 0x0009e80008011000 */
[----:B------:R-:W-:Y:S05]  /*1dc0*/  BRA.U UP0, `(.L_x_31) ;  /* 0xfffffffd005c7547 */ /* 0x000fea000b83ffff */
.L_x_26:
[C---:B------:R-:W-:Y:S01]  /*1dd0*/  LEA R12, R8.reuse, UR4, 0x3 ;  /* 0x00000004080c7c11 */ /* 0x040fe2000f8e18ff */
[----:B------:R-:W-:Y:S01]  /*1de0*/  NOP ;  /* 0x0000000000007918 */ /* 0x000fe20000000000 */
[----:B---3--:R-:W-:Y:S02]  /*1df0*/  SHF.L.U32 R5, R3, 0x1f, RZ ;  /* 0x0000001f03057819 */ /* 0x008fe400000006ff */
[----:B------:R-:W-:Y:S02]  /*1e00*/  LEA R6, R8, UR4, 0x4 ;  /* 0x0000000408067c11 */ /* 0x000fe4000f8e20ff */
[----:B-1----:R-:W1:Y:S02]  /*1e10*/  SYNCS.PHASECHK.TRANS64.TRYWAIT P0, [R12+URZ+0x50], R5 ;  /* 0x000050050c0075a7 */ /* 0x002e6400080011ff */
[----:B-1----:R-:W-:Y:S05]  /*1e20*/  @!P0 BRA `(.L_x_32) ;  /* 0x000000c000e48947 */ /* 0x002fea0003800000 */
.L_x_115:
[----:B-1--4-:R-:W1:Y:S01]  /*1e30*/  LDS.128 R4, [R6+0xc0] ;  /* 0x0000c00006047984 */ /* 0x012e620000000c00 */
[----:B--2---:R-:W-:Y:S01]  /*1e40*/  UISETP.GE.AND UP0, UPT, UR13, 0x1, UPT ;  /* 0x000000010d00788c */ /* 0x004fe2000bf06270 */
[----:B------:R-:W-:Y:S01]  /*1e50*/  @!PT LDS RZ, [RZ] ;  /* 0x00000000fffff984 */ /* 0x000fe20000000800 */
[----:B------:R-:W-:Y:S01]  /*1e60*/  @!PT LDS RZ, [RZ] ;  /* 0x00000000fffff984 */ /* 0x000fe20000000800 */
[----:B------:R-:W-:Y:S01]  /*1e70*/  @!PT LDS RZ, [RZ] ;  /* 0x00000000fffff984 */ /* 0x000fe20000000800 */
[----:B------:R-:W-:Y:S01]  /*1e80*/  @!PT LDS RZ, [RZ] ;  /* 0x00000000fffff984 */ /* 0x000fe20000000800 */
[----:B------:R2:W-:Y:S06]  /*1e90*/  MEMBAR.ALL.CTA ;  /* 0x0000000000007992 */ /* 0x0005ec0000008000 */
[----:B--2---:R-:W2:Y:S01]  /*1ea0*/  FENCE.VIEW.ASYNC.S ;  /* 0x00000000000073c6 */ /* 0x004ea20000000000 */
[----:B-1----:R-:W-:-:S13]  /*1eb0*/  LOP3.LUT P0, RZ, R6, 0x1, RZ, 0xc0, !PT ;  /* 0x0000000106ff7812 */ /* 0x002fda000780c0ff */
[----:B--2---:R-:W-:Y:S01]  /*1ec0*/  VOTEU.ANY UP1, P0 ;  /* 0x0000000000ff7886 */ /* 0x004fe20000020100 */
[----:B------:R-:W-:-:S13]  /*1ed0*/  PLOP3.LUT P0, PT, PT, PT, UP1, 0x80, 0x8 ;  /* 0x000000000008781c */ /* 0x000fda0003f0f018 */
[----:B------:R-:W-:Y:S02]  /*1ee0*/  @P0 MOV R11, R4 ;  /* 0x00000004000b0202 */ /* 0x000fe40000000f00 */
[----:B------:R-:W-:Y:S02]  /*1ef0*/  @P0 LOP3.LUT R10, R5, 0xffff, RZ, 0xc0, !PT ;  /* 0x0000ffff050a0812 */ /* 0x000fe400078ec0ff */
[----:B------:R-:W-:Y:S02]  /*1f00*/  @P0 SHF.R.U32.HI R4, RZ, 0x10, R5 ;  /* 0x00000010ff040819 */ /* 0x000fe40000011605 */
[----:B------:R-:W-:Y:S02]  /*1f10*/  @P0 R2UR UR9, R11 ;  /* 0x000000000b0902ca */ /* 0x000fe400000e0000 */
[----:B------:R-:W-:Y:S01]  /*1f20*/  @P0 R2UR UR5, R4 ;  /* 0x00000000040502ca */ /* 0x000fe200000e0000 */
[----:B------:R-:W-:Y:S01]  /*1f30*/  VIADD R4, R12, 0x60 ;  /* 0x000000600c047836 */ /* 0x000fe20000000000 */
[----:B------:R-:W-:-:S04]  /*1f40*/  @P0 R2UR UR8, R10 ;  /* 0x000000000a0802ca */ /* 0x000fc800000e0000 */
[----:B------:R-:W-:-:S04]  /*1f50*/  PRMT R4, RZ, 0x654, R4 ;  /* 0x00000654ff047816 */ /* 0x000fc80000000004 */
[----:B------:R1:W-:Y:S01]  /*1f60*/  SYNCS.ARRIVE.TRANS64.RED.A1T0 RZ, [R4+URZ], RZ ;  /* 0x000000ff04ff79a7 */ /* 0x0003e200081004ff */
[----:B------:R-:W-:Y:S02]  /*1f70*/  @UP1 UMOV UR22, UR9 ;  /* 0x0000000900161c82 */ /* 0x000fe40008000000 */
[----:B------:R-:W-:Y:S02]  /*1f80*/  @UP1 UMOV UR36, UR5 ;  /* 0x0000000500241c82 */ /* 0x000fe40008000000 */
[----:B------:R-:W-:Y:S01]  /*1f90*/  @UP1 UMOV UR21, UR8 ;  /* 0x0000000800151c82 */ /* 0x000fe20008000000 */
[----:B------:R-:W-:Y:S05]  /*1fa0*/  BRA.U !UP0, `(.L_x_33) ;  /* 0x0000000108d47547 */ /* 0x000fea000b800000 */
[----:B------:R-:W2:Y:S01]  /*1fb0*/  LDCU.128 UR8, c[0x0][0xb10] ;  /* 0x00016200ff0877ac */ /* 0x000ea20008000c00 */
[----:B------:R-:W3:Y:S01]  /*1fc0*/  LDCU UR5, c[0x0][0xb20] ;  /* 0x00016400ff0577ac */ /* 0x000ee20008000800 */
[----:B------:R-:W4:Y:S01]  /*1fd0*/  LDCU UR12, c[0x0][0xb0c] ;  /* 0x00016180ff0c77ac */ /* 0x000f220008000800 */
[----:B------:R-:W1:Y:S01]  /*1fe0*/  LDCU.64 UR16, c[0x0][0xb28] ;  /* 0x00016500ff1077ac */ /* 0x000e620008000a00 */
[----:B------:R-:W-:Y:S02]  /*1ff0*/  UISETP.NE.AND UP3, UPT, UR13, 0x1, UPT ;  /* 0x000000010d00788c */ /* 0x000fe4000bf65270 */
[----:B--2---:R-:W-:Y:S02]  /*2000*/  UIMAD.WIDE.U32 UR32, UR14, UR11, URZ ;  /* 0x0000000b0e2072a5 */ /* 0x004fe4000f8e00ff */
[----:B------:R-:W-:Y:S02]  /*2010*/  UIMAD.WIDE.U32 UR18, UR15, UR8, URZ ;  /* 0x000000080f1272a5 */ /* 0x000fe4000f8e00ff */
[----:B------:R-:W-:-:S02]  /*2020*/  UIMAD.WIDE.U32 UR30, UR21, UR11, URZ ;  /* 0x0000000b151e72a5 */ /* 0x000fc4000f8e00ff */
[----:B------:R-:W-:Y:S01]  /*2030*/  UISETP.NE.AND UP0, UPT, UR10, 0x1, UPT ;  /* 0x000000010a00788c */ /* 0x000fe2000bf05270 */
[----:B------:R-:W-:Y:S02]  /*2040*/  UMOV UR11, UR33 ;  /* 0x00000021000b7c82 */ /* 0x000fe40008000000 */
[----:B------:R-:W-:Y:S01]  /*2050*/  UMOV UR18, UR19 ;  /* 0x0000001300127c82 */ /* 0x000fe20008000000 */
[----:B---3--:R-:W-:Y:S02]  /*2060*/  USHF.R.U32.HI UR11, URZ, UR5, UR11 ;  /* 0x00000005ff0b7299 */ /* 0x008fe4000801160b */
[----:B----4-:R-:W-:Y:S02]  /*2070*/  UISETP.NE.AND UP2, UPT, UR12, 0x1, UPT ;  /* 0x000000010c00788c */ /* 0x010fe4000bf45270 */
[----:B------:R-:W-:Y:S02]  /*2080*/  USHF.R.U32.HI UR18, URZ, UR9, UR18 ;  /* 0x00000009ff127299 */ /* 0x000fe40008011612 */
[----:B------:R-:W-:-:S02]  /*2090*/  USEL UR11, UR14, UR11, !UP0 ;  /* 0x0000000b0e0b7287 */ /* 0x000fc4000c000000 */
[----:B------:R-:W-:Y:S02]  /*20a0*/  USEL UR18, UR15, UR18, !UP2 ;  /* 0x000000120f127287 */ /* 0x000fe4000d000000 */
[----:B-1----:R-:W-:Y:S02]  /*20b0*/  UIMAD.WIDE.U32 UR34, UR11, UR16, URZ ;  /* 0x000000100b2272a5 */ /* 0x002fe4000f8e00ff */
[----:B------:R-:W-:Y:S02]  /*20c0*/  UIMAD.WIDE.U32 UR32, UR22, UR8, URZ ;  /* 0x00000008162072a5 */ /* 0x000fe4000f8e00ff */
[----:B------:R-:W-:Y:S01]  /*20d0*/  UIMAD.WIDE.U32 UR38, UR18, UR16, URZ ;  /* 0x00000010122672a5 */ /* 0x000fe2000f8e00ff */
[----:B------:R-:W-:Y:S02]  /*20e0*/  UMOV UR30, UR31 ;  /* 0x0000001f001e7c82 */ /* 0x000fe40008000000 */
[----:B------:R-:W-:Y:S01]  /*20f0*/  UMOV UR34, UR35 ;  /* 0x0000002300227c82 */ /* 0x000fe20008000000 */
[----:B------:R-:W-:-:S02]  /*2100*/  USHF.R.U32.HI UR30, URZ, UR5, UR30 ;  /* 0x00000005ff1e7299 */ /* 0x000fc4000801161e */
[----:B------:R-:W-:Y:S01]  /*2110*/  @UP3 USHF.R.U32.HI UR11, URZ, UR17, UR34 ;  /* 0x00000011ff0b3299 */ /* 0x000fe20008011622 */
[----:B------:R-:W-:Y:S01]  /*2120*/  UMOV UR32, UR33 ;  /* 0x0000002100207c82 */ /* 0x000fe20008000000 */
[----:B------:R-:W-:Y:S01]  /*2130*/  UMOV UR38, UR39 ;  /* 0x0000002700267c82 */ /* 0x000fe20008000000 */
[----:B------:R-:W-:Y:S02]  /*2140*/  USHF.R.U32.HI UR32, URZ, UR9, UR32 ;  /* 0x00000009ff207299 */ /* 0x000fe40008011620 */
[----:B------:R-:W-:Y:S02]  /*2150*/  USEL UR30, UR21, UR30, !UP0 ;  /* 0x0000001e151e7287 */ /* 0x000fe4000c000000 */
[----:B------:R-:W-:Y:S02]  /*2160*/  @UP3 USHF.R.U32.HI UR18, URZ, UR17, UR38 ;  /* 0x00000011ff123299 */ /* 0x000fe40008011626 */
[----:B------:R-:W-:Y:S02]  /*2170*/  UIMAD UR11, UR13, UR11, URZ ;  /* 0x0000000b0d0b72a4 */ /* 0x000fe4000f8e02ff */
[----:B------:R-:W-:-:S02]  /*2180*/  USEL UR32, UR22, UR32, !UP2 ;  /* 0x0000002016207287 */ /* 0x000fc4000d000000 */
[----:B------:R-:W-:Y:S02]  /*2190*/  UIMAD UR5, UR13, UR18, URZ ;  /* 0x000000120d0572a4 */ /* 0x000fe4000f8e02ff */
        /* <DEDUP_REMOVED lines=18> */
[----:B------:R-:W-:Y:S02]  /*22c0*/  UIMAD UR9, UR12, UR9, UR22 ;  /* 0x000000090c0972a4 */ /* 0x000fe4000f8e0216 */
[----:B------:R-:W-:Y:S01]  /*22d0*/  UIMAD UR21, UR30, UR10, UR8 ;  /* 0x0000000a1e1572a4 */ /* 0x000fe2000f8e0208 */
[----:B------:R-:W-:Y:S02]  /*22e0*/  @!UP0 UMOV UR32, UR11 ;  /* 0x0000000b00208c82 */ /* 0x000fe40008000000 */
[----:B------:R-:W-:-:S12]  /*22f0*/  UIMAD UR22, UR32, UR12, UR9 ;  /* 0x0000000c201672a4 */ /* 0x000fd8000f8e0209 */
.L_x_33:
[----:B------:R-:W2:Y:S02]  /*2300*/  LDCU UR5, c[0x0][0xb30] ;  /* 0x00016600ff0577ac */ /* 0x000ea40008000800 */
[----:B--2---:R-:W-:-:S09]  /*2310*/  UISETP.NE.AND UP0, UPT, UR5, 0x1, UPT ;  /* 0x000000010500788c */ /* 0x004fd2000bf05270 */
[----:B------:R-:W-:Y:S05]  /*2320*/  BRA.U UP0, `(.L_x_34) ;  /* 0x0000000100447547 */ /* 0x000fea000b800000 */
[----:B------:R-:W2:Y:S01]  /*2330*/  LDCU.128 UR8, c[0x0][0xb10] ;  /* 0x00016200ff0877ac */ /* 0x000ea20008000c00 */
[----:B------:R-:W3:Y:S01]  /*2340*/  LDCU UR12, c[0x0][0xb0c] ;  /* 0x00016180ff0c77ac */ /* 0x000ee20008000800 */
[----:B------:R-:W4:Y:S01]  /*2350*/  LDCU UR5, c[0x0][0xb20] ;  /* 0x00016400ff0577ac */ /* 0x000f220008000800 */
[----:B--2---:R-:W-:Y:S02]  /*2360*/  UIMAD.WIDE.U32 UR18, UR22, UR8, URZ ;  /* 0x00000008161272a5 */ /* 0x004fe4000f8e00ff */
[----:B------:R-:W-:Y:S02]  /*2370*/  UIMAD.WIDE.U32 UR16, UR21, UR11, URZ ;  /* 0x0000000b151072a5 */ /* 0x000fe4000f8e00ff */
[----:B---3--:R-:W-:Y:S02]  /*2380*/  UISETP.NE.AND UP2, UPT, UR12, 0x1, UPT ;  /* 0x000000010c00788c */ /* 0x008fe4000bf45270 */
[----:B------:R-:W-:Y:S01]  /*2390*/  UISETP.NE.AND UP0, UPT, UR10, 0x1, UPT ;  /* 0x000000010a00788c */ /* 0x000fe2000bf05270 */
[----:B------:R-:W-:-:S02]  /*23a0*/  UMOV UR8, UR19 ;  /* 0x0000001300087c82 */ /* 0x000fc40008000000 */
[----:B------:R-:W-:Y:S01]  /*23b0*/  UMOV UR16, UR17 ;  /* 0x0000001100107c82 */ /* 0x000fe20008000000 */
[----:B------:R-:W-:Y:S02]  /*23c0*/  USHF.R.U32.HI UR8, URZ, UR9, UR8 ;  /* 0x00000009ff087299 */ /* 0x000fe40008011608 */
[----:B----4-:R-:W-:Y:S02]  /*23d0*/  USHF.R.U32.HI UR5, URZ, UR5, UR16 ;  /* 0x00000005ff057299 */ /* 0x010fe40008011610 */
[----:B------:R-:W-:Y:S02]  /*23e0*/  USEL UR8, UR22, UR8, !UP2 ;  /* 0x0000000816087287 */ /* 0x000fe4000d000000 */
[----:B------:R-:W-:-:S04]  /*23f0*/  USEL UR5, UR21, UR5, !UP0 ;  /* 0x0000000515057287 */ /* 0x000fc8000c000000 */
[----:B------:R-:W-:Y:S02]  /*2400*/  UIADD3 UR9, UPT, UPT, UR8, -UR5, URZ ;  /* 0x8000000508097290 */ /* 0x000fe4000fffe0ff */
[----:B------:R-:W-:Y:S02]  /*2410*/  UIADD3 UR5, UPT, UPT, -UR8, UR5, URZ ;  /* 0x0000000508057290 */ /* 0x000fe4000fffe1ff */
[----:B------:R-:W-:Y:S02]  /*2420*/  UIMAD UR21, UR9, UR10, UR21 ;  /* 0x0000000a091572a4 */ /* 0x000fe4000f8e0215 */
[----:B------:R-:W-:-:S12]  /*2430*/  UIMAD UR22, UR5, UR12, UR22 ;  /* 0x0000000c051672a4 */ /* 0x000fd8000f8e0216 */
.L_x_34:
[----:B------:R-:W-:Y:S01]  /*2440*/  UIADD3 UR5, UPT, UPT, UR22, UR46, URZ ;  /* 0x0000002e16057290 */ /* 0x000fe2000fffe0ff */
[----:B------:R-:W-:Y:S01]  /*2450*/  VIADD R8, R8, 0x1 ;  /* 0x0000000108087836 */ /* 0x000fe20000000000 */
[----:B------:R-:W-:Y:S01]  /*2460*/  PLOP3.LUT P1, PT, PT, PT, PT, 0x80, 0x8 ;  /* 0x000000000008781c */ /* 0x000fe20003f2f070 */
[----:B------:R-:W-:-:S03]  /*2470*/  UIADD3 UR47, UPT, UPT, UR21, UR45, URZ ;  /* 0x0000002d152f7290 */ /* 0x000fc6000fffe0ff */
[----:B------:R-:W-:Y:S01]  /*2480*/  IMAD.U32 R5, RZ, RZ, UR5 ;  /* 0x00000005ff057e24 */ /* 0x000fe2000f8e00ff */
[----:B------:R-:W-:-:S04]  /*2490*/  ISETP.NE.AND P0, PT, R8, 0x2, PT ;  /* 0x000000020800780c */ /* 0x000fc80003f05270 */
[----:B------:R3:W-:Y:S01]  /*24a0*/  STL [R1+0x1d4], R5 ;  /* 0x0001d40501007387 */ /* 0x0007e20000100800 */
[----:B-1----:R-:W-:Y:S02]  /*24b0*/  SEL R4, RZ, 0x1, P0 ;  /* 0x00000001ff047807 */ /* 0x002fe40000000000 */
[----:B------:R-:W-:Y:S02]  /*24c0*/  SEL R8, R8, RZ, P0 ;  /* 0x000000ff08087207 */ /* 0x000fe40000000000 */
[----:B------:R-:W-:Y:S01]  /*24d0*/  LOP3.LUT R3, R3, R4, RZ, 0x3c, !PT ;  /* 0x0000000403037212 */ /* 0x000fe200078e3cff */
[----:B------:R-:W-:Y:S06]  /*24e0*/  BRA.U UP1, `(.L_x_35) ;  /* 0xfffffff1015c7547 */ /* 0x000fec000b83ffff */
[----:B------:R-:W-:Y:S01]  /*24f0*/  UIADD3 UR5, UPT, UPT, UR4, 0x10, URZ ;  /* 0x0000001004057890 */ /* 0x000fe2000fffe0ff */
[----:B------:R-:W-:-:S03]  /*2500*/  SHF.L.U32 R3, R9, 0x1f, RZ ;  /* 0x0000001f09037819 */ /* 0x000fc600000006ff */
[----:B------:R-:W-:-:S09]  /*2510*/  ULEA UR4, UR23, UR5, 0x3 ;  /* 0x0000000517047291 */ /* 0x000fd2000f8e18ff */
[----:B------:R-:W1:Y:S02]  /*2520*/  SYNCS.PHASECHK.TRANS64.TRYWAIT P0, [UR4], R3 ;  /* 0x00000003ff0075a7 */ /* 0x000e640008001104 */
[----:B-1----:R-:W-:Y:S05]  /*2530*/  @!P0 BRA `(.L_x_36) ;  /* 0x000000bc00348947 */ /* 0x002fea0003800000 */
.L_x_117:
[----:B------:R-:W-:-:S04]  /*2540*/  UIADD3 UR6, UPT, UPT, UR23, 0x1, URZ ;  /* 0x0000000117067890 */ /* 0x000fc8000fffe0ff */
[----:B------:R-:W-:-:S04]  /*2550*/  UISETP.NE.AND UP0, UPT, UR6, 0x2, UPT ;  /* 0x000000020600788c */ /* 0x000fc8000bf05270 */
[----:B------:R-:W-:Y:S02]  /*2560*/  USEL UR4, URZ, 0x1, UP0 ;  /* 0x00000001ff047887 */ /* 0x000fe40008000000 */
[----:B------:R-:W-:-:S04]  /*2570*/  USEL UR6, UR6, URZ, UP0 ;  /* 0x000000ff06067287 */ /* 0x000fc80008000000 */
[----:B------:R-:W-:Y:S01]  /*2580*/  ULEA UR6, UR6, UR5, 0x3 ;  /* 0x0000000506067291 */ /* 0x000fe2000f8e18ff */
[----:B-1----:R-:W-:-:S04]  /*2590*/  LOP3.LUT R3, R9, UR4, RZ, 0x3c, !PT ;  /* 0x0000000409037c12 */ /* 0x002fc8000f8e3cff */
[----:B------:R-:W-:Y:S01]  /*25a0*/  SHF.L.U32 R3, R3, 0x1f, RZ ;  /* 0x0000001f03037819 */ /* 0x000fe200000006ff */
[----:B------:R-:W-:-:S07]  /*25b0*/  IMAD.U32 R0, RZ, RZ, UR6 ;  /* 0x00000006ff007e24 */ /* 0x000fce000f8e00ff */
.L_x_37:
[----:B-1----:R1:W2:Y:S02]  /*25c0*/  SYNCS.PHASECHK.TRANS64.TRYWAIT P0, [R0+URZ], R3 ;  /* 0x00000003000075a7 */ /* 0x0022a400080011ff */
[----:B--2---:R-:W-:Y:S05]  /*25d0*/  @!P0 NANOSLEEP.SYNCS 0x989680 ;  /* 0x009896800000895d */ /* 0x004fea0003900000 */
[----:B------:R-:W2:Y:S02]  /*25e0*/  @!P0 SYNCS.PHASECHK.TRANS64 P0, [R0+URZ], R3 ;  /* 0x00000003000085a7 */ /* 0x000ea400080010ff */
[----:B--2---:R-:W-:Y:S05]  /*25f0*/  @P0 EXIT ;  /* 0x000000000000094d */ /* 0x004fea0003800000 */
[----:B------:R-:W-:Y:S05]  /*2600*/  BRA `(.L_x_37) ;  /* 0xfffffffc00ec7947 */ /* 0x000fea000383ffff */
.L_x_17:
[----:B------:R-:W-:-:S04]  /*2610*/  UISETP.NE.AND UP0, UPT, UR7, URZ, UPT ;  /* 0x000000ff0700728c */ /* 0x000fc8000bf05270 */
[----:B------:R-:W-:-:S09]  /*2620*/  UISETP.NE.OR UP0, UPT, UR12, 0x1, UP0 ;  /* 0x000000010c00788c */ /* 0x000fd20008705670 */
[----:B------:R-:W-:Y:S05]  /*2630*/  BRA.U UP0, `(.L_x_38) ;  /* 0x0000000500487547 */ /* 0x000fea000b800000 */
[----:B------:R-:W-:Y:S01]  /*2640*/  ISETP.NE.AND P2, PT, R0, RZ, PT ;  /* 0x000000ff0000720c */ /* 0x000fe20003f45270 */
[----:B------:R-:W-:Y:S01]  /*2650*/  IMAD.MOV.U32 R12, RZ, RZ, 0x1 ;  /* 0x00000001ff0c7424 */ /* 0x000fe200078e00ff */
[----:B------:R-:W-:Y:S02]  /*2660*/  CS2R R10, SRZ ;  /* 0x00000000000a7805 */ /* 0x000fe4000001ff00 */
[----:B------:R-:W-:Y:S01]  /*2670*/  CS2R R8, SRZ ;  /* 0x0000000000087805 */ /* 0x000fe2000001ff00 */
[----:B------:R-:W-:Y:S01]  /*2680*/  UMOV UR4, 0x400 ;  /* 0x0000040000047882 */ /* 0x000fe20000000000 */
[----:B------:R-:W-:Y:S01]  /*2690*/  UMOV UR6, URZ ;  /* 0x000000ff00067c82 */ /* 0x000fe20008000000 */
[----:B------:R-:W-:-:S12]  /*26a0*/  ULEA UR7, UR7, UR4, 0x18 ;  /* 0x0000000407077291 */ /* 0x000fd8000f8ec0ff */
.L_x_42:
[----:B------:R-:W-:Y:S02]  /*26b0*/  LEA R2, R8, UR7, 0x3 ;  /* 0x0000000708027c11 */ /* 0x000fe4000f8e18ff */
[----:B-1----:R-:W-:-:S03]  /*26c0*/  SHF.L.U32 R5, R9, 0x1f, RZ ;  /* 0x0000001f09057819 */ /* 0x002fc600000006ff */
[----:B------:R-:W-:Y:S01]  /*26d0*/  VIADD R4, R2, 0xa0 ;  /* 0x000000a002047836 */ /* 0x000fe20000000000 */
[----:B------:R-:W1:Y:S02]  /*26e0*/  SYNCS.PHASECHK.TRANS64.TRYWAIT P0, [R2+URZ+0x90], R5 ;  /* 0x00009005020075a7 */ /* 0x000e6400080011ff */
[----:B-1----:R-:W-:Y:S05]  /*26f0*/  @!P0 BRA `(.L_x_39) ;  /* 0x000000b800dc8947 */ /* 0x002fea0003800000 */
.L_x_118:
[----:B------:R-:W-:Y:S01]  /*2700*/  ULEA UR5, UR6, UR7, 0x3 ;  /* 0x0000000706057291 */ /* 0x000fe2000f8e18ff */
[----:B------:R-:W-:Y:S02]  /*2710*/  PRMT R4, RZ, 0x654, R4 ;  /* 0x00000654ff047816 */ /* 0x000fe40000000004 */
[----:B-1----:R-:W-:Y:S01]  /*2720*/  SHF.L.U32 R5, R12, 0x1f, RZ ;  /* 0x0000001f0c057819 */ /* 0x002fe200000006ff */
[----:B------:R-:W-:Y:S01]  /*2730*/  UIADD3 UR4, UPT, UPT, UR5, 0x50, URZ ;  /* 0x0000005005047890 */ /* 0x000fe2000fffe0ff */
[----:B------:R1:W-:Y:S05]  /*2740*/  SYNCS.ARRIVE.TRANS64.RED.A1T0 RZ, [R4+URZ], RZ ;  /* 0x000000ff04ff79a7 */ /* 0x0003ea00081004ff */
[----:B------:R-:W-:Y:S01]  /*2750*/  IMAD.U32 R7, RZ, RZ, UR4 ;  /* 0x00000004ff077e24 */ /* 0x000fe2000f8e00ff */
[----:B------:R-:W3:Y:S04]  /*2760*/  SYNCS.PHASECHK.TRANS64.TRYWAIT P0, [UR5+0x60], R5 ;  /* 0x00006005ff0075a7 */ /* 0x000ee80008001105 */
[----:B------:R-:W-:Y:S01]  /*2770*/  PRMT R6, R0, 0x654, R7 ;  /* 0x0000065400067816 */ /* 0x000fe20000000007 */
[----:B-1----:R-:W-:Y:S01]  /*2780*/  @!P2 IMAD.MOV.U32 R4, RZ, RZ, 0x10 ;  /* 0x00000010ff04a424 */ /* 0x002fe200078e00ff */
[----:B---3--:R-:W-:Y:S06]  /*2790*/  @!P0 BRA `(.L_x_40) ;  /* 0x000000b800c88947 */ /* 0x008fec0003800000 */
.L_x_120:
[----:B------:R-:W-:Y:S01]  /*27a0*/  ULEA UR4, UR6, UR7, 0x4 ;  /* 0x0000000706047291 */ /* 0x000fe2000f8e20ff */
[----:B------:R-:W-:Y:S01]  /*27b0*/  SEL R3, R6, R3, !P2 ;  /* 0x0000000306037207 */ /* 0x000fe20005000000 */
[----:B------:R-:W-:Y:S01]  /*27c0*/  UIADD3 UR5, UPT, UPT, UR5, 0x50, URZ ;  /* 0x0000005005057890 */ /* 0x000fe2000fffe0ff */
[----:B-1----:R-:W-:Y:S01]  /*27d0*/  LEA R2, R11, UR7, 0x3 ;  /* 0x000000070b027c11 */ /* 0x002fe2000f8e18ff */
[----:B------:R-:W-:Y:S01]  /*27e0*/  UIADD3 UR4, UPT, UPT, UR4, 0xc0, URZ ;  /* 0x000000c004047890 */ /* 0x000fe2000fffe0ff */
[----:B------:R-:W-:Y:S01]  /*27f0*/  SHF.L.U32 R5, R10, 0x1f, RZ ;  /* 0x0000001f0a057819 */ /* 0x000fe200000006ff */
[----:B------:R1:W-:Y:S01]  /*2800*/  @!P2 SYNCS.ARRIVE.TRANS64.RED RZ, [R3+URZ], R4 ;  /* 0x0000000403ffa9a7 */ /* 0x0003e200080004ff */
[----:B------:R-:W-:Y:S01]  /*2810*/  UIADD3 UR6, UPT, UPT, UR6, 0x1, URZ ;  /* 0x0000000106067890 */ /* 0x000fe2000fffe0ff */
[----:B------:R-:W-:-:S03]  /*2820*/  VIADD R8, R8, 0x1 ;  /* 0x0000000108087836 */ /* 0x000fc60000000000 */
[----:B------:R-:W-:Y:S02]  /*2830*/  UISETP.NE.AND UP0, UPT, UR6, 0x2, UPT ;  /* 0x000000020600788c */ /* 0x000fe4000bf05270 */
[----:B------:R-:W-:Y:S06]  /*2840*/  UGETNEXTWORKID.BROADCAST [UR4], [UR5] ;  /* 0x00000000040073ca */ /* 0x000fec0008000100 */
[----:B------:R-:W-:Y:S01]  /*2850*/  USEL UR4, URZ, 0x1, UP0 ;  /* 0x00000001ff047887 */ /* 0x000fe20008000000 */
[----:B------:R-:W-:Y:S01]  /*2860*/  ISETP.NE.AND P0, PT, R8, 0x2, PT ;  /* 0x000000020800780c */ /* 0x000fe20003f05270 */
[----:B------:R-:W-:Y:S01]  /*2870*/  USEL UR6, UR6, URZ, UP0 ;  /* 0x000000ff06067287 */ /* 0x000fe20008000000 */
[----:B------:R-:W3:Y:S03]  /*2880*/  SYNCS.PHASECHK.TRANS64.TRYWAIT P1, [R2+URZ+0x50], R5 ;  /* 0x00005005020075a7 */ /* 0x000ee600080211ff */
[----:B------:R-:W-:Y:S01]  /*2890*/  LOP3.LUT R12, R12, UR4, RZ, 0x3c, !PT ;  /* 0x000000040c0c7c12 */ /* 0x000fe2000f8e3cff */
[----:B-1-3--:R-:W-:Y:S07]  /*28a0*/  @!P1 BRA `(.L_x_41) ;  /* 0x000000b8009c9947 */ /* 0x00afee0003800000 */
.L_x_121:
[C---:B------:R-:W-:Y:S01]  /*28b0*/  LEA R4, R11.reuse, UR7, 0x4 ;  /* 0x000000070b047c11 */ /* 0x040fe2000f8e20ff */
[----:B-1----:R-:W-:Y:S01]  /*28c0*/  VIADD R2, R2, 0x60 ;  /* 0x0000006002027836 */ /* 0x002fe20000000000 */
[----:B------:R-:W-:Y:S01]  /*28d0*/  SEL R8, R8, RZ, P0 ;  /* 0x000000ff08087207 */ /* 0x000fe20000000000 */
[----:B------:R-:W-:-:S03]  /*28e0*/  VIADD R11, R11, 0x1 ;  /* 0x000000010b0b7836 */ /* 0x000fc60000000000 */
[----:B------:R-:W1:Y:S01]  /*28f0*/  LDS.128 R4, [R4+0xc0] ;  /* 0x0000c00004047984 */ /* 0x000e620000000c00 */
[----:B------:R-:W-:Y:S02]  /*2900*/  PRMT R2, RZ, 0x654, R2 ;  /* 0x00000654ff027816 */ /* 0x000fe40000000002 */
[C---:B------:R-:W-:Y:S01]  /*2910*/  ISETP.NE.AND P1, PT, R11.reuse, 0x2, PT ;  /* 0x000000020b00780c */ /* 0x040fe20003f25270 */
[----:B------:R-:W-:Y:S01]  /*2920*/  @!PT LDS RZ, [RZ] ;  /* 0x00000000fffff984 */ /* 0x000fe20000000800 */
[----:B------:R-:W-:Y:S01]  /*2930*/  @!PT LDS RZ, [RZ] ;  /* 0x00000000fffff984 */ /* 0x000fe20000000800 */
[----:B------:R-:W-:Y:S01]  /*2940*/  @!PT LDS RZ, [RZ] ;  /* 0x00000000fffff984 */ /* 0x000fe20000000800 */
[----:B------:R-:W-:Y:S01]  /*2950*/  @!PT LDS RZ, [RZ] ;  /* 0x00000000fffff984 */ /* 0x000fe20000000800 */
[----:B------:R3:W-:Y:S06]  /*2960*/  MEMBAR.ALL.CTA ;  /* 0x0000000000007992 */ /* 0x0007ec0000008000 */
[----:B---3--:R-:W3:Y:S01]  /*2970*/  FENCE.VIEW.ASYNC.S ;  /* 0x00000000000073c6 */ /* 0x008ee20000000000 */
[----:B------:R-:W-:Y:S01]  /*2980*/  SEL R11, R11, RZ, P1 ;  /* 0x000000ff0b0b7207 */ /* 0x000fe20000800000 */
[----:B---3--:R3:W-:Y:S01]  /*2990*/  SYNCS.ARRIVE.TRANS64.RED.A1T0 RZ, [R2+URZ], RZ ;  /* 0x000000ff02ff79a7 */ /* 0x0087e200081004ff */
[----:B-1----:R-:W-:-:S02]  /*29a0*/  LOP3.LUT P3, RZ, R6, 0x1, RZ, 0xc0, !PT ;  /* 0x0000000106ff7812 */ /* 0x002fc4000786c0ff */
[----:B------:R-:W-:-:S04]  /*29b0*/  SEL R5, RZ, 0x1, P1 ;  /* 0x00000001ff057807 */ /* 0x000fc80000800000 */
[----:B------:R-:W-:Y:S02]  /*29c0*/  LOP3.LUT R10, R10, R5, RZ, 0x3c, !PT ;  /* 0x000000050a0a7212 */ /* 0x000fe400078e3cff */
[----:B---3--:R-:W-:-:S04]  /*29d0*/  SEL R2, RZ, 0x1, P0 ;  /* 0x00000001ff027807 */ /* 0x008fc80000000000 */
[----:B------:R-:W-:Y:S01]  /*29e0*/  LOP3.LUT R9, R9, R2, RZ, 0x3c, !PT ;  /* 0x0000000209097212 */ /* 0x000fe200078e3cff */
[----:B------:R-:W-:Y:S06]  /*29f0*/  @P3 BRA `(.L_x_42) ;  /* 0xfffffffc002c3947 */ /* 0x000fec000383ffff */
[----:B------:R-:W-:Y:S01]  /*2a00*/  ULEA UR5, UR6, UR7, 0x3 ;  /* 0x0000000706057291 */ /* 0x000fe2000f8e18ff */
[----:B------:R-:W-:-:S08]  /*2a10*/  SHF.L.U32 R3, R12, 0x1f, RZ ;  /* 0x0000001f0c037819 */ /* 0x000fd000000006ff */
[----:B------:R-:W1:Y:S02]  /*2a20*/  SYNCS.PHASECHK.TRANS64 P0, [UR5+0x60], R3 ;  /* 0x00006003ff0075a7 */ /* 0x000e640008001005 */
[----:B-1----:R-:W-:Y:S05]  /*2a30*/  @P0 BRA `(.L_x_43) ;  /* 0x0000000000080947 */ /* 0x002fea0003800000 */
[----:B------:R-:W1:Y:S02]  /*2a40*/  SYNCS.PHASECHK.TRANS64.TRYWAIT P0, [UR5+0x60], R3 ;  /* 0x00006003ff0075a7 */ /* 0x000e640008001105 */
[----:B-1----:R-:W-:Y:S05]  /*2a50*/  @!P0 BRA `(.L_x_44) ;  /* 0x000000b800448947 */ /* 0x002fea0003800000 */
.L_x_43:
[----:B------:R-:W-:-:S04]  /*2a60*/  UIADD3 UR4, UPT, UPT, UR6, 0x1, URZ ;  /* 0x0000000106047890 */ /* 0x000fc8000fffe0ff */
[----:B------:R-:W-:-:S04]  /*2a70*/  UISETP.NE.AND UP0, UPT, UR4, 0x2, UPT ;  /* 0x000000020400788c */ /* 0x000fc8000bf05270 */
[----:B------:R-:W-:Y:S02]  /*2a80*/  USEL UR8, URZ, 0x1, UP0 ;  /* 0x00000001ff087887 */ /* 0x000fe40008000000 */
[----:B------:R-:W-:-:S04]  /*2a90*/  USEL UR4, UR4, URZ, UP0 ;  /* 0x000000ff04047287 */ /* 0x000fc80008000000 */
[----:B------:R-:W-:Y:S01]  /*2aa0*/  ULEA UR4, UR4, UR7, 0x3 ;  /* 0x0000000704047291 */ /* 0x000fe2000f8e18ff */
[----:B-1----:R-:W-:-:S04]  /*2ab0*/  LOP3.LUT R3, R12, UR8, RZ, 0x3c, !PT ;  /* 0x000000080c037c12 */ /* 0x002fc8000f8e3cff */
[----:B------:R-:W-:-:S04]  /*2ac0*/  SHF.L.U32 R0, R3, 0x1f, RZ ;  /* 0x0000001f03007819 */ /* 0x000fc800000006ff */
[----:B------:R-:W1:Y:S02]  /*2ad0*/  SYNCS.PHASECHK.TRANS64 P0, [UR4+0x60], R0 ;  /* 0x00006000ff0075a7 */ /* 0x000e640008001004 */
[----:B-12---:R-:W-:Y:S05]  /*2ae0*/  @P0 EXIT ;  /* 0x000000000000094d */ /* 0x006fea0003800000 */
[----:B------:R-:W-:Y:S02]  /*2af0*/  SHF.L.U32 R3, R3, 0x1f, RZ ;  /* 0x0000001f03037819 */ /* 0x000fe400000006ff */
[----:B------:R-:W-:-:S07]  /*2b00*/  MOV R0, UR4 ;  /* 0x0000000400007c02 */ /* 0x000fce0008000f00 */
.L_x_45:
[----:B-1----:R1:W2:Y:S02]  /*2b10*/  SYNCS.PHASECHK.TRANS64.TRYWAIT P0, [R0+URZ+0x60], R3 ;  /* 0x00006003000075a7 */ /* 0x0022a400080011ff */
[----:B--2---:R-:W-:Y:S05]  /*2b20*/  @!P0 NANOSLEEP.SYNCS 0x989680 ;  /* 0x009896800000895d */ /* 0x004fea0003900000 */
[----:B------:R-:W2:Y:S02]  /*2b30*/  @!P0 SYNCS.PHASECHK.TRANS64 P0, [R0+URZ+0x60], R3 ;  /* 0x00006003000085a7 */ /* 0x000ea400080010ff */
[----:B--2---:R-:W-:Y:S05]  /*2b40*/  @P0 EXIT ;  /* 0x000000000000094d */ /* 0x004fea0003800000 */
[----:B------:R-:W-:Y:S05]  /*2b50*/  BRA `(.L_x_45) ;  /* 0xfffffffc00ec7947 */ /* 0x000fea000383ffff */
.L_x_38:
[----:B------:R-:W-:-:S09]  /*2b60*/  UISETP.NE.AND UP0, UPT, UR12, URZ, UPT ;  /* 0x000000ff0c00728c */ /* 0x000fd2000bf05270 */
[----:B------:R-:W-:Y:S05]  /*2b70*/  BRA.U UP0, `(.L_x_46) ;  /* 0x0000000d006c7547 */ /* 0x000fea000b800000 */
[----:B------:R-:W-:Y:S01]  /*2b80*/  UMOV UR4, 0x40 ;  /* 0x0000004000047882 */ /* 0x000fe20000000000 */
[----:B------:R-:W-:Y:S01]  /*2b90*/  NOP ;  /* 0x0000000000007918 */ /* 0x000fe20000000000 */
[----:B------:R-:W-:Y:S01]  /*2ba0*/  ULEA UR4, UR7, UR4, 0x18 ;  /* 0x0000000407047291 */ /* 0x000fe2000f8ec0ff */
[----:B------:R-:W-:Y:S02]  /*2bb0*/  UMOV UR5, 0x400 ;  /* 0x0000040000057882 */ /* 0x000fe40000000000 */
[----:B------:R-:W-:-:S06]  /*2bc0*/  ULEA UR7, UR7, UR5, 0x18 ;  /* 0x0000000507077291 */ /* 0x000fcc000f8ec0ff */
[----:B------:R-:W3:Y:S02]  /*2bd0*/  LDS.U8 R0, [UR4+0x1c] ;  /* 0x00001c04ff007984 */ /* 0x000ee40008000000 */
[----:B---3--:R-:W-:-:S13]  /*2be0*/  ISETP.NE.AND P0, PT, R0, RZ, PT ;  /* 0x000000ff0000720c */ /* 0x008fda0003f05270 */
[----:B------:R-:W-:Y:S05]  /*2bf0*/  @P0 BRA `(.L_x_47) ;  /* 0x0000000000580947 */ /* 0x000fea0003800000 */
[----:B------:R-:W-:-:S13]  /*2c00*/  ELECT P0, URZ, PT ;  /* 0x0000000000ff782f */ /* 0x000fda0003800000 */
[----:B------:R-:W-:Y:S05]  /*2c10*/  @!P0 BRA `(.L_x_48) ;  /* 0x0000000000608947 */ /* 0x000fea0003800000 */
[----:B------:R-:W-:Y:S01]  /*2c20*/  UMOV UR5, 0x10 ;  /* 0x0000001000057882 */ /* 0x000fe20000000000 */
[----:B------:R-:W-:Y:S01]  /*2c30*/  HFMA2 R0, -RZ, RZ, 0, 5.9604644775390625e-08 ;  /* 0x00000001ff007431 */ /* 0x000fe200000001ff */
[----:B------:R-:W-:-:S03]  /*2c40*/  MOV R2, 0xffff ;  /* 0x0000ffff00027802 */ /* 0x000fc60000000f00 */
[----:B------:R-:W-:Y:S04]  /*2c50*/  DEPBAR.LE SB3, 0x36 ;  /* 0x0000bd800000791a */ /* 0x000fe80000000000 */
[----:B------:R-:W3:Y:S02]  /*2c60*/  UTCATOMSWS.FIND_AND_SET.ALIGN UP0, UR5, UR5 ;  /* 0x00000005000575e3 */ /* 0x000ee40008000800 */
[----:B---3--:R-:W-:Y:S01]  /*2c70*/  MOV R3, UR5 ;  /* 0x0000000500037c02 */ /* 0x008fe20008000f00 */
[----:B------:R-:W-:Y:S06]  /*2c80*/  BRA.U UP0, `(.L_x_49) ;  /* 0x0000000100187547 */ /* 0x000fec000b800000 */
.L_x_50:
[----:B------:R-:W-:Y:S05]  /*2c90*/  NANOSLEEP 0x64 ;  /* 0x000000640000795d */ /* 0x000fea0003800000 */
[----:B------:R-:W-:-:S05]  /*2ca0*/  UMOV UR5, 0x10 ;  /* 0x0000001000057882 */ /* 0x000fca0000000000 */
[----:B------:R-:W-:Y:S04]  /*2cb0*/  DEPBAR.LE SB3, 0x36 ;  /* 0x0000bd800000791a */ /* 0x000fe80000000000 */
[----:B------:R-:W3:Y:S02]  /*2cc0*/  UTCATOMSWS.FIND_AND_SET.ALIGN UP0, UR5, UR5 ;  /* 0x00000005000575e3 */ /* 0x000ee40008000800 */
[----:B---3--:R-:W-:Y:S01]  /*2cd0*/  MOV R3, UR5 ;  /* 0x0000000500037c02 */ /* 0x008fe20008000f00 */
[----:B------:R-:W-:Y:S05]  /*2ce0*/  BRA.U !UP0, `(.L_x_50) ;  /* 0xfffffffd08e87547 */ /* 0x000fea000b83ffff */
.L_x_49:
[-C--:B------:R-:W-:Y:S02]  /*2cf0*/  SHF.L.U32 R2, R2, R3.reuse, RZ ;  /* 0x0000000302027219 */ /* 0x080fe400000006ff */
[----:B------:R-:W-:Y:S01]  /*2d00*/  SHF.L.U32 R0, R0, R3, RZ ;  /* 0x0000000300007219 */ /* 0x000fe200000006ff */
[----:B------:R-:W-:Y:S02]  /*2d10*/  IMAD.SHL.U32 R3, R3, 0x20, RZ ;  /* 0x0000002003037824 */ /* 0x000fe400078e00ff */
[----:B------:R3:W-:Y:S04]  /*2d20*/  ATOMS.OR RZ, [UR4+0x14], R2 ;  /* 0x00001402ffff798c */ /* 0x0007e8000b000004 */
[----:B------:R3:W-:Y:S04]  /*2d30*/  ATOMS.OR RZ, [UR4+0x18], R0 ;  /* 0x00001800ffff798c */ /* 0x0007e8000b000004 */
[----:B------:R3:W-:Y:S01]  /*2d40*/  STS [UR7+0xe0], R3 ;  /* 0x0000e003ff007988 */ /* 0x0007e20008000807 */
[----:B------:R-:W-:Y:S05]  /*2d50*/  BRA `(.L_x_48) ;  /* 0x0000000000107947 */ /* 0x000fea0003800000 */
.L_x_47:
[----:B------:R-:W-:Y:S02]  /*2d60*/  MOV R0, 0xffffffff ;  /* 0xffffffff00007802 */ /* 0x000fe40000000f00 */
[----:B------:R-:W-:-:S03]  /*2d70*/  MOV R2, 0x2da0 ;  /* 0x00002da000027802 */ /* 0x000fc60000000f00 */
[----:B------:R3:W-:Y:S04]  /*2d80*/  STS [UR7+0xe0], R0 ;  /* 0x0000e000ff007988 */ /* 0x0007e80008000807 */
[----:B-123-5:R-:W-:Y:S05]  /*2d90*/  CALL.REL.NOINC `($__internal_1_$__cuda_sm10x_tcgen05_guardrail_trap_phase_invalid_during_alloc) ;  /* 0x000000b800a87944 */ /* 0x02efea0003c00000 */
.L_x_48:
[----:B------:R-:W-:Y:S05]  /*2da0*/  WARPSYNC.ALL ;  /* 0x0000000000007948 */ /* 0x000fea0003800000 */
[----:B------:R-:W4:Y:S01]  /*2db0*/  S2UR UR9, SR_CgaCtaId ;  /* 0x00000000000979c3 */ /* 0x000f220000008800 */
[----:B------:R-:W-:Y:S01]  /*2dc0*/  UMOV UR4, 0x400 ;  /* 0x0000040000047882 */ /* 0x000fe20000000000 */
[----:B------:R-:W-:-:S06]  /*2dd0*/  NOP ;  /* 0x0000000000007918 */ /* 0x000fcc0000000000 */
[----:B------:R-:W-:Y:S06]  /*2de0*/  BAR.ARV 0x6, 0xa0 ;  /* 0x0182800000007b1d */ /* 0x000fec0000002000 */
[----:B------:R-:W1:Y:S01]  /*2df0*/  LDCU UR5, c[0x0][0x38c] ;  /* 0x00007180ff0577ac */ /* 0x000e620008000800 */
[----:B------:R-:W-:Y:S01]  /*2e00*/  IMAD.MOV.U32 R11, RZ, RZ, 0x1 ;  /* 0x00000001ff0b7424 */ /* 0x000fe200078e00ff */
[----:B------:R-:W-:Y:S01]  /*2e10*/  CS2R R8, SRZ ;  /* 0x0000000000087805 */ /* 0x000fe2000001ff00 */
[----:B------:R-:W-:Y:S01]  /*2e20*/  IMAD.MOV.U32 R10, RZ, RZ, RZ ;  /* 0x000000ffff0a7224 */ /* 0x000fe200078e00ff */
[----:B------:R-:W-:Y:S01]  /*2e30*/  UMOV UR12, URZ ;  /* 0x000000ff000c7c82 */ /* 0x000fe20008000000 */
[----:B------:R-:W-:Y:S01]  /*2e40*/  UMOV UR11, URZ ;  /* 0x000000ff000b7c82 */ /* 0x000fe20008000000 */
[----:B------:R-:W-:Y:S01]  /*2e50*/  UMOV UR22, 0x0 ;  /* 0x0000000000167882 */ /* 0x000fe20000000000 */
[----:B------:R-:W-:Y:S01]  /*2e60*/  UMOV UR23, 0x83c0490 ;  /* 0x083c049000177882 */ /* 0x000fe20000000000 */
[----:B------:R-:W-:Y:S01]  /*2e70*/  UMOV UR20, 0x0 ;  /* 0x0000000000147882 */ /* 0x000fe20000000000 */
[----:B------:R-:W-:Y:S01]  /*2e80*/  UMOV UR21, 0x83c0490 ;  /* 0x083c049000157882 */ /* 0x000fe20000000000 */
[----:B----4-:R-:W-:Y:S01]  /*2e90*/  ULEA UR9, UR9, UR4, 0x18 ;  /* 0x0000000409097291 */ /* 0x010fe2000f8ec0ff */
[----:B------:R-:W4:Y:S03]  /*2ea0*/  LDCU UR4, c[0x0][0x38c] ;  /* 0x00007180ff0477ac */ /* 0x000f260008000800 */
[----:B------:R-:W-:-:S02]  /*2eb0*/  UIADD3 UR10, UPT, UPT, UR9, 0x1e200, URZ ;  /* 0x0001e200090a7890 */ /* 0x000fc4000fffe0ff */
[----:B-1----:R-:W-:-:S03]  /*2ec0*/  UISETP.GE.AND UP4, UPT, UR5, 0x1, UPT ;  /* 0x000000010500788c */ /* 0x002fc6000bf86270 */
[----:B---3--:R-:W2:Y:S01]  /*2ed0*/  LDS R0, [UR9+0xe0] ;  /* 0x0000e009ff007984 */ /* 0x008ea20008000800 */
[----:B------:R-:W-:Y:S01]  /*2ee0*/  USHF.R.U32.HI UR10, URZ, 0x4, UR10 ;  /* 0x00000004ff0a7899 */ /* 0x000fe2000801160a */
[----:B------:R-:W-:Y:S01]  /*2ef0*/  UMOV UR26, 0x0 ;  /* 0x00000000001a7882 */ /* 0x000fe20000000000 */
[----:B------:R-:W-:Y:S02]  /*2f00*/  UMOV UR27, 0x83c0490 ;  /* 0x083c0490001b7882 */ /* 0x000fe40000000000 */
[----:B------:R-:W-:Y:S01]  /*2f10*/  ULOP3.LUT UR10, UR10, 0x3fff, URZ, 0xc0, !UPT ;  /* 0x00003fff0a0a7892 */ /* 0x000fe2000f8ec0ff */
[----:B------:R-:W-:Y:S01]  /*2f20*/  UMOV UR24, 0x0 ;  /* 0x0000000000187882 */ /* 0x000fe20000000000 */
[----:B------:R-:W-:Y:S02]  /*2f30*/  UMOV UR25, 0x83c0490 ;  /* 0x083c049000197882 */ /* 0x000fe40000000000 */
[----:B------:R-:W-:Y:S02]  /*2f40*/  ULOP3.LUT UR10, UR10, 0x10000, URZ, 0xfc, !UPT ;  /* 0x000100000a0a7892 */ /* 0x000fe4000f8efcff */
[----:B----4-:R-:W-:-:S04]  /*2f50*/  UIADD3 UR4, UPT, UPT, UR4, 0x3f, URZ ;  /* 0x0000003f04047890 */ /* 0x010fc8000fffe0ff */
[----:B------:R-:W-:-:S04]  /*2f60*/  USHF.R.S32.HI UR8, URZ, 0x1f, UR4 ;  /* 0x0000001fff087899 */ /* 0x000fc80008011404 */
[----:B------:R-:W-:Y:S02]  /*2f70*/  ULEA.HI UR8, UR8, UR4, URZ, 0x6 ;  /* 0x0000000408087291 */ /* 0x000fe4000f8f30ff */
[----:B------:R-:W-:Y:S02]  /*2f80*/  UIADD3 UR4, UPT, UPT, UR9, 0x26200, URZ ;  /* 0x0002620009047890 */ /* 0x000fe4000fffe0ff */
[----:B------:R-:W-:Y:S02]  /*2f90*/  USHF.R.S32.HI UR8, URZ, 0x6, UR8 ;  /* 0x00000006ff087899 */ /* 0x000fe40008011408 */
[----:B------:R-:W-:Y:S02]  /*2fa0*/  USHF.R.U32.HI UR4, URZ, 0x4, UR4 ;  /* 0x00000004ff047899 */ /* 0x000fe40008011604 */
[----:B------:R-:W-:Y:S02]  /*2fb0*/  UISETP.LT.AND UP0, UPT, UR8, 0x1, UPT ;  /* 0x000000010800788c */ /* 0x000fe4000bf01270 */
[----:B------:R-:W-:-:S02]  /*2fc0*/  ULOP3.LUT UR4, UR4, 0x3fff, URZ, 0xc0, !UPT ;  /* 0x00003fff04047892 */ /* 0x000fc4000f8ec0ff */
[----:B------:R-:W-:Y:S02]  /*2fd0*/  USEL UR16, UR8, 0x1, !UP0 ;  /* 0x0000000108107887 */ /* 0x000fe4000c000000 */
[----:B------:R-:W-:Y:S02]  /*2fe0*/  ULOP3.LUT UR4, UR4, 0x10000, URZ, 0xfc, !UPT ;  /* 0x0001000004047892 */ /* 0x000fe4000f8efcff */
[----:B------:R-:W-:Y:S01]  /*2ff0*/  UIADD3 UR16, UPT, UPT, -UR16, URZ, URZ ;  /* 0x000000ff10107290 */ /* 0x000fe2000fffe1ff */
[----:B--2---:R-:W-:-:S15]  /*3000*/  R2UR UR13, R0 ;  /* 0x00000000000d72ca */ /* 0x004fde00000e0000 */
.L_x_57:
[----:B------:R-:W-:Y:S02]  /*3010*/  LEA R0, R10, UR9, 0x3 ;  /* 0x000000090a007c11 */ /* 0x000fe4000f8e18ff */
[----:B------:R-:W-:Y:S02]  /*3020*/  SHF.L.U32 R5, R9, 0x1f, RZ ;  /* 0x0000001f09057819 */ /* 0x000fe400000006ff */
[----:B------:R-:W-:Y:S01]  /*3030*/  PLOP3.LUT P0, PT, PT, PT, UP4, 0x80, 0x8 ;  /* 0x000000000008781c */ /* 0x000fe20003f0f048 */
[----:B------:R-:W-:Y:S01]  /*3040*/  VIADD R3, R0, 0x60 ;  /* 0x0000006000037836 */ /* 0x000fe20000000000 */
[----:B-1----:R-:W1:Y:S02]  /*3050*/  SYNCS.PHASECHK.TRANS64.TRYWAIT P1, [R0+URZ+0x50], R5 ;  /* 0x00005005000075a7 */ /* 0x002e6400080211ff */
[----:B-1----:R-:W-:Y:S09]  /*3060*/  @!P1 BRA `(.L_x_51) ;  /* 0x000000b000d89947 */ /* 0x002ff20003800000 */
.L_x_123:
[----:B------:R-:W-:Y:S01]  /*3070*/  LEA R4, R10, UR9, 0x4 ;  /* 0x000000090a047c11 */ /* 0x000fe2000f8e20ff */
[----:B------:R-:W-:Y:S01]  /*3080*/  @UP4 ULEA UR5, UR11, UR9, 0x3 ;  /* 0x000000090b054291 */ /* 0x000fe2000f8e18ff */
[----:B------:R-:W-:Y:S01]  /*3090*/  PLOP3.LUT P1, PT, PT, PT, PT, 0x80, 0x8 ;  /* 0x000000000008781c */ /* 0x000fe20003f2f070 */
[----:B------:R-:W-:Y:S01]  /*30a0*/  ULEA UR14, UR12, UR9, 0x3 ;  /* 0x000000090c0e7291 */ /* 0x000fe2000f8e18ff */
[----:B------:R-:W-:Y:S01]  /*30b0*/  PRMT R3, RZ, 0x654, R3 ;  /* 0x00000654ff037816 */ /* 0x000fe20000000003 */
[----:B------:R-:W-:Y:S01]  /*30c0*/  UIMAD UR15, UR12, 0xf0, UR13 ;  /* 0x000000f00c0f78a4 */ /* 0x000fe2000f8e020d */
[----:B-1----:R-:W1:Y:S01]  /*30d0*/  LDS.128 R4, [R4+0xc0] ;  /* 0x0000c00004047984 */ /* 0x002e620000000c00 */
[----:B------:R-:W-:Y:S02]  /*30e0*/  @P0 SHF.L.U32 R2, R8, 0x1f, RZ ;  /* 0x0000001f08020819 */ /* 0x000fe400000006ff */
[----:B------:R-:W-:Y:S01]  /*30f0*/  SHF.L.U32 R0, R11, 0x1f, RZ ;  /* 0x0000001f0b007819 */ /* 0x000fe200000006ff */
[----:B------:R-:W-:Y:S01]  /*3100*/  @!PT LDS RZ, [RZ] ;  /* 0x00000000fffff984 */ /* 0x000fe20000000800 */
[----:B------:R-:W-:Y:S01]  /*3110*/  @!PT LDS RZ, [RZ] ;  /* 0x00000000fffff984 */ /* 0x000fe20000000800 */
[----:B------:R-:W-:Y:S01]  /*3120*/  @!PT LDS RZ, [RZ] ;  /* 0x00000000fffff984 */ /* 0x000fe20000000800 */
[----:B------:R-:W-:Y:S01]  /*3130*/  @!PT LDS RZ, [RZ] ;  /* 0x00000000fffff984 */ /* 0x000fe20000000800 */
[----:B------:R2:W-:Y:S06]  /*3140*/  MEMBAR.ALL.CTA ;  /* 0x0000000000007992 */ /* 0x0005ec0000008000 */
[----:B--2---:R-:W2:Y:S02]  /*3150*/  FENCE.VIEW.ASYNC.S ;  /* 0x00000000000073c6 */ /* 0x004ea40000000000 */
[----:B--2---:R2:W-:Y:S01]  /*3160*/  SYNCS.ARRIVE.TRANS64.RED.A1T0 RZ, [R3+URZ], RZ ;  /* 0x000000ff03ff79a7 */ /* 0x0045e200081004ff */
[----:B------:R2:W3:Y:S01]  /*3170*/  @P0 SYNCS.PHASECHK.TRANS64.TRYWAIT P1, [UR5], R2 ;  /* 0x00000002ff0005a7 */ /* 0x0004e20008021105 */
[----:B------:R-:W4:Y:S02]  /*3180*/  SYNCS.PHASECHK.TRANS64.TRYWAIT P0, [UR14+0x80], R0 ;  /* 0x00008000ff0075a7 */ /* 0x000f24000800110e */
[----:B-1234-:R-:W-:Y:S05]  /*3190*/  @!P0 BRA `(.L_x_52) ;  /* 0x000000b000a08947 */ /* 0x01efea0003800000 */
.L_x_125:
[----:B------:R-:W-:Y:S01]  /*31a0*/  IADD3 R10, PT, PT, R10, 0x1, RZ ;  /* 0x000000010a0a7810 */ /* 0x000fe20007ffe0ff */
[----:B------:R-:W-:Y:S06]  /*31b0*/  BRA.U !UP4, `(.L_x_53) ;  /* 0x000000010cc07547 */ /* 0x000fec000b800000 */
[----:B------:R-:W-:Y:S01]  /*31c0*/  UPLOP3.LUT UP2, UPT, UPT, UPT, UPT, 0x40, 0x4 ;  /* 0x000000000004789c */ /* 0x000fe20003f4e870 */
[----:B------:R-:W-:Y:S01]  /*31d0*/  UMOV UR18, UR16 ;  /* 0x0000001000127c82 */ /* 0x000fe20008000000 */
[----:B------:R-:W-:Y:S01]  /*31e0*/  UMOV UR17, UR8 ;  /* 0x0000000800117c82 */ /* 0x000fe20008000000 */
[----:B------:R-:W-:-:S08]  /*31f0*/  UMOV UR5, UR11 ;  /* 0x0000000b00057c82 */ /* 0x000fd00008000000 */
.L_x_56:
[----:B------:R-:W-:Y:S02]  /*3200*/  UIADD3 UR18, UPT, UPT, UR18, 0x1, URZ ;  /* 0x0000000112127890 */ /* 0x000fe4000fffe0ff */
[----:B--2---:R-:W-:Y:S02]  /*3210*/  ULEA UR7, UR5, UR9, 0x3 ;  /* 0x0000000905077291 */ /* 0x004fe4000f8e18ff */
[----:B------:R-:W-:Y:S01]  /*3220*/  UISETP.NE.AND UP3, UPT, UR18, URZ, UPT ;  /* 0x000000ff1200728c */ /* 0x000fe2000bf65270 */
[----:B---3--:R-:W-:Y:S10]  /*3230*/  @P1 BRA `(.L_x_54) ;  /* 0x00000000000c1947 */ /* 0x008ff40003800000 */
[----:B-1----:R-:W-:Y:S04]  /*3240*/  SHF.L.U32 R3, R8, 0x1f, RZ ;  /* 0x0000001f08037819 */ /* 0x002fe800000006ff */
[----:B------:R-:W1:Y:S02]  /*3250*/  SYNCS.PHASECHK.TRANS64.TRYWAIT P0, [UR7], R3 ;  /* 0x00000003ff0075a7 */ /* 0x000e640008001107 */
[----:B-1----:R-:W-:Y:S05]  /*3260*/  @!P0 BRA `(.L_x_55) ;  /* 0x000000b000848947 */ /* 0x002fea0003800000 */
.L_x_54:
[----:B------:R-:W-:Y:S01]  /*3270*/  UISETP.NE.AND UP0, UPT, UR17, 0x1, UPT ;  /* 0x000000011100788c */ /* 0x000fe2000bf05270 */
[----:B------:R-:W-:Y:S01]  /*3280*/  PLOP3.LUT P1, PT, PT, PT, PT, 0x80, 0x8 ;  /* 0x000000000008781c */ /* 0x000fe20003f2f070 */
[----:B------:R-:W-:Y:S02]  /*3290*/  UIADD3 UR11, UPT, UPT, UR5, 0x1, URZ ;  /* 0x00000001050b7890 */ /* 0x000fe4000fffe0ff */
[----:B------:R-:W-:Y:S02]  /*32a0*/  ULEA UR28, UR5, UR10, 0xa ;  /* 0x0000000a051c7291 */ /* 0x000fe4000f8e50ff */
[----:B------:R-:W-:Y:S01]  /*32b0*/  UISETP.NE.AND UP1, UPT, UR11, 0x2, UPT ;  /* 0x000000020b00788c */ /* 0x000fe2000bf25270 */
[----:B------:R-:W-:Y:S01]  /*32c0*/  PLOP3.LUT P0, PT, PT, PT, UP0, 0x80, 0x8 ;  /* 0x000000000008781c */ /* 0x000fe20003f0f008 */
[----:B------:R-:W-:Y:S02]  /*32d0*/  UIADD3 UR38, UPT, UPT, UR28, 0x2, URZ ;  /* 0x000000021c267890 */ /* 0x000fe4000fffe0ff */
[----:B------:R-:W-:Y:S02]  /*32e0*/  USEL UR19, URZ, 0x1, UP1 ;  /* 0x00000001ff137887 */ /* 0x000fe40008800000 */
[----:B------:R-:W-:Y:S02]  /*32f0*/  USEL UR11, UR11, URZ, UP1 ;  /* 0x000000ff0b0b7287 */ /* 0x000fe40008800000 */
[----:B------:R-:W-:Y:S02]  /*3300*/  UIADD3 UR34, UPT, UPT, UR28, 0x4, URZ ;  /* 0x000000041c227890 */ /* 0x000fe4000fffe0ff */
[----:B------:R-:W-:Y:S01]  /*3310*/  @UP0 ULEA UR6, UR11, UR9, 0x3 ;  /* 0x000000090b060291 */ /* 0x000fe2000f8e18ff */
[----:B------:R-:W-:Y:S01]  /*3320*/  LOP3.LUT R8, R8, UR19, RZ, 0x3c, !PT ;  /* 0x0000001308087c12 */ /* 0x000fe2000f8e3cff */
[----:B------:R-:W-:Y:S02]  /*3330*/  UIADD3 UR30, UPT, UPT, UR28, 0x6, URZ ;  /* 0x000000061c1e7890 */ /* 0x000fe4000fffe0ff */
[----:B------:R-:W-:Y:S01]  /*3340*/  UIADD3 UR19, UPT, UPT, UR7, 0x10, URZ ;  /* 0x0000001007137890 */ /* 0x000fe2000fffe0ff */
[----:B-1----:R-:W-:Y:S01]  /*3350*/  @P0 SHF.L.U32 R0, R8, 0x1f, RZ ;  /* 0x0000001f08000819 */ /* 0x002fe200000006ff */
[----:B------:R-:W-:Y:S01]  /*3360*/  UIADD3 UR17, UPT, UPT, UR17, -0x1, URZ ;  /* 0xffffffff11117890 */ /* 0x000fe2000fffe0ff */
[----:B------:R-:W-:Y:S02]  /*3370*/  UMOV UR7, 0x40004040 ;  /* 0x4000404000077882 */ /* 0x000fe40000000000 */
[----:B------:R2:W3:Y:S01]  /*3380*/  @P0 SYNCS.PHASECHK.TRANS64.TRYWAIT P1, [UR6], R0 ;  /* 0x00000000ff0005a7 */ /* 0x0004e20008021106 */
[----:B------:R-:W-:Y:S01]  /*3390*/  UIMAD UR6, UR5, 0x780, UR4 ;  /* 0x00000780050678a4 */ /* 0x000fe2000f8e0204 */
[----:B------:R-:W-:Y:S01]  /*33a0*/  UMOV UR29, 0x40004040 ;  /* 0x40004040001d7882 */ /* 0x000fe20000000000 */
[----:B------:R-:W-:Y:S02]  /*33b0*/  UMOV UR41, 0x40004040 ;  /* 0x4000404000297882 */ /* 0x000fe40000000000 */
[----:B------:R-:W-:Y:S02]  /*33c0*/  UIADD3 UR40, UPT, UPT, UR6, 0x2, URZ ;  /* 0x0000000206287890 */ /* 0x000fe4000fffe0ff */
[----:B------:R-:W-:Y:S02]  /*33d0*/  UIADD3 UR36, UPT, UPT, UR6, 0x4, URZ ;  /* 0x0000000406247890 */ /* 0x000fe4000fffe0ff */
[----:B------:R-:W-:Y:S01]  /*33e0*/  UIADD3 UR32, UPT, UPT, UR6, 0x6, URZ ;  /* 0x0000000606207890 */ /* 0x000fe2000fffe0ff */
[----:B------:R2:W-:Y:S01]  /*33f0*/  UTCHMMA gdesc[UR28], gdesc[UR6], tmem[UR15], tmem[UR22], idesc[UR23], UP2 ;  /* 0x00ff16061c0075ea */ /* 0x0005e2000900000f */
[----:B------:R-:W-:Y:S01]  /*3400*/  UPLOP3.LUT UP2, UPT, UPT, UPT, UPT, 0x80, 0x8 ;  /* 0x000000000008789c */ /* 0x000fe20003f4f070 */
[----:B------:R-:W-:Y:S01]  /*3410*/  UMOV UR39, 0x40004040 ;  /* 0x4000404000277882 */ /* 0x000fe20000000000 */
[----:B------:R-:W-:Y:S01]  /*3420*/  UMOV UR37, 0x40004040 ;  /* 0x4000404000257882 */ /* 0x000fe20000000000 */
[----:B------:R2:W-:Y:S01]  /*3430*/  UTCHMMA gdesc[UR38], gdesc[UR40], tmem[UR15], tmem[UR20], idesc[UR21], UPT ;  /* 0x00ff1428260075ea */ /* 0x0005e2000b80000f */
[----:B------:R-:W-:Y:S01]  /*3440*/  UMOV UR35, 0x40004040 ;  /* 0x4000404000237882 */ /* 0x000fe20000000000 */
[----:B------:R-:W-:Y:S01]  /*3450*/  UMOV UR33, 0x40004040 ;  /* 0x4000404000217882 */ /* 0x000fe20000000000 */
[----:B------:R-:W-:Y:S01]  /*3460*/  UMOV UR31, 0x40004040 ;  /* 0x40004040001f7882 */ /* 0x000fe20000000000 */
[----:B------:R2:W-:Y:S01]  /*3470*/  UTCHMMA gdesc[UR34], gdesc[UR36], tmem[UR15], tmem[UR26], idesc[UR27], UPT ;  /* 0x00ff1a24220075ea */ /* 0x0005e2000b80000f */
[----:B------:R2:W-:Y:S01]  /*3480*/  UTCHMMA gdesc[UR30], gdesc[UR32], tmem[UR15], tmem[UR24], idesc[UR25], UPT ;  /* 0x00ff18201e0075ea */ /* 0x0005e2000b80000f */
[----:B------:R2:W-:Y:S01]  /*3490*/  UTCBAR [UR19], URZ ;  /* 0x000000ff130073e9 */ /* 0x0005e200080000ff */
[----:B------:R-:W-:Y:S01]  /*34a0*/  UMOV UR5, UR11 ;  /* 0x0000000b00057c82 */ /* 0x000fe20008000000 */
[----:B------:R-:W-:Y:S05]  /*34b0*/  BRA.U UP3, `(.L_x_56) ;  /* 0xfffffffd03507547 */ /* 0x000fea000b83ffff */
.L_x_53:
[----:B------:R-:W-:Y:S01]  /*34c0*/  UIADD3 UR12, UPT, UPT, UR12, 0x1, URZ ;  /* 0x000000010c0c7890 */ /* 0x000fe2000fffe0ff */
[----:B------:R-:W-:Y:S01]  /*34d0*/  LOP3.LUT P0, RZ, R6, 0x1, RZ, 0xc0, !PT ;  /* 0x0000000106ff7812 */ /* 0x000fe2000780c0ff */
[----:B------:R-:W-:Y:S01]  /*34e0*/  UIADD3 UR14, UPT, UPT, UR14, 0x70, URZ ;  /* 0x000000700e0e7890 */ /* 0x000fe2000fffe0ff */
[----:B---3--:R-:W-:Y:S01]  /*34f0*/  ISETP.NE.AND P1, PT, R10, 0x2, PT ;  /* 0x000000020a00780c */ /* 0x008fe20003f25270 */
[----:B------:R-:W-:-:S03]  /*3500*/  UISETP.NE.AND UP0, UPT, UR12, 0x2, UPT ;  /* 0x000000020c00788c */ /* 0x000fc6000bf05270 */
[----:B-12---:R-:W-:Y:S01]  /*3510*/  SEL R0, RZ, 0x1, P1 ;  /* 0x00000001ff007807 */ /* 0x006fe20000800000 */
[----:B------:R-:W-:Y:S01]  /*3520*/  USEL UR5, URZ, 0x1, UP0 ;  /* 0x00000001ff057887 */ /* 0x000fe20008000000 */
[----:B------:R-:W-:Y:S01]  /*3530*/  SEL R10, R10, RZ, P1 ;  /* 0x000000ff0a0a7207 */ /* 0x000fe20000800000 */
[----:B------:R-:W-:Y:S01]  /*3540*/  USEL UR12, UR12, URZ, UP0 ;  /* 0x000000ff0c0c7287 */ /* 0x000fe20008000000 */
[----:B------:R1:W-:Y:S01]  /*3550*/  UTCBAR [UR14], URZ ;  /* 0x000000ff0e0073e9 */ /* 0x0003e200080000ff */
[----:B------:R-:W-:Y:S02]  /*3560*/  LOP3.LUT R9, R9, R0, RZ, 0x3c, !PT ;  /* 0x0000000009097212 */ /* 0x000fe400078e3cff */
[----:B------:R-:W-:Y:S01]  /*3570*/  LOP3.LUT R11, R11, UR5, RZ, 0x3c, !PT ;  /* 0x000000050b0b7c12 */ /* 0x000fe2000f8e3cff */
[----:B------:R-:W-:Y:S07]  /*3580*/  @P0 BRA `(.L_x_57) ;  /* 0xfffffff800a00947 */ /* 0x000fee000383ffff */
[----:B------:R-:W2:Y:S01]  /*3590*/  S2UR UR4, SR_CgaCtaId ;  /* 0x00000000000479c3 */ /* 0x000ea20000008800 */
[----:B------:R-:W-:Y:S01]  /*35a0*/  ELECT P0, URZ, PT ;  /* 0x0000000000ff782f */ /* 0x000fe20003800000 */
[----:B------:R-:W-:Y:S01]  /*35b0*/  IMAD.MOV.U32 R0, RZ, RZ, 0x1 ;  /* 0x00000001ff007424 */ /* 0x000fe200078e00ff */
[----:B------:R-:W-:Y:S01]  /*35c0*/  UIADD3 UR9, UPT, UPT, UR9, 0x80, URZ ;  /* 0x0000008009097890 */ /* 0x000fe2000fffe0ff */
[----:B------:R-:W-:Y:S01]  /*35d0*/  SHF.L.U32 R3, R11, 0x1f, RZ ;  /* 0x0000001f0b037819 */ /* 0x000fe200000006ff */
[----:B------:R-:W-:-:S03]  /*35e0*/  UMOV UR5, 0x40 ;  /* 0x0000004000057882 */ /* 0x000fc60000000000 */
[----:B------:R-:W-:Y:S01]  /*35f0*/  UVIRTCOUNT.DEALLOC.SMPOOL 0x80 ;  /* 0x000000800000784c */ /* 0x000fe20000000000 */
[----:B--2---:R-:W-:Y:S02]  /*3600*/  ULEA UR4, UR4, UR5, 0x18 ;  /* 0x0000000504047291 */ /* 0x004fe4000f8ec0ff */
[----:B------:R-:W-:-:S07]  /*3610*/  ULEA UR5, UR12, UR9, 0x3 ;  /* 0x000000090c057291 */ /* 0x000fce000f8e18ff */
[----:B------:R2:W-:Y:S02]  /*3620*/  @P0 STS.U8 [UR4+0x1c], R0 ;  /* 0x00001c00ff000988 */ /* 0x0005e40008000004 */
[----:B------:R-:W3:Y:S02]  /*3630*/  SYNCS.PHASECHK.TRANS64.TRYWAIT P0, [UR5], R3 ;  /* 0x00000003ff0075a7 */ /* 0x000ee40008001105 */
[----:B--23--:R-:W-:Y:S05]  /*3640*/  @!P0 BRA `(.L_x_58) ;  /* 0x000000ac00a48947 */ /* 0x00cfea0003800000 */
.L_x_128:
[----:B------:R-:W-:-:S04]  /*3650*/  UIADD3 UR6, UPT, UPT, UR12, 0x1, URZ ;  /* 0x000000010c067890 */ /* 0x000fc8000fffe0ff */
[----:B------:R-:W-:-:S04]  /*3660*/  UISETP.NE.AND UP0, UPT, UR6, 0x2, UPT ;  /* 0x000000020600788c */ /* 0x000fc8000bf05270 */
[----:B------:R-:W-:Y:S02]  /*3670*/  USEL UR5, URZ, 0x1, UP0 ;  /* 0x00000001ff057887 */ /* 0x000fe40008000000 */
[----:B------:R-:W-:-:S04]  /*3680*/  USEL UR6, UR6, URZ, UP0 ;  /* 0x000000ff06067287 */ /* 0x000fc80008000000 */
[----:B------:R-:W-:Y:S01]  /*3690*/  ULEA UR6, UR6, UR9, 0x3 ;  /* 0x0000000906067291 */ /* 0x000fe2000f8e18ff */
[----:B--2---:R-:W-:-:S04]  /*36a0*/  LOP3.LUT R3, R11, UR5, RZ, 0x3c, !PT ;  /* 0x000000050b037c12 */ /* 0x004fc8000f8e3cff */
[----:B------:R-:W-:-:S04]  /*36b0*/  SHF.L.U32 R3, R3, 0x1f, RZ ;  /* 0x0000001f03037819 */ /* 0x000fc800000006ff */
[----:B------:R-:W2:Y:S02]  /*36c0*/  SYNCS.PHASECHK.TRANS64.TRYWAIT P0, [UR6], R3 ;  /* 0x00000003ff0075a7 */ /* 0x000ea40008001106 */
[----:B--2---:R-:W-:Y:S05]  /*36d0*/  @!P0 BRA `(.L_x_59) ;  /* 0x000000ac00988947 */ /* 0x004fea0003800000 */
.L_x_130:
[----:B------:R-:W-:Y:S01]  /*36e0*/  NOP ;  /* 0x0000000000007918 */ /* 0x000fe20000000000 */
[----:B--2---:R-:W2:Y:S01]  /*36f0*/  LDS R0, [UR4+0x14] ;  /* 0x00001404ff007984 */ /* 0x004ea20008000800 */
[----:B------:R-:W-:Y:S01]  /*3700*/  ULOP3.LUT UR6, UR13, 0xffff, URZ, 0xc0, !UPT ;  /* 0x0000ffff0d067892 */ /* 0x000fe2000f8ec0ff */
[----:B------:R-:W-:Y:S01]  /*3710*/  UMOV UR8, 0xffff ;  /* 0x0000ffff00087882 */ /* 0x000fe20000000000 */
[----:B------:R-:W-:Y:S02]  /*3720*/  UMOV UR5, 0x1 ;  /* 0x0000000100057882 */ /* 0x000fe40000000000 */
[----:B------:R-:W-:-:S04]  /*3730*/  USHF.R.U32.HI UR6, URZ, 0x5, UR6 ;  /* 0x00000005ff067899 */ /* 0x000fc80008011606 */
[----:B------:R-:W-:Y:S02]  /*3740*/  USHF.L.U32 UR8, UR8, UR6, URZ ;  /* 0x0000000608087299 */ /* 0x000fe400080006ff */
[----:B------:R-:W-:-:S04]  /*3750*/  USHF.L.U32 UR5, UR5, UR6, URZ ;  /* 0x0000000605057299 */ /* 0x000fc800080006ff */
[----:B--2---:R-:W-:-:S04]  /*3760*/  LOP3.LUT R0, R0, UR8, RZ, 0xc0, !PT ;  /* 0x0000000800007c12 */ /* 0x004fc8000f8ec0ff */
[----:B------:R-:W-:-:S13]  /*3770*/  ISETP.NE.AND P0, PT, R0, UR8, PT ;  /* 0x0000000800007c0c */ /* 0x000fda000bf05270 */
[----:B------:R-:W-:Y:S05]  /*3780*/  @P0 BRA `(.L_x_60) ;  /* 0x0000000000580947 */ /* 0x000fea0003800000 */
[----:B------:R-:W2:Y:S02]  /*3790*/  LDS R0, [UR4+0x18] ;  /* 0x00001804ff007984 */ /* 0x000ea40008000800 */
[----:B--2---:R-:W-:-:S04]  /*37a0*/  LOP3.LUT R0, R0, UR5, RZ, 0xc0, !PT ;  /* 0x0000000500007c12 */ /* 0x004fc8000f8ec0ff */
[----:B------:R-:W-:-:S13]  /*37b0*/  ISETP.NE.AND P0, PT, R0, UR5, PT ;  /* 0x0000000500007c0c */ /* 0x000fda000bf05270 */
[----:B------:R-:W-:Y:S05]  /*37c0*/  @P0 BRA `(.L_x_61) ;  /* 0x00000000003c0947 */ /* 0x000fea0003800000 */
[----:B------:R-:W2:Y:S01]  /*37d0*/  S2R R2, SR_LANEID ;  /* 0x0000000000027919 */ /* 0x000ea20000000000 */
[----:B------:R-:W-:Y:S01]  /*37e0*/  ULOP3.LUT UR8, URZ, UR8, URZ, 0x33, !UPT ;  /* 0x00000008ff087292 */ /* 0x000fe2000f8e33ff */
[----:B------:R-:W-:Y:S01]  /*37f0*/  LOP3.LUT R4, RZ, UR5, RZ, 0x33, !PT ;  /* 0x00000005ff047c12 */ /* 0x000fe2000f8e33ff */
[----:B------:R-:W-:Y:S02]  /*3800*/  VOTEU.ANY UR7, UPT, PT ;  /* 0x0000000000077886 */ /* 0x000fe400038e0100 */
[----:B------:R-:W-:Y:S01]  /*3810*/  UFLO.U32 UR7, UR7 ;  /* 0x00000007000772bd */ /* 0x000fe200080e0000 */
[----:B------:R-:W3:Y:S01]  /*3820*/  REDUX UR5, R4 ;  /* 0x00000000040573c4 */ /* 0x000ee20000000000 */
[----:B------:R-:W-:-:S06]  /*3830*/  IMAD.U32 R0, RZ, RZ, UR8 ;  /* 0x00000008ff007e24 */ /* 0x000fcc000f8e00ff */
[----:B------:R4:W-:Y:S01]  /*3840*/  UTCATOMSWS.AND URZ, UR8 ;  /* 0x0000000800ff79e3 */ /* 0x0009e20008000000 */
[----:B------:R-:W1:Y:S01]  /*3850*/  REDUX UR6, R0 ;  /* 0x00000000000673c4 */ /* 0x000e620000000000 */
[----:B--2---:R-:W-:Y:S01]  /*3860*/  ISETP.EQ.U32.AND P0, PT, R2, UR7, PT ;  /* 0x0000000702007c0c */ /* 0x004fe2000bf02070 */
[----:B---3--:R-:W-:Y:S01]  /*3870*/  IMAD.U32 R2, RZ, RZ, UR5 ;  /* 0x00000005ff027e24 */ /* 0x008fe2000f8e00ff */
[----:B-1----:R-:W-:-:S11]  /*3880*/  MOV R3, UR6 ;  /* 0x0000000600037c02 */ /* 0x002fd60008000f00 */
[----:B------:R4:W-:Y:S04]  /*3890*/  @P0 ATOMS.AND RZ, [UR4+0x14], R3 ;  /* 0x00001403ffff098c */ /* 0x0009e8000a800004 */
[----:B------:R4:W-:Y:S01]  /*38a0*/  @P0 ATOMS.AND RZ, [UR4+0x18], R2 ;  /* 0x00001802ffff098c */ /* 0x0009e2000a800004 */
[----:B------:R-:W-:Y:S05]  /*38b0*/  BRA `(.L_x_62) ;  /* 0x0000000000147947 */ /* 0x000fea0003800000 */
.L_x_61:
[----:B------:R-:W-:Y:S02]  /*38c0*/  MOV R2, 0x38e0 ;  /* 0x000038e000027802 */ /* 0x000fe40000000f00 */
[----:B-1---5:R-:W-:Y:S05]  /*38d0*/  CALL.REL.NOINC `($__internal_0_$__cuda_sm10x_tcgen05_guardrail_trap_col_being_dealloced_not_returned_by_alloc) ;  /* 0x000000ac00cc7944 */ /* 0x022fea0003c00000 */
[----:B------:R-:W-:Y:S05]  /*38e0*/  BRA `(.L_x_62) ;  /* 0x0000000000087947 */ /* 0x000fea0003800000 */
.L_x_60:
[----:B------:R-:W-:Y:S02]  /*38f0*/  MOV R2, 0x3910 ;  /* 0x0000391000027802 */ /* 0x000fe40000000f00 */
[----:B-1---5:R-:W-:Y:S05]  /*3900*/  CALL.REL.NOINC `($__internal_2_$__cuda_sm10x_tcgen05_guardrail_trap_unallocated_columns_being_dealloced) ;  /* 0x000000ac00d87944 */ /* 0x022fea0003c00000 */
.L_x_62:
[----:B------:R-:W-:Y:S01]  /*3910*/  NOP ;  /* 0x0000000000007918 */ /* 0x000fe20000000000 */
[----:B----4-:R-:W-:Y:S05]  /*3920*/  EXIT ;  /* 0x000000000000794d */ /* 0x010fea0003800000 */
.L_x_46:
[----:B------:R-:W-:-:S09]  /*3930*/  UISETP.NE.OR UP0, UPT, UR12, 0x3, !UP3 ;  /* 0x000000030c00788c */ /* 0x000fd2000df05670 */
[----:B------:R-:W-:Y:S05]  /*3940*/  BRA.U UP0, `(.L_x_63) ;  /* 0x0000001100787547 */ /* 0x000fea000b800000 */
[----:B------:R-:W3:Y:S01]  /*3950*/  LDCU.64 UR4, c[0x0][0x888] ;  /* 0x00011100ff0477ac */ /* 0x000ee20008000a00 */
[----:B------:R-:W-:Y:S02]  /*3960*/  HFMA2 R9, -RZ, RZ, 0, 0 ;  /* 0x00000000ff097431 */ /* 0x000fe400000001ff */
[----:B------:R-:W-:Y:S01]  /*3970*/  IMAD.MOV.U32 R11, RZ, RZ, 0x1 ;  /* 0x00000001ff0b7424 */ /* 0x000fe200078e00ff */
[----:B------:R-:W-:Y:S01]  /*3980*/  MOV R8, 0xf000 ;  /* 0x0000f00000087802 */ /* 0x000fe20000000f00 */
[----:B------:R-:W4:Y:S01]  /*3990*/  LDCU UR44, c[0x0][0x370] ;  /* 0x00006e00ff2c77ac */ /* 0x000f220008000800 */
[----:B------:R-:W-:Y:S01]  /*39a0*/  IMAD.MOV.U32 R10, RZ, RZ, RZ ;  /* 0x000000ffff0a7224 */ /* 0x000fe200078e00ff */
[----:B------:R-:W4:Y:S01]  /*39b0*/  LDCU.128 UR40, c[0x0][0xb10] ;  /* 0x00016200ff2877ac */ /* 0x000f220008000c00 */
[----:B------:R-:W1:Y:S01]  /*39c0*/  LDCU UR39, c[0x0][0x374] ;  /* 0x00006e80ff2777ac */ /* 0x000e620008000800 */
[----:B------:R-:W2:Y:S01]  /*39d0*/  LDCU.64 UR30, c[0x0][0x890] ;  /* 0x00011200ff1e77ac */ /* 0x000ea20008000a00 */
[----:B---3--:R-:W-:Y:S01]  /*39e0*/  UISETP.NE.U32.AND UP0, UPT, UR4, URZ, UPT ;  /* 0x000000ff0400728c */ /* 0x008fe2000bf05070 */
[----:B------:R-:W3:Y:S01]  /*39f0*/  LDCU UR21, c[0x0][0xb0c] ;  /* 0x00016180ff1577ac */ /* 0x000ee20008000800 */
[----:B------:R-:W3:Y:S01]  /*3a00*/  LDCU UR38, c[0x0][0xb20] ;  /* 0x00016400ff2677ac */ /* 0x000ee20008000800 */
[----:B------:R-:W3:Y:S01]  /*3a10*/  LDCU UR4, c[0x0][0xb30] ;  /* 0x00016600ff0477ac */ /* 0x000ee20008000800 */
[----:B----4-:R-:W-:-:S02]  /*3a20*/  UIMAD.WIDE.U32 UR10, UR44, UR40, URZ ;  /* 0x000000282c0a72a5 */ /* 0x010fc4000f8e00ff */
[----:B-1----:R-:W-:Y:S02]  /*3a30*/  UIMAD.WIDE.U32 UR8, UR39, UR43, URZ ;  /* 0x0000002b270872a5 */ /* 0x002fe4000f8e00ff */
[----:B------:R-:W-:Y:S02]  /*3a40*/  UISETP.NE.AND.EX UP6, UPT, UR5, URZ, UPT, UP0 ;  /* 0x000000ff0500728c */ /* 0x000fe4000bfc5300 */
[----:B--2---:R-:W-:Y:S02]  /*3a50*/  UISETP.NE.AND UP0, UPT, UR13, 0x1, UPT ;  /* 0x000000010d00788c */ /* 0x004fe4000bf05270 */
[----:B------:R-:W-:Y:S01]  /*3a60*/  UISETP.NE.U32.AND UP0, UPT, UR30, URZ, UPT ;  /* 0x000000ff1e00728c */ /* 0x000fe2000bf05070 */
[----:B------:R-:W-:Y:S01]  /*3a70*/  UMOV UR6, 0x400 ;  /* 0x0000040000067882 */ /* 0x000fe20000000000 */
[----:B------:R-:W-:Y:S01]  /*3a80*/  UMOV UR49, UR11 ;  /* 0x0000000b00317c82 */ /* 0x000fe20008000000 */
[----:B------:R-:W-:Y:S01]  /*3a90*/  UMOV UR8, UR9 ;  /* 0x0000000900087c82 */ /* 0x000fe20008000000 */
[----:B------:R-:W-:-:S02]  /*3aa0*/  UISETP.GE.AND UP3, UPT, UR13, 0x1, UPT ;  /* 0x000000010d00788c */ /* 0x000fc4000bf66270 */
[----:B------:R-:W-:Y:S01]  /*3ab0*/  UISETP.NE.AND.EX UP5, UPT, UR31, URZ, UPT, UP0 ;  /* 0x000000ff1f00728c */ /* 0x000fe2000bfa5300 */
[----:B------:R-:W1:Y:S01]  /*3ac0*/  LDCU.64 UR52, c[0x0][0x348] ;  /* 0x00006900ff3477ac */ /* 0x000e620008000a00 */
[----:B------:R-:W-:Y:S01]  /*3ad0*/  UMOV UR29, URZ ;  /* 0x000000ff001d7c82 */ /* 0x000fe20008000000 */
[----:B------:R-:W-:Y:S01]  /*3ae0*/  UPLOP3.LUT UP1, UPT, UPT, UPT, UPT, 0x40, 0x4 ;  /* 0x000000000004789c */ /* 0x000fe20003f2e870 */
[----:B------:R-:W2:Y:S01]  /*3af0*/  LDCU.64 UR14, c[0x0][0xb28] ;  /* 0x00016500ff0e77ac */ /* 0x000ea20008000a00 */
[----:B------:R-:W-:Y:S02]  /*3b00*/  ULEA UR6, UR7, UR6, 0x18 ;  /* 0x0000000607067291 */ /* 0x000fe4000f8ec0ff */
[----:B---3--:R-:W-:Y:S02]  /*3b10*/  UISETP.NE.AND UP3, UPT, UR21, 0x1, UPT ;  /* 0x000000011500788c */ /* 0x008fe4000bf65270 */
[----:B------:R-:W-:Y:S02]  /*3b20*/  USHF.R.U32.HI UR49, URZ, UR41, UR49 ;  /* 0x00000029ff317299 */ /* 0x000fe40008011631 */
[----:B------:R-:W-:-:S02]  /*3b30*/  USHF.R.U32.HI UR48, URZ, UR38, UR8 ;  /* 0x00000026ff307299 */ /* 0x000fc40008011608 */
[----:B------:R-:W-:Y:S02]  /*3b40*/  UISETP.NE.AND UP0, UPT, UR42, 0x1, UPT ;  /* 0x000000012a00788c */ /* 0x000fe4000bf05270 */
[----:B------:R-:W-:-:S11]  /*3b50*/  UISETP.NE.AND UP4, UPT, UR4, 0x1, UPT ;  /* 0x000000010400788c */ /* 0x000fd6000bf85270 */
.L_x_71:
[C---:B------:R-:W-:Y:S02]  /*3b60*/  LEA R3, R10.reuse, UR6, 0x3 ;  /* 0x000000060a037c11 */ /* 0x040fe4000f8e18ff */
[----:B---3--:R-:W-:Y:S02]  /*3b70*/  SHF.L.U32 R0, R9, 0x1f, RZ ;  /* 0x0000001f09007819 */ /* 0x008fe400000006ff */
[----:B------:R-:W-:Y:S02]  /*3b80*/  LEA R5, R10, UR6, 0x4 ;  /* 0x000000060a057c11 */ /* 0x000fe4000f8e20ff */
[----:B------:R-:W3:Y:S02]  /*3b90*/  SYNCS.PHASECHK.TRANS64.TRYWAIT P0, [R3+URZ+0x50], R0 ;  /* 0x00005000030075a7 */ /* 0x000ee400080011ff */
[----:B---3--:R-:W-:Y:S05]  /*3ba0*/  @!P0 BRA `(.L_x_64) ;  /* 0x000000a8007c8947 */ /* 0x008fea0003800000 */
.L_x_131:
[----:B------:R-:W4:Y:S01]  /*3bb0*/  LDS.128 R4, [R5+0xc0] ;  /* 0x0000c00005047984 */ /* 0x000f220000000c00 */
[----:B------:R-:W-:Y:S01]  /*3bc0*/  UISETP.GE.AND UP0, UPT, UR13, 0x1, UPT ;  /* 0x000000010d00788c */ /* 0x000fe2000bf06270 */
[----:B------:R-:W-:Y:S01]  /*3bd0*/  @!PT LDS RZ, [RZ] ;  /* 0x00000000fffff984 */ /* 0x000fe20000000800 */
[----:B------:R-:W-:Y:S01]  /*3be0*/  @!PT LDS RZ, [RZ] ;  /* 0x00000000fffff984 */ /* 0x000fe20000000800 */
[----:B------:R-:W-:Y:S01]  /*3bf0*/  @!PT LDS RZ, [RZ] ;  /* 0x00000000fffff984 */ /* 0x000fe20000000800 */
[----:B------:R-:W-:Y:S01]  /*3c00*/  @!PT LDS RZ, [RZ] ;  /* 0x00000000fffff984 */ /* 0x000fe20000000800 */
[----:B------:R1:W-:Y:S06]  /*3c10*/  MEMBAR.ALL.CTA ;  /* 0x0000000000007992 */ /* 0x0003ec0000008000 */
[----:B-1----:R-:W1:Y:S01]  /*3c20*/  FENCE.VIEW.ASYNC.S ;  /* 0x00000000000073c6 */ /* 0x002e620000000000 */
[----:B----4-:R-:W-:Y:S11]  /*3c30*/  LOP3.LUT P0, RZ, R6, 0x1, RZ, 0xc0, !PT ;  /* 0x0000000106ff7812 */ /* 0x010ff6000780c0ff */
[----:B------:R-:W-:Y:S02]  /*3c40*/  @!UPT UIADD3 URZ, UPT, UPT, URZ, URZ, URZ ;  /* 0x000000fffffff290 */ /* 0x000fe4000fffe0ff */
[----:B-1----:R-:W-:Y:S01]  /*3c50*/  VOTEU.ANY UP3, P0 ;  /* 0x0000000000ff7886 */ /* 0x002fe20000060100 */
[----:B------:R-:W-:Y:S11]  /*3c60*/  PLOP3.LUT P0, PT, PT, PT, UP3, 0x80, 0x8 ;  /* 0x000000000008781c */ /* 0x000ff60003f0f038 */
[----:B------:R-:W-:Y:S02]  /*3c70*/  @!UPT UIADD3 URZ, UPT, UPT, URZ, URZ, URZ ;  /* 0x000000fffffff290 */ /* 0x000fe4000fffe0ff */
[----:B---3--:R-:W-:Y:S02]  /*3c80*/  @P0 SHF.R.U32.HI R0, RZ, 0x10, R5 ;  /* 0x00000010ff000819 */ /* 0x008fe40000011605 */
[----:B------:R-:W-:Y:S02]  /*3c90*/  @P0 MOV R2, R4 ;  /* 0x0000000400020202 */ /* 0x000fe40000000f00 */
[----:B------:R-:W-:Y:S01]  /*3ca0*/  @P0 R2UR UR4, R0 ;  /* 0x00000000000402ca */ /* 0x000fe200000e0000 */
[----:B------:R-:W-:Y:S01]  /*3cb0*/  VIADD R0, R3, 0x60 ;  /* 0x0000006003007836 */ /* 0x000fe20000000000 */
[----:B------:R-:W-:Y:S02]  /*3cc0*/  @P0 LOP3.LUT R4, R5, 0xffff, RZ, 0xc0, !PT ;  /* 0x0000ffff05040812 */ /* 0x000fe400078ec0ff */
[----:B------:R-:W-:Y:S02]  /*3cd0*/  @P0 R2UR UR8, R2 ;  /* 0x00000000020802ca */ /* 0x000fe400000e0000 */
[----:B------:R-:W-:Y:S02]  /*3ce0*/  PRMT R0, RZ, 0x654, R0 ;  /* 0x00000654ff007816 */ /* 0x000fe40000000000 */
[----:B------:R-:W-:Y:S02]  /*3cf0*/  @P0 R2UR UR5, R4 ;  /* 0x00000000040502ca */ /* 0x000fe400000e0000 */
[----:B------:R1:W-:Y:S03]  /*3d00*/  SYNCS.ARRIVE.TRANS64.RED.A1T0 RZ, [R0+URZ], RZ ;  /* 0x000000ff00ff79a7 */ /* 0x0003e600081004ff */
[----:B------:R-:W-:Y:S04]  /*3d10*/  @UP3 UMOV UR50, UR4 ;  /* 0x0000000400323c82 */ /* 0x000fe80008000000 */
[----:B------:R-:W-:Y:S04]  /*3d20*/  @UP3 UMOV UR23, UR8 ;  /* 0x0000000800173c82 */ /* 0x000fe80008000000 */
[----:B------:R-:W-:Y:S01]  /*3d30*/  @UP3 UMOV UR22, UR5 ;  /* 0x0000000500163c82 */ /* 0x000fe20008000000 */
[----:B------:R-:W-:Y:S05]  /*3d40*/  BRA.U !UP0, `(.L_x_65) ;  /* 0x0000000108c07547 */ /* 0x000fea000b800000 */
[----:B------:R-:W-:Y:S02]  /*3d50*/  UP2UR UR10, UPR, URZ, 0x4 ;  /* 0x00000004ff0a7883 */ /* 0x000fe40008000000 */
[----:B------:R-:W-:Y:S02]  /*3d60*/  UISETP.NE.AND UP2, UPT, UR42, 0x1, UPT ;  /* 0x000000012a00788c */ /* 0x000fe4000bf45270 */
[----:B------:R-:W-:Y:S02]  /*3d70*/  UISETP.NE.AND UP0, UPT, UR21, 0x1, UPT ;  /* 0x000000011500788c */ /* 0x000fe4000bf05270 */
[----:B------:R-:W-:Y:S02]  /*3d80*/  USEL UR4, UR39, UR48, !UP2 ;  /* 0x0000003027047287 */ /* 0x000fe4000d000000 */
[----:B------:R-:W-:Y:S02]  /*3d90*/  UP2UR UR18, UPR, URZ, 0x2 ;  /* 0x00000002ff127883 */ /* 0x000fe40008000000 */
[----:B------:R-:W-:Y:S02]  /*3da0*/  UISETP.NE.AND UP1, UPT, UR13, 0x1, UPT ;  /* 0x000000010d00788c */ /* 0x000fe4000bf25270 */
[----:B------:R-:W-:Y:S02]  /*3db0*/  UIMAD.WIDE.U32 UR32, UR22, UR43, URZ ;  /* 0x0000002b162072a5 */ /* 0x000fe4000f8e00ff */
[----:B------:R-:W-:Y:S02]  /*3dc0*/  USEL UR9, UR44, UR49, !UP0 ;  /* 0x000000312c097287 */ /* 0x000fe4000c000000 */
[----:B--2---:R-:W-:Y:S02]  /*3dd0*/  UIMAD.WIDE.U32 UR24, UR4, UR14, URZ ;  /* 0x0000000e041872a5 */ /* 0x004fe4000f8e00ff */
[----:B------:R-:W-:Y:S02]  /*3de0*/  UIMAD.WIDE.U32 UR26, UR23, UR40, URZ ;  /* 0x00000028171a72a5 */ /* 0x000fe4000f8e00ff */
[----:B------:R-:W-:Y:S01]  /*3df0*/  UIMAD.WIDE.U32 UR16, UR9, UR14, URZ ;  /* 0x0000000e091072a5 */ /* 0x000fe2000f8e00ff */
[----:B------:R-:W-:Y:S02]  /*3e00*/  UMOV UR11, UR33 ;  /* 0x00000021000b7c82 */ /* 0x000fe40008000000 */
[----:B------:R-:W-:Y:S01]  /*3e10*/  UMOV UR8, UR25 ;  /* 0x0000001900087c82 */ /* 0x000fe20008000000 */
[----:B------:R-:W-:Y:S02]  /*3e20*/  USHF.R.U32.HI UR11, URZ, UR38, UR11 ;  /* 0x00000026ff0b7299 */ /* 0x000fe4000801160b */
[----:B------:R-:W-:Y:S02]  /*3e30*/  @UP1 USHF.R.U32.HI UR4, URZ, UR15, UR8 ;  /* 0x0000000fff041299 */ /* 0x000fe40008011608 */
[----:B------:R-:W-:Y:S02]  /*3e40*/  USEL UR8, UR22, UR11, !UP2 ;  /* 0x0000000b16087287 */ /* 0x000fe4000d000000 */
[----:B------:R-:W-:Y:S02]  /*3e50*/  UIMAD UR4, UR13, UR4, URZ ;  /* 0x000000040d0472a4 */ /* 0x000fe4000f8e02ff */
[----:B------:R-:W-:Y:S01]  /*3e60*/  UISETP.NE.AND UP2, UPT, UR10, URZ, UPT ;  /* 0x000000ff0a00728c */ /* 0x000fe2000bf45270 */
[----:B------:R-:W-:Y:S01]  /*3e70*/  UMOV UR5, UR27 ;  /* 0x0000001b00057c82 */ /* 0x000fe20008000000 */
[----:B------:R-:W-:Y:S01]  /*3e80*/  UMOV UR16, UR17 ;  /* 0x0000001100107c82 */ /* 0x000fe20008000000 */
[----:B------:R-:W-:Y:S02]  /*3e90*/  USHF.R.U32.HI UR5, URZ, UR41, UR5 ;  /* 0x00000029ff057299 */ /* 0x000fe40008011605 */
[----:B------:R-:W-:Y:S02]  /*3ea0*/  @UP1 USHF.R.U32.HI UR9, URZ, UR15, UR16 ;  /* 0x0000000fff091299 */ /* 0x000fe40008011610 */
[----:B------:R-:W-:Y:S02]  /*3eb0*/  USEL UR5, UR23, UR5, !UP0 ;  /* 0x0000000517057287 */ /* 0x000fe4000c000000 */
[----:B------:R-:W-:Y:S02]  /*3ec0*/  UIMAD.WIDE.U32 UR16, UR8, UR14, URZ ;  /* 0x0000000e081072a5 */ /* 0x000fe4000f8e00ff */
[----:B------:R-:W-:Y:S02]  /*3ed0*/  UIMAD UR10, UR13, UR9, URZ ;  /* 0x000000090d0a72a4 */ /* 0x000fe4000f8e02ff */
[----:B------:R-:W-:Y:S03]  /*3ee0*/  UISETP.GE.AND UP0, UPT, UR8, UR4, UPT ;  /* 0x000000040800728c */ /* 0x000fe6000bf06270 */
[----:B------:R-:W-:Y:S01]  /*3ef0*/  UMOV UR4, UR17 ;  /* 0x0000001100047c82 */ /* 0x000fe20008000000 */
[----:B------:R-:W-:Y:S02]  /*3f00*/  UISETP.GE.OR UP0, UPT, UR5, UR10, UP0 ;  /* 0x0000000a0500728c */ /* 0x000fe40008706670 */
[----:B------:R-:W-:Y:S02]  /*3f10*/  USHF.R.U32.HI UR4, URZ, UR15, UR4 ;  /* 0x0000000fff047299 */ /* 0x000fe40008011604 */
[----:B------:R-:W-:Y:S02]  /*3f20*/  UIMAD.WIDE.U32 UR10, UR5, UR14, URZ ;  /* 0x0000000e050a72a5 */ /* 0x000fe4000f8e00ff */
[----:B------:R-:W-:Y:S04]  /*3f30*/  USEL UR12, UR8, UR4, !UP1 ;  /* 0x00000004080c7287 */ /* 0x000fe8000c800000 */
[----:B------:R-:W-:Y:S01]  /*3f40*/  UIADD3 UR16, UPT, UPT, -UR12, URZ, URZ ;  /* 0x000000ff0c107290 */ /* 0x000fe2000fffe1ff */
[----:B------:R-:W-:Y:S02]  /*3f50*/  @!UP0 UMOV UR4, UR11 ;  /* 0x0000000b00048c82 */ /* 0x000fe40008000000 */
[----:B------:R-:W-:Y:S02]  /*3f60*/  @!UP0 USHF.R.U32.HI UR4, URZ, UR15, UR4 ;  /* 0x0000000fff048299 */ /* 0x000fe40008011604 */
[----:B------:R-:W-:Y:S02]  /*3f70*/  UIMAD UR10, UR13, UR16, UR8 ;  /* 0x000000100d0a72a4 */ /* 0x000fe4000f8e0208 */
[----:B------:R-:W-:Y:S02]  /*3f80*/  @!UP0 USEL UR4, UR5, UR4, !UP1 ;  /* 0x0000000405048287 */ /* 0x000fe4000c800000 */
[----:B------:R-:W-:Y:S02]  /*3f90*/  UISETP.NE.AND UP1, UPT, UR18, URZ, UPT ;  /* 0x000000ff1200728c */ /* 0x000fe4000bf25270 */
[----:B------:R-:W-:Y:S02]  /*3fa0*/  @!UP0 UIMAD UR10, UR9, UR10, UR4 ;  /* 0x0000000a090a82a4 */ /* 0x000fe4000f8e0204 */
[----:B------:R-:W-:Y:S02]  /*3fb0*/  @!UP0 UIADD3 UR11, UPT, UPT, UR12, -UR4, URZ ;  /* 0x800000040c0b8290 */ /* 0x000fe4000fffe0ff */
[----:B------:R-:W-:Y:S02]  /*3fc0*/  UIADD3 UR9, UPT, UPT, -UR5, URZ, URZ ;  /* 0x000000ff05097290 */ /* 0x000fe4000fffe1ff */
[----:B------:R-:W-:Y:S02]  /*3fd0*/  UIADD3 UR4, UPT, UPT, -UR8, URZ, URZ ;  /* 0x000000ff08047290 */ /* 0x000fe4000fffe1ff */
[----:B------:R-:W-:Y:S02]  /*3fe0*/  @!UP0 UIMAD UR8, UR11, UR13, UR5 ;  /* 0x0000000d0b0882a4 */ /* 0x000fe4000f8e0205 */
[----:B------:R-:W-:Y:S02]  /*3ff0*/  UIMAD UR23, UR21, UR9, UR23 ;  /* 0x00000009151772a4 */ /* 0x000fe4000f8e0217 */
[----:B------:R-:W-:Y:S01]  /*4000*/  UIMAD UR22, UR42, UR4, UR22 ;  /* 0x000000042a1672a4 */ /* 0x000fe2000f8e0216 */
[----:B------:R-:W-:Y:S02]  /*4010*/  @!UP0 UMOV UR5, UR10 ;  /* 0x0000000a00058c82 */ /* 0x000fe40008000000 */
[----:B------:R-:W-:Y:S02]  /*4020*/  UIMAD UR23, UR5, UR21, UR23 ;  /* 0x00000015051772a4 */ /* 0x000fe4000f8e0217 */
[----:B------:R-:W-:Y:S11]  /*4030*/  UIMAD UR22, UR8, UR42, UR22 ;  /* 0x0000002a081672a4 */ /* 0x000ff6000f8e0216 */
[----:B------:R-:W-:Y:S01]  /*4040*/  @!UPT UIADD3 URZ, UPT, UPT, URZ, URZ, URZ ;  /* 0x000000fffffff290 */ /* 0x000fe2000fffe0ff */
.L_x_65:
[----:B------:R-:W3:Y:S01]  /*4050*/  @!UP4 LDCU.128 UR8, c[0x0][0xb10] ;  /* 0x00016200ff08c7ac */ /* 0x000ee20008000c00 */
[----:B------:R-:W-:Y:S04]  /*4060*/  ISETP.NE.U32.AND P0, PT, RZ, UR30, PT ;  /* 0x0000001eff007c0c */ /* 0x000fe8000bf05070 */
[----:B------:R-:W-:Y:S01]  /*4070*/  ISETP.NE.AND.EX P0, PT, RZ, UR31, PT, P0 ;  /* 0x0000001fff007c0c */ /* 0x000fe2000bf05300 */
[----:B------:R-:W4:Y:S01]  /*4080*/  @!UP4 LDCU UR5, c[0x0][0xb0c] ;  /* 0x00016180ff05c7ac */ /* 0x000f220008000800 */
[----:B---3--:R-:W-:Y:S07]  /*4090*/  UIMAD.WIDE.U32 UR16, UR23, UR8, URZ ;  /* 0x00000008171072a5 */ /* 0x008fee000f8e00ff */
[----:B------:R-:W-:Y:S01]  /*40a0*/  @!UP4 UMOV UR4, UR17 ;  /* 0x000000110004cc82 */ /* 0x000fe20008000000 */
[----:B----4-:R-:W-:Y:S02]  /*40b0*/  @!UP4 UISETP.NE.AND UP0, UPT, UR5, 0x1, UPT ;  /* 0x000000010500c88c */ /* 0x010fe4000bf05270 */
[----:B------:R-:W-:Y:S02]  /*40c0*/  @!UP4 USHF.R.U32.HI UR4, URZ, UR9, UR4 ;  /* 0x00000009ff04c299 */ /* 0x000fe40008011604 */
[----:B------:R-:W-:Y:S02]  /*40d0*/  UIMAD.WIDE.U32 UR16, UR22, UR11, URZ ;  /* 0x0000000b161072a5 */ /* 0x000fe4000f8e00ff */
[----:B------:R-:W-:Y:S02]  /*40e0*/  @!UP4 USEL UR8, UR23, UR4, !UP0 ;  /* 0x000000041708c287 */ /* 0x000fe4000c000000 */
[----:B------:R-:W-:Y:S03]  /*40f0*/  @!UP4 UISETP.NE.AND UP0, UPT, UR10, 0x1, UPT ;  /* 0x000000010a00c88c */ /* 0x000fe6000bf05270 */
[----:B------:R-:W-:Y:S02]  /*4100*/  @!UP4 UMOV UR9, UR17 ;  /* 0x000000110009cc82 */ /* 0x000fe40008000000 */
[----:B------:R-:W3:Y:S02]  /*4110*/  @!UP4 LDCU UR4, c[0x0][0xb20] ;  /* 0x00016400ff04c7ac */ /* 0x000ee40008000800 */
[----:B---3--:R-:W-:Y:S04]  /*4120*/  @!UP4 USHF.R.U32.HI UR4, URZ, UR4, UR9 ;  /* 0x00000004ff04c299 */ /* 0x008fe80008011609 */
[----:B------:R-:W-:Y:S04]  /*4130*/  @!UP4 USEL UR9, UR22, UR4, !UP0 ;  /* 0x000000041609c287 */ /* 0x000fe8000c000000 */
[----:B------:R-:W-:Y:S02]  /*4140*/  @!UP4 UIADD3 UR4, UPT, UPT, -UR8, UR9, URZ ;  /* 0x000000090804c290 */ /* 0x000fe4000fffe1ff */
[----:B------:R-:W-:Y:S02]  /*4150*/  @!UP4 UIADD3 UR8, UPT, UPT, UR8, -UR9, URZ ;  /* 0x800000090808c290 */ /* 0x000fe4000fffe0ff */
[----:B------:R-:W-:Y:S02]  /*4160*/  @!UP4 UIMAD UR23, UR4, UR5, UR23 ;  /* 0x000000050417c2a4 */ /* 0x000fe4000f8e0217 */
[----:B------:R-:W-:Y:S01]  /*4170*/  @!UP4 UIMAD UR22, UR8, UR10, UR22 ;  /* 0x0000000a0816c2a4 */ /* 0x000fe2000f8e0216 */
[----:B------:R-:W-:Y:S11]  /*4180*/  BRA.U UP1, `(.L_x_66) ;  /* 0x0000000101107547 */ /* 0x000ff6000b800000 */
[----:B-1----:R-:W-:Y:S04]  /*4190*/  MOV R0, UR37 ;  /* 0x0000002500007c02 */ /* 0x002fe80008000f00 */
[----:B------:R-:W-:Y:S04]  /*41a0*/  SHF.L.U32 R3, R0, 0x1f, RZ ;  /* 0x0000001f00037819 */ /* 0x000fe800000006ff */
[----:B------:R-:W1:Y:S02]  /*41b0*/  SYNCS.PHASECHK.TRANS64.TRYWAIT P1, [UR6+0x48], R3 ;  /* 0x00004803ff0075a7 */ /* 0x000e640008021106 */
[----:B-1----:R-:W-:Y:S05]  /*41c0*/  @!P1 BRA `(.L_x_67) ;  /* 0x000000a400089947 */ /* 0x002fea0003800000 */
.L_x_66:
[----:B------:R-:W-:Y:S05]  /*41d0*/  BRA.U !UP5, `(.L_x_68) ;  /* 0x000000010d3c7547 */ /* 0x000fea000b800000 */
[----:B------:R-:W-:Y:S01]  /*41e0*/  UPLOP3.LUT UP2, UPT, UPT, UPT, UP6, 0x80, 0x8 ;  /* 0x000000000008789c */ /* 0x000fe20003f4f060 */
[----:B------:R-:W-:Y:S02]  /*41f0*/  HFMA2 R2, -RZ, RZ, 0, 5.9604644775390625e-08 ;  /* 0x00000001ff027431 */ /* 0x000fe400000001ff */
[----:B-1----:R-:W-:Y:S03]  /*4200*/  IMAD.MOV.U32 R0, RZ, RZ, 0x1 ;  /* 0x00000001ff007424 */ /* 0x002fe600078e00ff */
[----:B------:R-:W-:Y:S05]  /*4210*/  PLOP3.LUT P1, PT, PT, PT, UP2, 0x80, 0x8 ;  /* 0x000000000008781c */ /* 0x000fea0003f2f028 */
[----:B------:R-:W1:Y:S01]  /*4220*/  @UP2 LDCU.64 UR8, c[0x0][0x888] ;  /* 0x00011100ff0827ac */ /* 0x000e620008000a00 */
[----:B------:R-:W-:Y:S07]  /*4230*/  @UP2 UIMAD UR4, UR36, UR30, URZ ;  /* 0x0000001e240422a4 */ /* 0x000fee000f8e02ff */
[----:B------:R-:W-:Y:S04]  /*4240*/  @P1 PRMT R3, R2, 0x7610, R3 ;  /* 0x0000761002031816 */ /* 0x000fe80000000003 */
[----:B------:R-:W-:Y:S05]  /*4250*/  @!P1 PRMT R3, R0, 0x7610, R3 ;  /* 0x0000761000039816 */ /* 0x000fea0000000003 */
[----:B------:R3:W-:Y:S01]  /*4260*/  STL.S16 [R1+0x1d0], R3 ;  /* 0x0001d00301007387 */ /* 0x0007e20000100600 */
[----:B-1----:R-:W-:Y:S01]  /*4270*/  @UP2 UIMAD.WIDE UR8, UR4, 0x4, UR8 ;  /* 0x00000004040828a5 */ /* 0x002fe2000f8e0208 */
[----:B------:R-:W1:Y:S05]  /*4280*/  @!UP2 LDCU UR4, c[0x0][0x880] ;  /* 0x00011000ff04a7ac */ /* 0x000e6a0008000800 */
[----:B------:R-:W-:Y:S02]  /*4290*/  IMAD.U32 R4, RZ, RZ, UR8 ;  /* 0x00000008ff047e24 */ /* 0x000fe4000f8e00ff */
[----:B------:R-:W-:Y:S05]  /*42a0*/  IMAD.U32 R5, RZ, RZ, UR9 ;  /* 0x00000009ff057e24 */ /* 0x000fea000f8e00ff */
[----:B-----5:R3:W5:Y:S02]  /*42b0*/  @P1 LDG.E R252, desc[UR54][R4.64] ;  /* 0x0000003604fc1981 */ /* 0x020764000c1e1900 */
[----:B-1-3--:R-:W-:Y:S07]  /*42c0*/  @!P1 MOV R252, UR4 ;  /* 0x0000000400fc9c02 */ /* 0x00afee0008000f00 */
.L_x_68:
[----:B-----5:R-:W-:Y:S01]  /*42d0*/  @!P0 FSETP.EQ.AND P1, PT, R252, RZ, PT ;  /* 0x000000fffc00820b */ /* 0x020fe20003f22000 */
[----:B------:R-:W-:Y:S01]  /*42e0*/  @!UPT UIADD3 URZ, UPT, UPT, URZ, URZ, URZ ;  /* 0x000000fffffff290 */ /* 0x000fe2000fffe0ff */
[----:B------:R-:W-:Y:S11]  /*42f0*/  @!P0 BRA `(.L_x_69) ;  /* 0x00000000001c8947 */ /* 0x000ff60003800000 */
[----:B------:R-:W-:Y:S01]  /*4300*/  PLOP3.LUT P1, PT, PT, PT, UP2, 0x80, 0x8 ;  /* 0x000000000008781c */ /* 0x000fe20003f2f028 */
[----:B-1----:R-:W3:Y:S03]  /*4310*/  LDL R0, [R1+0x1d0] ;  /* 0x0001d00001007983 */ /* 0x002ee60000100800 */
[----:B------:R-:W-:Y:S02]  /*4320*/  PLOP3.LUT P1, PT, P1, PT, PT, 0x8, 0x80 ;  /* 0x000000000080781c */ /* 0x000fe40000f2e170 */
[----:B---3--:R-:W-:Y:S11]  /*4330*/  LOP3.LUT P0, RZ, R0, 0xff, RZ, 0xc0, !PT ;  /* 0x000000ff00ff7812 */ /* 0x008ff6000780c0ff */
[----:B------:R-:W-:Y:S02]  /*4340*/  @!UPT UIADD3 URZ, UPT, UPT, URZ, URZ, URZ ;  /* 0x000000fffffff290 */ /* 0x000fe4000fffe0ff */
[----:B------:R-:W-:Y:S11]  /*4350*/  @P0 FSETP.EQ.AND P1, PT, R252, RZ, PT ;  /* 0x000000fffc00020b */ /* 0x000ff60003f22000 */
[----:B------:R-:W-:Y:S02]  /*4360*/  @!UPT UIADD3 URZ, UPT, UPT, URZ, URZ, URZ ;  /* 0x000000fffffff290 */ /* 0x000fe4000fffe0ff */
.L_x_69:
[----:B------:R-:W-:Y:S01]  /*4370*/  ULEA UR5, UR29, UR6, 0x3 ;  /* 0x000000061d057291 */ /* 0x000fe2000f8e18ff */
[----:B-1----:R-:W-:Y:S02]  /*4380*/  SHF.L.U32 R0, R11, 0x1f, RZ ;  /* 0x0000001f0b007819 */ /* 0x002fe400000006ff */
[----:B------:R-:W-:Y:S01]  /*4390*/  ELECT P0, URZ, PT ;  /* 0x0000000000ff782f */ /* 0x000fe20003800000 */
[----:B------:R-:W-:Y:S05]  /*43a0*/  VIADD R10, R10, 0x1 ;  /* 0x000000010a0a7836 */ /* 0x000fea0000000000 */
[----:B------:R-:W1:Y:S02]  /*43b0*/  SYNCS.PHASECHK.TRANS64.TRYWAIT P2, [UR5+0x30], R0 ;  /* 0x00003000ff0075a7 */ /* 0x000e640008041105 */
[----:B-1----:R-:W-:Y:S05]  /*43c0*/  @!P2 BRA `(.L_x_70) ;  /* 0x000000a000a0a947 */ /* 0x002fea0003800000 */
.L_x_134:
[----:B------:R-:W3:Y:S01]  /*43d0*/  LDL.LU R2, [R1+0x1d4] ;  /* 0x0001d40001027983 */ /* 0x000ee20000300800 */
[----:B------:R-:W-:Y:S01]  /*43e0*/  PLOP3.LUT P0, PT, P1, P0, PT, 0xf2, 0x2f ;  /* 0x00000000002f781c */ /* 0x000fe20000f01e72 */
[----:B------:R-:W-:Y:S01]  /*43f0*/  UIADD3 UR33, UPT, UPT, UR5, 0x20, URZ ;  /* 0x0000002005217890 */ /* 0x000fe2000fffe0ff */
[C---:B------:R-:W-:Y:S01]  /*4400*/  ISETP.NE.AND P1, PT, R10.reuse, 0x2, PT ;  /* 0x000000020a00780c */ /* 0x040fe20003f25270 */
[----:B------:R-:W-:Y:S01]  /*4410*/  UMOV UR58, 0x0 ;  /* 0x00000000003a7882 */ /* 0x000fe20000000000 */
[----:B------:R-:W-:Y:S01]  /*4420*/  UMOV UR59, 0x10000000 ;  /* 0x10000000003b7882 */ /* 0x000fe20000000000 */
[----:B------:R-:W-:Y:S01]  /*4430*/  UMOV UR20, UR36 ;  /* 0x0000002400147c82 */ /* 0x000fe20008000000 */
[----:B------:R-:W-:Y:S01]  /*4440*/  UMOV UR28, UR36 ;  /* 0x00000024001c7c82 */ /* 0x000fe20008000000 */
[----:B------:R-:W-:Y:S01]  /*4450*/  UMOV UR12, UR36 ;  /* 0x00000024000c7c82 */ /* 0x000fe20008000000 */
[----:B------:R-:W-:Y:S01]  /*4460*/  UMOV UR17, UR33 ;  /* 0x0000002100117c82 */ /* 0x000fe20008000000 */
[----:B------:R-:W-:Y:S01]  /*4470*/  UMOV UR25, UR33 ;  /* 0x0000002100197c82 */ /* 0x000fe20008000000 */
[----:B------:R-:W-:Y:S01]  /*4480*/  UMOV UR9, UR33 ;  /* 0x0000002100097c82 */ /* 0x000fe20008000000 */
[----:B-1----:R-:W-:Y:S02]  /*4490*/  SEL R0, RZ, 0x1, P1 ;  /* 0x00000001ff007807 */ /* 0x002fe40000800000 */
[----:B------:R-:W-:Y:S01]  /*44a0*/  VOTEU.ALL UP0, P0 ;  /* 0x0000000000ff7886 */ /* 0x000fe20000000000 */
[----:B------:R-:W-:Y:S02]  /*44b0*/  SEL R10, R10, RZ, P1 ;  /* 0x000000ff0a0a7207 */ /* 0x000fe40000800000 */
[----:B------:R-:W-:Y:S02]  /*44c0*/  LOP3.LUT R9, R9, R0, RZ, 0x3c, !PT ;  /* 0x0000000009097212 */ /* 0x000fe400078e3cff */
[----:B------:R-:W-:Y:S02]  /*44d0*/  @!UP0 UIADD3 UR56, UP1, UPT, UR52, 0x580, URZ ;  /* 0x0000058034388890 */ /* 0x000fe4000ff3e0ff */
[----:B------:R-:W-:Y:S02]  /*44e0*/  @!UP0 UIMAD UR4, UR29, 0xf000, UR6 ;  /* 0x0000f0001d0488a4 */ /* 0x000fe4000f8e0206 */
[----:B------:R-:W-:Y:S02]  /*44f0*/  @!UP0 UIADD3.X UR57, UPT, UPT, URZ, UR53, URZ, UP1, !UPT ;  /* 0x00000035ff398290 */ /* 0x000fe40008ffe4ff */
[----:B------:R-:W-:Y:S02]  /*4500*/  @!UP0 UIMAD UR34, UR47, 0xf0, URZ ;  /* 0x000000f02f2288a4 */ /* 0x000fe4000f8e02ff */
[----:B------:R-:W-:Y:S01]  /*4510*/  @!UP0 UIADD3 UR32, UPT, UPT, UR4, 0x100, URZ ;  /* 0x0000010004208890 */ /* 0x000fe2000fffe0ff */
[----:B------:R-:W-:Y:S01]  /*4520*/  VOTEU.ALL UP1, P0 ;  /* 0x0000000000ff7886 */ /* 0x000fe20000020000 */
[----:B------:R-:W-:Y:S02]  /*4530*/  @!UP0 UIADD3 UR18, UPT, UPT, UR34, 0x10, URZ ;  /* 0x0000001022128890 */ /* 0x000fe4000fffe0ff */
[----:B------:R-:W-:Y:S02]  /*4540*/  @!UP0 UIADD3 UR16, UPT, UPT, UR4, 0x1100, URZ ;  /* 0x0000110004108890 */ /* 0x000fe4000fffe0ff */
[----:B------:R-:W-:Y:S02]  /*4550*/  @!UP0 UIADD3 UR26, UPT, UPT, UR34, 0x20, URZ ;  /* 0x00000020221a8890 */ /* 0x000fe4000fffe0ff */
[----:B------:R-:W-:Y:S02]  /*4560*/  @!UP0 UIADD3 UR24, UPT, UPT, UR4, 0x2100, URZ ;  /* 0x0000210004188890 */ /* 0x000fe4000fffe0ff */
[----:B------:R-:W-:Y:S02]  /*4570*/  @!UP0 UIADD3 UR10, UPT, UPT, UR34, 0x30, URZ ;  /* 0x00000030220a8890 */ /* 0x000fe4000fffe0ff */
[----:B------:R-:W-:Y:S02]  /*4580*/  UIADD3 UR29, UPT, UPT, UR29, 0x1, URZ ;  /* 0x000000011d1d7890 */ /* 0x000fe4000fffe0ff */
[----:B------:R-:W-:Y:S01]  /*4590*/  UIADD3 UR47, UPT, UPT, UR22, UR45, URZ ;  /* 0x0000002d162f7290 */ /* 0x000fe2000fffe0ff */
[----:B---3--:R-:W-:Y:S11]  /*45a0*/  R2UR UR8, R2 ;  /* 0x00000000020872ca */ /* 0x008ff600000e0000 */
[----:B------:R-:W-:Y:S02]  /*45b0*/  @!UPT UIADD3 URZ, UPT, UPT, URZ, URZ, URZ ;  /* 0x000000fffffff290 */ /* 0x000fe4000fffe0ff */
[----:B------:R-:W-:Y:S02]  /*45c0*/  @!UP0 USHF.L.U32 UR35, UR8, 0x7, URZ ;  /* 0x0000000708238899 */ /* 0x000fe400080006ff */
[----:B------:R-:W-:Y:S05]  /*45d0*/  @!UP0 UIADD3 UR8, UPT, UPT, UR4, 0x3100, URZ ;  /* 0x0000310004088890 */ /* 0x000fea000fffe0ff */
[----:B------:R-:W-:Y:S01]  /*45e0*/  UMOV UR19, UR35 ;  /* 0x0000002300137c82 */ /* 0x000fe20008000000 */
[----:B------:R-:W-:Y:S01]  /*45f0*/  UMOV UR27, UR35 ;  /* 0x00000023001b7c82 */ /* 0x000fe20008000000 */
[----:B------:R1:W-:Y:S01]  /*4600*/  @!UP1 UTMALDG.3D [UR32], [UR56], desc[UR58] ;  /* 0x00003a20380095b4 */ /* 0x0003e20008011000 */
[----:B------:R-:W-:Y:S01]  /*4610*/  VOTEU.ALL UP1, P0 ;  /* 0x0000000000ff7886 */ /* 0x000fe20000020000 */
[----:B------:R-:W-:Y:S04]  /*4620*/  UMOV UR11, UR35 ;  /* 0x00000023000b7c82 */ /* 0x000fe80008000000 */
[----:B------:R3:W-:Y:S01]  /*4630*/  @!UP1 UTMALDG.3D [UR16], [UR56], desc[UR58] ;  /* 0x00003a10380095b4 */ /* 0x0007e20008011000 */
[----:B------:R-:W-:Y:S05]  /*4640*/  VOTEU.ALL UP1, P0 ;  /* 0x0000000000ff7886 */ /* 0x000fea0000020000 */
[----:B------:R4:W-:Y:S01]  /*4650*/  @!UP1 UTMALDG.3D [UR24], [UR56], desc[UR58] ;  /* 0x00003a18380095b4 */ /* 0x0009e20008011000 */
[----:B------:R-:W-:Y:S05]  /*4660*/  VOTEU.ALL UP1, P0 ;  /* 0x0000000000ff7886 */ /* 0x000fea0000020000 */
[----:B------:R5:W-:Y:S01]  /*4670*/  @!UP1 UTMALDG.3D [UR8], [UR56], desc[UR58] ;  /* 0x00003a08380095b4 */ /* 0x000be20008011000 */
[----:B------:R-:W-:Y:S01]  /*4680*/  VOTEU.ALL UP1, P0 ;  /* 0x0000000000ff7886 */ /* 0x000fe20000020000 */
[----:B-1----:R-:W-:Y:S01]  /*4690*/  UPRMT UR33, UR7, 0x654, UR33 ;  /* 0x0000065407217896 */ /* 0x002fe20008000021 */
[----:B------:R-:W-:Y:S01]  /*46a0*/  UMOV UR36, UR50 ;  /* 0x0000003200247c82 */ /* 0x000fe20008000000 */
[----:B---3--:R-:W-:Y:S02]  /*46b0*/  @!UP0 UIADD3 UR18, UPT, UPT, UR34, 0x40, URZ ;  /* 0x0000004022128890 */ /* 0x008fe4000fffe0ff */
[----:B------:R-:W-:Y:S02]  /*46c0*/  @!UP0 UIADD3 UR16, UPT, UPT, UR4, 0x4100, URZ ;  /* 0x0000410004108890 */ /* 0x000fe4000fffe0ff */
[----:B----4-:R-:W-:Y:S02]  /*46d0*/  @!UP0 UIADD3 UR26, UPT, UPT, UR34, 0x50, URZ ;  /* 0x00000050221a8890 */ /* 0x010fe4000fffe0ff */
[----:B------:R-:W-:Y:S05]  /*46e0*/  @!UP0 UIADD3 UR24, UPT, UPT, UR4, 0x5100, URZ ;  /* 0x0000510004188890 */ /* 0x000fea000fffe0ff */
[----:B------:R1:W-:Y:S01]  /*46f0*/  @!UP1 UTMALDG.3D [UR16], [UR56], desc[UR58] ;  /* 0x00003a10380095b4 */ /* 0x0003e20008011000 */
[----:B------:R-:W-:Y:S01]  /*4700*/  VOTEU.ALL UP1, P0 ;  /* 0x0000000000ff7886 */ /* 0x000fe20000020000 */
[----:B-----5:R-:W-:Y:S02]  /*4710*/  @!UP0 UIADD3 UR10, UPT, UPT, UR34, 0x60, URZ ;  /* 0x00000060220a8890 */ /* 0x020fe4000fffe0ff */
[----:B------:R-:W-:Y:S02]  /*4720*/  @!UP0 UIADD3 UR8, UPT, UPT, UR4, 0x6100, URZ ;  /* 0x0000610004088890 */ /* 0x000fe4000fffe0ff */
[----:B------:R3:W-:Y:S01]  /*4730*/  @!UP1 UTMALDG.3D [UR24], [UR56], desc[UR58] ;  /* 0x00003a18380095b4 */ /* 0x0007e20008011000 */
[----:B------:R-:W-:Y:S06]  /*4740*/  VOTEU.ALL UP1, P0 ;  /* 0x0000000000ff7886 */ /* 0x000fec0000020000 */
[----:B------:R4:W-:Y:S01]  /*4750*/  @!UP1 UTMALDG.3D [UR8], [UR56], desc[UR58] ;  /* 0x00003a08380095b4 */ /* 0x0009e20008011000 */
[----:B------:R-:W-:Y:S01]  /*4760*/  VOTEU.ALL UP1, P0 ;  /* 0x0000000000ff7886 */ /* 0x000fe20000020000 */
[----:B-1----:R-:W-:Y:S02]  /*4770*/  @!UP0 UIADD3 UR18, UPT, UPT, UR34, 0x70, URZ ;  /* 0x0000007022128890 */ /* 0x002fe4000fffe0ff */
[----:B------:R-:W-:Y:S02]  /*4780*/  @!UP0 UIADD3 UR16, UPT, UPT, UR4, 0x7100, URZ ;  /* 0x0000710004108890 */ /* 0x000fe4000fffe0ff */
[----:B---3--:R-:W-:Y:S02]  /*4790*/  @!UP0 UIADD3 UR26, UPT, UPT, UR34, 0x80, URZ ;  /* 0x00000080221a8890 */ /* 0x008fe4000fffe0ff */
[----:B------:R-:W-:Y:S05]  /*47a0*/  @!UP0 UIADD3 UR24, UPT, UPT, UR4, 0x8100, URZ ;  /* 0x0000810004188890 */ /* 0x000fea000fffe0ff */
[----:B------:R1:W-:Y:S01]  /*47b0*/  @!UP1 UTMALDG.3D [UR16], [UR56], desc[UR58] ;  /* 0x00003a10380095b4 */ /* 0x0003e20008011000 */
[----:B------:R-:W-:Y:S01]  /*47c0*/  VOTEU.ALL UP1, P0 ;  /* 0x0000000000ff7886 */ /* 0x000fe20000020000 */
[----:B----4-:R-:W-:Y:S02]  /*47d0*/  @!UP0 UIADD3 UR10, UPT, UPT, UR34, 0x90, URZ ;  /* 0x00000090220a8890 */ /* 0x010fe4000fffe0ff */
        /* <DEDUP_REMOVED lines=13> */
[----:B------:R-:W-:Y:S01]  /*48b0*/  @!UP1 UTMALDG.3D [UR24], [UR56], desc[UR58] ;  /* 0x00003a18380095b4 */ /* 0x000fe20008011000 */
[----:B------:R-:W-:Y:S06]  /*48c0*/  VOTEU.ALL UP1, P0 ;  /* 0x0000000000ff7886 */ /* 0x000fec0000020000 */
[----:B------:R3:W-:Y:S01]  /*48d0*/  @!UP1 UTMALDG.3D [UR8], [UR56], desc[UR58] ;  /* 0x00003a08380095b4 */ /* 0x0007e20008011000 */
[----:B------:R-:W-:Y:S02]  /*48e0*/  UPLOP3.LUT UP1, UPT, UPT, UPT, UPT, 0x80, 0x8 ;  /* 0x000000000008789c */ /* 0x000fe40003f2f070 */
[----:B-1----:R-:W-:Y:S02]  /*48f0*/  @!UP0 UIADD3 UR18, UPT, UPT, UR34, 0xd0, URZ ;  /* 0x000000d022128890 */ /* 0x002fe4000fffe0ff */
[----:B------:R-:W-:Y:S02]  /*4900*/  @!UP0 UIADD3 UR16, UPT, UPT, UR4, 0xd100, URZ ;  /* 0x0000d10004108890 */ /* 0x000fe4000fffe0ff */
[----:B---3--:R-:W-:Y:S02]  /*4910*/  @!UP0 UIADD3 UR10, UPT, UPT, UR34, 0xe0, URZ ;  /* 0x000000e0220a8890 */ /* 0x008fe4000fffe0ff */
[----:B------:R-:W-:Y:S01]  /*4920*/  @!UP0 UIADD3 UR8, UPT, UPT, UR4, 0xe100, URZ ;  /* 0x0000e10004088890 */ /* 0x000fe2000fffe0ff */
[----:B------:R-:W-:Y:S05]  /*4930*/  VOTEU.ALL UP0, P0 ;  /* 0x0000000000ff7886 */ /* 0x000fea0000000000 */
[----:B------:R3:W-:Y:S01]  /*4940*/  @!UP0 UTMALDG.3D [UR16], [UR56], desc[UR58] ;  /* 0x00003a10380085b4 */ /* 0x0007e20008011000 */
[----:B------:R-:W-:Y:S04]  /*4950*/  UISETP.NE.AND UP0, UPT, UR29, 0x2, UPT ;  /* 0x000000021d00788c */ /* 0x000fe8000bf05270 */
[----:B------:R-:W-:Y:S02]  /*4960*/  USEL UR4, URZ, 0x1, UP0 ;  /* 0x00000001ff047887 */ /* 0x000fe40008000000 */
[----:B------:R-:W-:Y:S02]  /*4970*/  USEL UR29, UR29, URZ, UP0 ;  /* 0x000000ff1d1d7287 */ /* 0x000fe40008000000 */
[----:B------:R-:W-:Y:S02]  /*4980*/  VOTEU.ALL UP0, P0 ;  /* 0x0000000000ff7886 */ /* 0x000fe40000000000 */
[----:B------:R-:W-:Y:S03]  /*4990*/  LOP3.LUT R11, R11, UR4, RZ, 0x3c, !PT ;  /* 0x000000040b0b7c12 */ /* 0x000fe6000f8e3cff */
[----:B------:R3:W-:Y:S01]  /*49a0*/  @!UP0 UTMALDG.3D [UR8], [UR56], desc[UR58] ;  /* 0x00003a08380085b4 */ /* 0x0007e20008011000 */
[----:B------:R3:W-:Y:S01]  /*49b0*/  @!P0 SYNCS.ARRIVE.TRANS64.RED.A0TR RZ, [UR5+0x20], R8 ;  /* 0x00002008ffff89a7 */ /* 0x0007e20008300405 */
[----:B------:R-:W-:Y:S06]  /*49c0*/  UIADD3 UR5, UPT, UPT, UR23, UR46, URZ ;  /* 0x0000002e17057290 */ /* 0x000fec000fffe0ff */
[----:B------:R-:W-:Y:S05]  /*49d0*/  IMAD.U32 R0, RZ, RZ, UR5 ;  /* 0x00000005ff007e24 */ /* 0x000fea000f8e00ff */
[----:B------:R3:W-:Y:S01]  /*49e0*/  STL [R1+0x1d4], R0 ;  /* 0x0001d40001007387 */ /* 0x0007e20000100800 */
[----:B------:R-:W-:Y:S01]  /*49f0*/  SYNCS.ARRIVE.TRANS64.RED.A1T0 RZ, [UR33], RZ ;  /* 0x000000ffffff79a7 */ /* 0x000fe20008100421 */
[----:B------:R-:W-:Y:S05]  /*4a00*/  BRA.U UP3, `(.L_x_71) ;  /* 0xfffffff103547547 */ /* 0x000fea000b83ffff */
[----:B------:R-:W-:Y:S01]  /*4a10*/  UIADD3 UR6, UPT, UPT, UR6, 0x30, URZ ;  /* 0x0000003006067890 */ /* 0x000fe2000fffe0ff */
[----:B------:R-:W-:-:S03]  /*4a20*/  SHF.L.U32 R3, R11, 0x1f, RZ ;  /* 0x0000001f0b037819 */ /* 0x000fc600000006ff */
[----:B------:R-:W-:-:S09]  /*4a30*/  ULEA UR4, UR29, UR6, 0x3 ;  /* 0x000000061d047291 */ /* 0x000fd2000f8e18ff */
[----:B------:R-:W1:Y:S02]  /*4a40*/  SYNCS.PHASECHK.TRANS64.TRYWAIT P0, [UR4], R3 ;  /* 0x00000003ff0075a7 */ /* 0x000e640008001104 */
[----:B-1----:R-:W-:Y:S05]  /*4a50*/  @!P0 BRA `(.L_x_72) ;  /* 0x0000009c00148947 */ /* 0x002fea0003800000 */
.L_x_136:
[----:B------:R-:W-:-:S04]  /*4a60*/  UIADD3 UR5, UPT, UPT, UR29, 0x1, URZ ;  /* 0x000000011d057890 */ /* 0x000fc8000fffe0ff */
[----:B------:R-:W-:-:S04]  /*4a70*/  UISETP.NE.AND UP0, UPT, UR5, 0x2, UPT ;  /* 0x000000020500788c */ /* 0x000fc8000bf05270 */
[----:B------:R-:W-:Y:S02]  /*4a80*/  USEL UR4, URZ, 0x1, UP0 ;  /* 0x00000001ff047887 */ /* 0x000fe40008000000 */
[----:B------:R-:W-:-:S04]  /*4a90*/  USEL UR5, UR5, URZ, UP0 ;  /* 0x000000ff05057287 */ /* 0x000fc80008000000 */
[----:B------:R-:W-:Y:S01]  /*4aa0*/  ULEA UR5, UR5, UR6, 0x3 ;  /* 0x0000000605057291 */ /* 0x000fe2000f8e18ff */
[----:B-1----:R-:W-:-:S04]  /*4ab0*/  LOP3.LUT R3, R11, UR4, RZ, 0x3c, !PT ;  /* 0x000000040b037c12 */ /* 0x002fc8000f8e3cff */
[----:B------:R-:W-:Y:S01]  /*4ac0*/  SHF.L.U32 R3, R3, 0x1f, RZ ;  /* 0x0000001f03037819 */ /* 0x000fe200000006ff */
[----:B---3--:R-:W-:-:S07]  /*4ad0*/  IMAD.U32 R0, RZ, RZ, UR5 ;  /* 0x00000005ff007e24 */ /* 0x008fce000f8e00ff */
.L_x_73:
[----:B-1----:R1:W3:Y:S02]  /*4ae0*/  SYNCS.PHASECHK.TRANS64.TRYWAIT P0, [R0+URZ], R3 ;  /* 0x00000003000075a7 */ /* 0x0022e400080011ff */
[----:B---3--:R-:W-:Y:S05]  /*4af0*/  @!P0 NANOSLEEP.SYNCS 0x989680 ;  /* 0x009896800000895d */ /* 0x008fea0003900000 */
[----:B------:R-:W3:Y:S02]  /*4b00*/  @!P0 SYNCS.PHASECHK.TRANS64 P0, [R0+URZ], R3 ;  /* 0x00000003000085a7 */ /* 0x000ee400080010ff */
[----:B--23--:R-:W-:Y:S05]  /*4b10*/  @P0 EXIT ;  /* 0x000000000000094d */ /* 0x00cfea0003800000 */
[----:B------:R-:W-:Y:S05]  /*4b20*/  BRA `(.L_x_73) ;  /* 0xfffffffc00ec7947 */ /* 0x000fea000383ffff */
.L_x_63:
[----:B------:R-:W-:-:S06]  /*4b30*/  UISETP.GE.AND UP0, UPT, UR12, 0x4, UPT ;  /* 0x000000040c00788c */ /* 0x000fcc000bf06270 */
[----:B------:R-:W-:-:S13]  /*4b40*/  PLOP3.LUT P0, PT, PT, PT, UP0, 0x80, 0x8 ;  /* 0x000000000008781c */ /* 0x000fda0003f0f008 */
[----:B--2---:R-:W-:Y:S05]  /*4b50*/  @!P0 EXIT ;  /* 0x000000000000894d */ /* 0x004fea0003800000 */
[----:B------:R-:W-:Y:S01]  /*4b60*/  BAR.SYNC.DEFER_BLOCKING 0x6, 0xa0 ;  /* 0x0182800000007b1d */ /* 0x000fe20000010000 */
[----:B------:R-:W-:-:S05]  /*4b70*/  IMAD.U32 R2, R2, 0x10000, RZ ;  /* 0x0001000002027824 */ /* 0x000fca00078e00ff */
[----:B------:R-:W-:Y:S01]  /*4b80*/  UMOV UR4, 0x400 ;  /* 0x0000040000047882 */ /* 0x000fe20000000000 */
[----:B------:R-:W-:Y:S01]  /*4b90*/  UMOV UR5, URZ ;  /* 0x000000ff00057c82 */ /* 0x000fe20008000000 */
[----:B------:R-:W-:Y:S01]  /*4ba0*/  ULEA UR4, UR7, UR4, 0x18 ;  /* 0x0000000407047291 */ /* 0x000fe2000f8ec0ff */
[----:B------:R-:W-:Y:S01]  /*4bb0*/  LOP3.LUT R2, R2, 0x600000, RZ, 0xc0, !PT ;  /* 0x0060000002027812 */ /* 0x000fe200078ec0ff */
[----:B------:R-:W2:Y:S01]  /*4bc0*/  LDCU UR40, c[0x0][0xb0c] ;  /* 0x00016180ff2877ac */ /* 0x000ea20008000800 */
[----:B------:R-:W3:Y:S01]  /*4bd0*/  LDCU UR37, c[0x0][0xb30] ;  /* 0x00016600ff2577ac */ /* 0x000ee20008000800 */
[----:B------:R-:W4:Y:S01]  /*4be0*/  LDCU.64 UR52, c[0x0][0x888] ;  /* 0x00011100ff3477ac */ /* 0x000f220008000a00 */
[----:B------:R-:W1:Y:S04]  /*4bf0*/  LDCU.64 UR38, c[0x0][0xb28] ;  /* 0x00016500ff2677ac */ /* 0x000e680008000a00 */
[----:B------:R-:W2:Y:S01]  /*4c00*/  LDS R3, [UR4+0xe0] ;  /* 0x0000e004ff037984 */ /* 0x000ea20008000800 */
[----:B------:R-:W-:Y:S01]  /*4c10*/  UMOV UR4, 0x1 ;  /* 0x0000000100047882 */ /* 0x000fe20000000000 */
[----:B------:R-:W1:Y:S01]  /*4c20*/  LDCU.128 UR48, c[0x0][0xb10] ;  /* 0x00016200ff3077ac */ /* 0x000e620008000c00 */
[----:B------:R-:W-:Y:S01]  /*4c30*/  MOV R0, UR4 ;  /* 0x0000000400007c02 */ /* 0x000fe20008000f00 */
[----:B------:R-:W-:Y:S01]  /*4c40*/  UMOV UR4, URZ ;  /* 0x000000ff00047c82 */ /* 0x000fe20008000000 */
[----:B------:R-:W-:-:S03]  /*4c50*/  UMOV UR44, URZ ;  /* 0x000000ff002c7c82 */ /* 0x000fc60008000000 */
[----:B------:R3:W-:Y:S01]  /*4c60*/  STL [R1+0x1f4], R0 ;  /* 0x0001f40001007387 */ /* 0x0007e20000100800 */
[----:B------:R-:W-:Y:S01]  /*4c70*/  UMOV UR15, URZ ;  /* 0x000000ff000f7c82 */ /* 0x000fe20008000000 */
[----:B------:R-:W-:Y:S01]  /*4c80*/  UMOV UR43, URZ ;  /* 0x000000ff002b7c82 */ /* 0x000fe20008000000 */
[----:B---3--:R-:W-:-:S05]  /*4c90*/  IMAD.U32 R0, RZ, RZ, UR5 ;  /* 0x00000005ff007e24 */ /* 0x008fca000f8e00ff */
[----:B------:R3:W-:Y:S01]  /*4ca0*/  STL [R1+0x1f0], R0 ;  /* 0x0001f00001007387 */ /* 0x0007e20000100800 */
[----:B--2---:R-:W-:Y:S01]  /*4cb0*/  IMAD.IADD R2, R3, 0x1, R2 ;  /* 0x0000000103027824 */ /* 0x004fe200078e0202 */
[----:B------:R-:W-:Y:S02]  /*4cc0*/  MOV R3, UR5 ;  /* 0x0000000500037c02 */ /* 0x000fe40008000f00 */
[----:B---3--:R-:W-:-:S05]  /*4cd0*/  MOV R0, UR4 ;  /* 0x0000000400007c02 */ /* 0x008fca0008000f00 */
[----:B------:R2:W-:Y:S04]  /*4ce0*/  STL [R1+0x1ec], R0 ;  /* 0x0001ec0001007387 */ /* 0x0005e80000100800 */
[----:B------:R2:W-:Y:S04]  /*4cf0*/  STL [R1+0x1e8], R3 ;  /* 0x0001e80301007387 */ /* 0x0005e80000100800 */
[----:B-1--4-:R2:W-:Y:S02]  /*4d00*/  STL [R1+0x1e4], R0 ;  /* 0x0001e40001007387 */ /* 0x0125e40000100800 */
.L_x_107:
[----:B-1----:R-:W1:Y:S01]  /*4d10*/  S2UR UR56, SR_CgaCtaId ;  /* 0x00000000003879c3 */ /* 0x002e620000008800 */
[----:B--23--:R-:W2:Y:S01]  /*4d20*/  LDL R0, [R1+0x1ec] ;  /* 0x0001ec0001007983 */ /* 0x00cea20000100800 */
[----:B------:R-:W-:Y:S01]  /*4d30*/  UMOV UR4, 0x400 ;  /* 0x0000040000047882 */ /* 0x000fe20000000000 */
[----:B--2---:R-:W-:Y:S01]  /*4d40*/  R2UR UR5, R0 ;  /* 0x00000000000572ca */ /* 0x004fe200000e0000 */
[----:B-1----:R-:W-:Y:S04]  /*4d50*/  ULEA UR56, UR56, UR4, 0x18 ;  /* 0x0000000438387291 */ /* 0x002fe8000f8ec0ff */
[----:B------:R-:W-:Y:S08]  /*4d60*/  ULEA UR4, UR15, UR56, 0x3 ;  /* 0x000000380f047291 */ /* 0x000ff0000f8e18ff */
[----:B------:R-:W-:Y:S05]  /*4d70*/  IMAD.U32 R0, RZ, RZ, UR5 ;  /* 0x00000005ff007e24 */ /* 0x000fea000f8e00ff */
[----:B------:R-:W-:Y:S04]  /*4d80*/  SHF.L.U32 R3, R0, 0x1f, RZ ;  /* 0x0000001f00037819 */ /* 0x000fe800000006ff */
[----:B------:R-:W1:Y:S02]  /*4d90*/  SYNCS.PHASECHK.TRANS64.TRYWAIT P0, [UR4+0x50], R3 ;  /* 0x00005003ff0075a7 */ /* 0x000e640008001104 */
[----:B-1---5:R-:W-:Y:S05]  /*4da0*/  @!P0 BRA `(.L_x_74) ;  /* 0x0000009800588947 */ /* 0x022fea0003800000 */
.L_x_138:
[----:B------:R-:W-:Y:S02]  /*4db0*/  ULEA UR5, UR15, UR56, 0x4 ;  /* 0x000000380f057291 */ /* 0x000fe4000f8e20ff */
[----:B------:R-:W-:Y:S01]  /*4dc0*/  UIADD3 UR4, UPT, UPT, UR4, 0x60, URZ ;  /* 0x0000006004047890 */ /* 0x000fe2000fffe0ff */
[----:B------:R-:W2:Y:S03]  /*4dd0*/  LDCU UR6, c[0x0][0xb24] ;  /* 0x00016480ff0677ac */ /* 0x000ea60008000800 */
[----:B------:R-:W-:Y:S03]  /*4de0*/  UPRMT UR4, URZ, 0x654, UR4 ;  /* 0x00000654ff047896 */ /* 0x000fe60008000004 */
[----:B------:R-:W3:Y:S01]  /*4df0*/  LDS.128 R4, [UR5+0xc0] ;  /* 0x0000c005ff047984 */ /* 0x000ee20008000c00 */
[----:B------:R-:W-:Y:S01]  /*4e00*/  @!PT LDS RZ, [RZ] ;  /* 0x00000000fffff984 */ /* 0x000fe20000000800 */
[----:B------:R-:W-:Y:S01]  /*4e10*/  @!PT LDS RZ, [RZ] ;  /* 0x00000000fffff984 */ /* 0x000fe20000000800 */
[----:B------:R-:W-:Y:S01]  /*4e20*/  @!PT LDS RZ, [RZ] ;  /* 0x00000000fffff984 */ /* 0x000fe20000000800 */
[----:B------:R-:W-:Y:S01]  /*4e30*/  @!PT LDS RZ, [RZ] ;  /* 0x00000000fffff984 */ /* 0x000fe20000000800 */
[----:B------:R4:W-:Y:S07]  /*4e40*/  MEMBAR.ALL.CTA ;  /* 0x0000000000007992 */ /* 0x0009ee0000008000 */
[----:B----4-:R-:W4:Y:S02]  /*4e50*/  FENCE.VIEW.ASYNC.S ;  /* 0x00000000000073c6 */ /* 0x010f240000000000 */
[----:B----4-:R-:W-:Y:S01]  /*4e60*/  SYNCS.ARRIVE.TRANS64.RED.A1T0 RZ, [UR4], RZ ;  /* 0x000000ffffff79a7 */ /* 0x010fe20008100404 */
[----:B---3--:R-:W-:Y:S11]  /*4e70*/  LOP3.LUT P0, RZ, R6, 0x1, RZ, 0xc0, !PT ;  /* 0x0000000106ff7812 */ /* 0x008ff6000780c0ff */
[----:B------:R-:W-:Y:S02]  /*4e80*/  @!UPT UIADD3 URZ, UPT, UPT, URZ, URZ, URZ ;  /* 0x000000fffffff290 */ /* 0x000fe4000fffe0ff */
[----:B------:R-:W-:Y:S01]  /*4e90*/  VOTEU.ANY UP0, P0 ;  /* 0x0000000000ff7886 */ /* 0x000fe20000000100 */
[----:B------:R-:W-:Y:S01]  /*4ea0*/  PLOP3.LUT P3, PT, PT, PT, UP0, 0x80, 0x8 ;  /* 0x000000000008781c */ /* 0x000fe20003f6f008 */
[----:B------:R-:W-:Y:S01]  /*4eb0*/  UP2UR UR5, UPR, URZ, 0x1 ;  /* 0x00000001ff057883 */ /* 0x000fe20008000000 */
[----:B------:R-:W-:Y:S02]  /*4ec0*/  PLOP3.LUT P1, PT, PT, PT, UP0, 0x80, 0x8 ;  /* 0x000000000008781c */ /* 0x000fe40003f2f008 */
[----:B------:R-:W-:Y:S02]  /*4ed0*/  PLOP3.LUT P2, PT, PT, PT, UP0, 0x80, 0x8 ;  /* 0x000000000008781c */ /* 0x000fe40003f4f008 */
[----:B------:R-:W-:Y:S01]  /*4ee0*/  PLOP3.LUT P0, PT, PT, PT, UP0, 0x80, 0x8 ;  /* 0x000000000008781c */ /* 0x000fe20003f0f008 */
[----:B------:R-:W-:Y:S01]  /*4ef0*/  IMAD.U32 R8, RZ, RZ, UR5 ;  /* 0x00000005ff087e24 */ /* 0x000fe2000f8e00ff */
[----:B--2---:R-:W-:Y:S04]  /*4f00*/  UISETP.GE.AND UP0, UPT, UR6, 0x1, UPT ;  /* 0x000000010600788c */ /* 0x004fe8000bf06270 */
[----:B------:R2:W-:Y:S01]  /*4f10*/  STL [R1+0x1f8], R8 ;  /* 0x0001f80801007387 */ /* 0x0005e20000100800 */
[----:B-1----:R-:W-:Y:S02]  /*4f20*/  @P3 MOV R3, R4 ;  /* 0x0000000400033202 */ /* 0x002fe40000000f00 */
[----:B------:R-:W-:Y:S02]  /*4f30*/  @P1 LOP3.LUT R0, R5, 0xffff, RZ, 0xc0, !PT ;  /* 0x0000ffff05001812 */ /* 0x000fe400078ec0ff */
[----:B------:R-:W-:Y:S02]  /*4f40*/  @P2 R2UR UR42, R3 ;  /* 0x00000000032a22ca */ /* 0x000fe400000e0000 */
[----:B------:R-:W-:Y:S01]  /*4f50*/  @P0 R2UR UR41, R0 ;  /* 0x00000000002902ca */ /* 0x000fe200000e0000 */
[----:B------:R-:W-:Y:S03]  /*4f60*/  @!UPT UIADD3 URZ, UPT, UPT, URZ, URZ, URZ ;  /* 0x000000fffffff290 */ /* 0x000fe6000fffe0ff */
[----:B------:R-:W-:Y:S11]  /*4f70*/  BRA.U !UP0, `(.L_x_75) ;  /* 0x0000000108cc7547 */ /* 0x000ff6000b800000 */
[----:B------:R-:W1:Y:S01]  /*4f80*/  LDCU UR7, c[0x0][0xb20] ;  /* 0x00016400ff0777ac */ /* 0x000e620008000800 */
[----:B------:R-:W3:Y:S01]  /*4f90*/  LDCU UR9, c[0x0][0x370] ;  /* 0x00006e00ff0977ac */ /* 0x000ee20008000800 */
[----:B------:R-:W4:Y:S01]  /*4fa0*/  LDCU UR4, c[0x0][0x374] ;  /* 0x00006e80ff0477ac */ /* 0x000f220008000800 */
[----:B------:R-:W-:Y:S02]  /*4fb0*/  UISETP.NE.AND UP0, UPT, UR50, 0x1, UPT ;  /* 0x000000013200788c */ /* 0x000fe4000bf05270 */
[----:B------:R-:W-:Y:S02]  /*4fc0*/  UISETP.NE.AND UP1, UPT, UR40, 0x1, UPT ;  /* 0x000000012800788c */ /* 0x000fe4000bf25270 */
[----:B------:R-:W-:Y:S02]  /*4fd0*/  UIMAD.WIDE.U32 UR10, UR41, UR51, URZ ;  /* 0x00000033290a72a5 */ /* 0x000fe4000f8e00ff */
[----:B------:R-:W-:Y:S02]  /*4fe0*/  UIMAD.WIDE.U32 UR12, UR42, UR48, URZ ;  /* 0x000000302a0c72a5 */ /* 0x000fe4000f8e00ff */
[----:B------:R-:W-:Y:S02]  /*4ff0*/  UISETP.NE.AND UP2, UPT, UR6, 0x1, UPT ;  /* 0x000000010600788c */ /* 0x000fe4000bf45270 */
[----:B---3--:R-:W-:Y:S01]  /*5000*/  UIMAD.WIDE.U32 UR16, UR9, UR48, URZ ;  /* 0x00000030091072a5 */ /* 0x008fe2000f8e00ff */
[----:B------:R-:W-:Y:S01]  /*5010*/  UMOV UR10, UR11 ;  /* 0x0000000b000a7c82 */ /* 0x000fe20008000000 */
[----:B----4-:R-:W-:Y:S02]  /*5020*/  UIMAD.WIDE.U32 UR18, UR4, UR51, URZ ;  /* 0x00000033041272a5 */ /* 0x010fe4000f8e00ff */
[----:B-1----:R-:W-:Y:S03]  /*5030*/  USHF.R.U32.HI UR10, URZ, UR7, UR10 ;  /* 0x00000007ff0a7299 */ /* 0x002fe6000801160a */
[----:B------:R-:W-:Y:S02]  /*5040*/  UMOV UR16, UR17 ;  /* 0x0000001100107c82 */ /* 0x000fe40008000000 */
[----:B------:R-:W-:Y:S02]  /*5050*/  @UP1 USHF.R.U32.HI UR9, URZ, UR49, UR16 ;  /* 0x00000031ff091299 */ /* 0x000fe40008011610 */
[----:B------:R-:W-:Y:S01]  /*5060*/  USEL UR10, UR41, UR10, !UP0 ;  /* 0x0000000a290a7287 */ /* 0x000fe2000c000000 */
[----:B------:R-:W-:Y:S02]  /*5070*/  UMOV UR5, UR19 ;  /* 0x0000001300057c82 */ /* 0x000fe40008000000 */
[----:B------:R-:W-:Y:S03]  /*5080*/  @UP0 USHF.R.U32.HI UR4, URZ, UR7, UR5 ;  /* 0x00000007ff040299 */ /* 0x000fe60008011605 */
[----:B------:R-:W-:Y:S01]  /*5090*/  UMOV UR7, UR13 ;  /* 0x0000000d00077c82 */ /* 0x000fe20008000000 */
[----:B------:R-:W-:Y:S02]  /*50a0*/  UIMAD.WIDE.U32 UR16, UR4, UR38, URZ ;  /* 0x00000026041072a5 */ /* 0x000fe4000f8e00ff */
[----:B------:R-:W-:Y:S02]  /*50b0*/  UIMAD.WIDE.U32 UR12, UR9, UR38, URZ ;  /* 0x00000026090c72a5 */ /* 0x000fe4000f8e00ff */
[----:B------:R-:W-:Y:S03]  /*50c0*/  USHF.R.U32.HI UR7, URZ, UR49, UR7 ;  /* 0x00000031ff077299 */ /* 0x000fe60008011607 */
[----:B------:R-:W-:Y:S02]  /*50d0*/  UMOV UR5, UR17 ;  /* 0x0000001100057c82 */ /* 0x000fe40008000000 */
[----:B------:R-:W-:Y:S02]  /*50e0*/  @UP2 USHF.R.U32.HI UR4, URZ, UR39, UR5 ;  /* 0x00000027ff042299 */ /* 0x000fe40008011605 */
[----:B------:R-:W-:Y:S02]  /*50f0*/  USEL UR5, UR42, UR7, !UP1 ;  /* 0x000000072a057287 */ /* 0x000fe4000c800000 */
[----:B------:R-:W-:Y:S02]  /*5100*/  UIMAD UR4, UR6, UR4, URZ ;  /* 0x00000004060472a4 */ /* 0x000fe4000f8e02ff */
[----:B------:R-:W-:Y:S02]  /*5110*/  UIADD3 UR8, UPT, UPT, -UR5, URZ, URZ ;  /* 0x000000ff05087290 */ /* 0x000fe4000fffe1ff */
[----:B------:R-:W-:Y:S02]  /*5120*/  UISETP.GE.AND UP0, UPT, UR10, UR4, UPT ;  /* 0x000000040a00728c */ /* 0x000fe4000bf06270 */
[----:B------:R-:W-:Y:S01]  /*5130*/  UIMAD UR42, UR40, UR8, UR42 ;  /* 0x00000008282a72a4 */ /* 0x000fe2000f8e022a */
[----:B------:R-:W-:Y:S02]  /*5140*/  UMOV UR12, UR13 ;  /* 0x0000000d000c7c82 */ /* 0x000fe40008000000 */
[----:B------:R-:W-:Y:S02]  /*5150*/  @UP2 USHF.R.U32.HI UR9, URZ, UR39, UR12 ;  /* 0x00000027ff092299 */ /* 0x000fe4000801160c */
[----:B------:R-:W-:Y:S02]  /*5160*/  UIMAD.WIDE.U32 UR12, UR10, UR38, URZ ;  /* 0x000000260a0c72a5 */ /* 0x000fe4000f8e00ff */
[----:B------:R-:W-:Y:S04]  /*5170*/  UIMAD UR7, UR6, UR9, URZ ;  /* 0x00000009060772a4 */ /* 0x000fe8000f8e02ff */
[----:B------:R-:W-:Y:S01]  /*5180*/  UISETP.GE.OR UP0, UPT, UR5, UR7, UP0 ;  /* 0x000000070500728c */ /* 0x000fe20008706670 */
[----:B------:R-:W-:Y:S01]  /*5190*/  UMOV UR4, UR13 ;  /* 0x0000000d00047c82 */ /* 0x000fe20008000000 */
[----:B------:R-:W-:Y:S02]  /*51a0*/  UIMAD.WIDE.U32 UR12, UR5, UR38, URZ ;  /* 0x00000026050c72a5 */ /* 0x000fe4000f8e00ff */
[----:B------:R-:W-:Y:S04]  /*51b0*/  USHF.R.U32.HI UR4, URZ, UR39, UR4 ;  /* 0x00000027ff047299 */ /* 0x000fe80008011604 */
[----:B------:R-:W-:Y:S03]  /*51c0*/  USEL UR14, UR10, UR4, !UP2 ;  /* 0x000000040a0e7287 */ /* 0x000fe6000d000000 */
[----:B------:R-:W-:Y:S01]  /*51d0*/  @!UP0 UMOV UR4, UR13 ;  /* 0x0000000d00048c82 */ /* 0x000fe20008000000 */
[----:B------:R-:W-:Y:S02]  /*51e0*/  UIADD3 UR7, UPT, UPT, -UR14, URZ, URZ ;  /* 0x000000ff0e077290 */ /* 0x000fe4000fffe1ff */
[----:B------:R-:W-:Y:S02]  /*51f0*/  @!UP0 USHF.R.U32.HI UR4, URZ, UR39, UR4 ;  /* 0x00000027ff048299 */ /* 0x000fe40008011604 */
[----:B------:R-:W-:Y:S02]  /*5200*/  UIMAD UR11, UR6, UR7, UR10 ;  /* 0x00000007060b72a4 */ /* 0x000fe4000f8e020a */
[----:B------:R-:W-:Y:S02]  /*5210*/  @!UP0 USEL UR4, UR5, UR4, !UP2 ;  /* 0x0000000405048287 */ /* 0x000fe4000d000000 */
[----:B------:R-:W-:Y:S02]  /*5220*/  UIADD3 UR7, UPT, UPT, -UR10, URZ, URZ ;  /* 0x000000ff0a077290 */ /* 0x000fe4000fffe1ff */
[----:B------:R-:W-:Y:S02]  /*5230*/  @!UP0 UIMAD UR9, UR9, UR11, UR4 ;  /* 0x0000000b090982a4 */ /* 0x000fe4000f8e0204 */
[----:B------:R-:W-:Y:S02]  /*5240*/  @!UP0 UIADD3 UR4, UPT, UPT, UR14, -UR4, URZ ;  /* 0x800000040e048290 */ /* 0x000fe4000fffe0ff */
[----:B------:R-:W-:Y:S02]  /*5250*/  UIMAD UR41, UR50, UR7, UR41 ;  /* 0x00000007322972a4 */ /* 0x000fe4000f8e0229 */
[----:B------:R-:W-:Y:S03]  /*5260*/  @!UP0 UIMAD UR10, UR4, UR6, UR5 ;  /* 0x00000006040a82a4 */ /* 0x000fe6000f8e0205 */
[----:B------:R-:W-:Y:S02]  /*5270*/  @!UP0 UMOV UR5, UR9 ;  /* 0x0000000900058c82 */ /* 0x000fe40008000000 */
[----:B------:R-:W-:Y:S02]  /*5280*/  UIMAD UR42, UR5, UR40, UR42 ;  /* 0x00000028052a72a4 */ /* 0x000fe4000f8e022a */
[----:B------:R-:W-:Y:S11]  /*5290*/  UIMAD UR41, UR10, UR50, UR41 ;  /* 0x000000320a2972a4 */ /* 0x000ff6000f8e0229 */
[----:B------:R-:W-:Y:S01]  /*52a0*/  @!UPT UIADD3 URZ, UPT, UPT, URZ, URZ, URZ ;  /* 0x000000fffffff290 */ /* 0x000fe2000fffe0ff */
.L_x_75:
[----:B------:R-:W-:Y:S01]  /*52b0*/  UISETP.NE.AND UP0, UPT, UR37, 0x1, UPT ;  /* 0x000000012500788c */ /* 0x000fe2000bf05270 */
[----:B------:R-:W3:Y:S01]  /*52c0*/  LDL.LU R0, [R1+0x1e0] ;  /* 0x0001e00001007983 */ /* 0x000ee20000300800 */
[----:B------:R-:W-:Y:S09]  /*52d0*/  R2UR UR4, R8 ;  /* 0x00000000080472ca */ /* 0x000ff200000e0000 */
[----:B------:R-:W1:Y:S04]  /*52e0*/  @!UP0 LDCU.128 UR8, c[0x0][0xb10] ;  /* 0x00016200ff0887ac */ /* 0x000e680008000c00 */
[----:B------:R-:W-:Y:S01]  /*52f0*/  UISETP.NE.AND UP1, UPT, UR4, URZ, UPT ;  /* 0x000000ff0400728c */ /* 0x000fe2000bf25270 */
[----:B------:R-:W4:Y:S01]  /*5300*/  @!UP0 LDCU UR5, c[0x0][0xb0c] ;  /* 0x00016180ff0587ac */ /* 0x000f220008000800 */
[----:B------:R-:W2:Y:S04]  /*5310*/  @!UP0 LDCU UR4, c[0x0][0xb20] ;  /* 0x00016400ff0487ac */ /* 0x000ea80008000800 */
[----:B------:R-:W-:Y:S02]  /*5320*/  PLOP3.LUT P1, PT, PT, PT, UP1, 0x80, 0x8 ;  /* 0x000000000008781c */ /* 0x000fe40003f2f018 */
[----:B------:R-:W-:Y:S01]  /*5330*/  PLOP3.LUT P0, PT, PT, PT, UP1, 0x80, 0x8 ;  /* 0x000000000008781c */ /* 0x000fe20003f0f018 */
[----:B-1----:R-:W-:Y:S02]  /*5340*/  UIMAD.WIDE.U32 UR6, UR42, UR8, URZ ;  /* 0x000000082a0672a5 */ /* 0x002fe4000f8e00ff */
[----:B------:R-:W-:Y:S02]  /*5350*/  UIMAD.WIDE.U32 UR12, UR41, UR11, URZ ;  /* 0x0000000b290c72a5 */ /* 0x000fe4000f8e00ff */
[----:B------:R-:W-:Y:S03]  /*5360*/  @!UP0 UISETP.NE.AND UP1, UPT, UR10, 0x1, UPT ;  /* 0x000000010a00888c */ /* 0x000fe6000bf25270 */
[----:B------:R-:W-:Y:S02]  /*5370*/  @!UP0 UMOV UR6, UR7 ;  /* 0x0000000700068c82 */ /* 0x000fe40008000000 */
[----:B------:R-:W-:Y:S01]  /*5380*/  @!UP0 USHF.R.U32.HI UR6, URZ, UR9, UR6 ;  /* 0x00000009ff068299 */ /* 0x000fe20008011606 */
[----:B------:R-:W-:Y:S01]  /*5390*/  @P1 SHF.R.U32.HI R4, RZ, 0x10, R5 ;  /* 0x00000010ff041819 */ /* 0x000fe20000011605 */
[----:B----4-:R-:W-:Y:S01]  /*53a0*/  @!UP0 UISETP.NE.AND UP2, UPT, UR5, 0x1, UPT ;  /* 0x000000010500888c */ /* 0x010fe2000bf45270 */
[----:B------:R-:W-:Y:S02]  /*53b0*/  @!UP0 UMOV UR7, UR13 ;  /* 0x0000000d00078c82 */ /* 0x000fe40008000000 */
[----:B--2---:R-:W-:Y:S02]  /*53c0*/  @!UP0 USHF.R.U32.HI UR4, URZ, UR4, UR7 ;  /* 0x00000004ff048299 */ /* 0x004fe40008011607 */
[----:B------:R-:W-:Y:S02]  /*53d0*/  @!UP0 USEL UR7, UR42, UR6, !UP2 ;  /* 0x000000062a078287 */ /* 0x000fe4000d000000 */
[----:B------:R-:W-:Y:S04]  /*53e0*/  @!UP0 USEL UR6, UR41, UR4, !UP1 ;  /* 0x0000000429068287 */ /* 0x000fe8000c800000 */
[----:B------:R-:W-:Y:S02]  /*53f0*/  @!UP0 UIADD3 UR4, UPT, UPT, -UR7, UR6, URZ ;  /* 0x0000000607048290 */ /* 0x000fe4000fffe1ff */
[----:B------:R-:W-:Y:S02]  /*5400*/  @!UP0 UIADD3 UR6, UPT, UPT, UR7, -UR6, URZ ;  /* 0x8000000607068290 */ /* 0x000fe4000fffe0ff */
[----:B------:R-:W-:Y:S02]  /*5410*/  @!UP0 UIMAD UR42, UR4, UR5, UR42 ;  /* 0x00000005042a82a4 */ /* 0x000fe4000f8e022a */
[----:B------:R-:W-:Y:S02]  /*5420*/  UIADD3 UR4, UPT, UPT, UR15, 0x1, URZ ;  /* 0x000000010f047890 */ /* 0x000fe4000fffe0ff */
[----:B------:R-:W-:Y:S02]  /*5430*/  UIADD3 UR7, UPT, UPT, UR56, 0x100, URZ ;  /* 0x0000010038077890 */ /* 0x000fe4000fffe0ff */
[----:B------:R-:W-:Y:S02]  /*5440*/  @!UP0 UIMAD UR41, UR6, UR10, UR41 ;  /* 0x0000000a062982a4 */ /* 0x000fe4000f8e0229 */
[----:B------:R-:W-:Y:S01]  /*5450*/  ULOP3.LUT UP0, URZ, UR7, 0x90, URZ, 0xc0, !UPT ;  /* 0x0000009007ff7892 */ /* 0x000fe2000f80c0ff */
[----:B---3--:R-:W-:Y:S01]  /*5460*/  R2UR UR14, R0 ;  /* 0x00000000000e72ca */ /* 0x008fe200000e0000 */
[----:B------:R-:W-:Y:S01]  /*5470*/  IMAD.U32 R0, RZ, RZ, UR4 ;  /* 0x00000004ff007e24 */ /* 0x000fe2000f8e00ff */
[----:B------:R-:W-:Y:S11]  /*5480*/  @P0 R2UR UR14, R4 ;  /* 0x00000000040e02ca */ /* 0x000ff600000e0000 */
[----:B------:R-:W-:Y:S02]  /*5490*/  @!UPT UIADD3 URZ, UPT, UPT, URZ, URZ, URZ ;  /* 0x000000fffffff290 */ /* 0x000fe4000fffe0ff */
[----:B------:R-:W-:Y:S05]  /*54a0*/  IMAD.U32 R3, RZ, RZ, UR14 ;  /* 0x0000000eff037e24 */ /* 0x000fea000f8e00ff */
[----:B------:R1:W-:Y:S04]  /*54b0*/  STL [R1+0x1e0], R3 ;  /* 0x0001e00301007387 */ /* 0x0003e80000100800 */
[----:B------:R1:W-:Y:S01]  /*54c0*/  STL [R1+0x1dc], R0 ;  /* 0x0001dc0001007387 */ /* 0x0003e20000100800 */
[----:B------:R-:W-:Y:S05]  /*54d0*/  BRA.U !UP0, `(.L_x_76) ;  /* 0x00000001087c7547 */ /* 0x000fea000b800000 */
[----:B------:R-:W2:Y:S01]  /*54e0*/  LDCU.64 UR8, c[0x4][0x80] ;  /* 0x01001000ff0877ac */ /* 0x000ea20008000a00 */
[----:B------:R-:W-:Y:S01]  /*54f0*/  MOV R16, 0x0 ;  /* 0x0000000000107802 */ /* 0x000fe20000000f00 */
[----:B------:R-:W-:Y:S02]  /*5500*/  HFMA2 R12, -RZ, RZ, 0, 5.9604644775390625e-08 ;  /* 0x00000001ff0c7431 */ /* 0x000fe400000001ff */
[----:B------:R-:W-:Y:S01]  /*5510*/  IMAD.MOV.U32 R8, RZ, RZ, 0x70 ;  /* 0x00000070ff087424 */ /* 0x000fe200078e00ff */
[----:B------:R3:W4:Y:S01]  /*5520*/  LDC.64 R14, c[0x4][R16] ;  /* 0x01000000100e7b82 */ /* 0x0007220000000a00 */
[----:B------:R-:W1:Y:S01]  /*5530*/  LDCU.64 UR6, c[0x4][0x88] ;  /* 0x01001100ff0677ac */ /* 0x000e620008000a00 */
[----:B------:R-:W-:Y:S01]  /*5540*/  IMAD.MOV.U32 R13, RZ, RZ, RZ ;  /* 0x000000ffff0d7224 */ /* 0x000fe200078e00ff */
[----:B------:R-:W1:Y:S01]  /*5550*/  LDCU.64 UR4, c[0x4][0x8] ;  /* 0x01000100ff0477ac */ /* 0x000e620008000a00 */
[----:B--2---:R-:W-:Y:S01]  /*5560*/  MOV R5, UR9 ;  /* 0x0000000900057c02 */ /* 0x004fe20008000f00 */
[----:B------:R-:W-:Y:S01]  /*5570*/  IMAD.U32 R4, RZ, RZ, UR8 ;  /* 0x00000008ff047e24 */ /* 0x000fe2000f8e00ff */
[----:B-1----:R-:W-:Y:S01]  /*5580*/  MOV R7, UR7 ;  /* 0x0000000700077c02 */ /* 0x002fe20008000f00 */
[----:B------:R-:W-:Y:S01]  /*5590*/  IMAD.U32 R6, RZ, RZ, UR6 ;  /* 0x00000006ff067e24 */ /* 0x000fe2000f8e00ff */
[----:B------:R-:W-:Y:S01]  /*55a0*/  MOV R11, UR5 ;  /* 0x00000005000b7c02 */ /* 0x000fe20008000f00 */
[----:B------:R-:W-:Y:S02]  /*55b0*/  IMAD.U32 R10, RZ, RZ, UR4 ;  /* 0x00000004ff0a7e24 */ /* 0x000fe4000f8e00ff */
[----:B------:R-:W-:Y:S07]  /*55c0*/  LEPC R20, `(.L_x_77) ;  /* 0x000000001014794e */ /* 0x000fee0000000000 */
[----:B---345:R-:W-:Y:S05]  /*55d0*/  CALL.ABS.NOINC R14 ;  /* 0x000000000e007343 */ /* 0x038fea0003c00000 */
.L_x_77:
[----:B------:R-:W1:Y:S01]  /*55e0*/  LDCU.64 UR8, c[0x4][0x80] ;  /* 0x01001000ff0877ac */ /* 0x000e620008000a00 */
[----:B------:R-:W2:Y:S01]  /*55f0*/  LDC.64 R16, c[0x4][R16] ;  /* 0x0100000010107b82 */ /* 0x000ea20000000a00 */
[----:B------:R-:W-:Y:S02]  /*5600*/  HFMA2 R12, -RZ, RZ, 0, 5.9604644775390625e-08 ;  /* 0x00000001ff0c7431 */ /* 0x000fe400000001ff */
[----:B------:R-:W-:Y:S02]  /*5610*/  IMAD.MOV.U32 R8, RZ, RZ, 0x70 ;  /* 0x00000070ff087424 */ /* 0x000fe400078e00ff */
[----:B------:R-:W-:Y:S01]  /*5620*/  IMAD.MOV.U32 R13, RZ, RZ, RZ ;  /* 0x000000ffff0d7224 */ /* 0x000fe200078e00ff */
[----:B------:R-:W3:Y:S01]  /*5630*/  LDCU.64 UR6, c[0x4][0x88] ;  /* 0x01001100ff0677ac */ /* 0x000ee20008000a00 */
[----:B------:R-:W4:Y:S01]  /*5640*/  LDCU.64 UR4, c[0x4][0x8] ;  /* 0x01000100ff0477ac */ /* 0x000f220008000a00 */
[----:B-1----:R-:W-:Y:S02]  /*5650*/  MOV R4, UR8 ;  /* 0x0000000800047c02 */ /* 0x002fe40008000f00 */
[----:B------:R-:W-:Y:S02]  /*5660*/  MOV R5, UR9 ;  /* 0x0000000900057c02 */ /* 0x000fe40008000f00 */
[----:B---3--:R-:W-:Y:S01]  /*5670*/  MOV R7, UR7 ;  /* 0x0000000700077c02 */ /* 0x008fe20008000f00 */
[----:B------:R-:W-:Y:S01]  /*5680*/  IMAD.U32 R6, RZ, RZ, UR6 ;  /* 0x00000006ff067e24 */ /* 0x000fe2000f8e00ff */
[----:B----4-:R-:W-:Y:S01]  /*5690*/  MOV R11, UR5 ;  /* 0x00000005000b7c02 */ /* 0x010fe20008000f00 */
[----:B------:R-:W-:Y:S02]  /*56a0*/  IMAD.U32 R10, RZ, RZ, UR4 ;  /* 0x00000004ff0a7e24 */ /* 0x000fe4000f8e00ff */
[----:B------:R-:W-:Y:S07]  /*56b0*/  LEPC R20, `(.L_x_76) ;  /* 0x000000001014794e */ /* 0x000fee0000000000 */
[----:B--2---:R-:W-:Y:S05]  /*56c0*/  CALL.ABS.NOINC R16 ;  /* 0x0000000010007343 */ /* 0x004fea0003c00000 */
.L_x_76:
[----:B------:R-:W-:Y:S01]  /*56d0*/  PLOP3.LUT P1, PT, PT, PT, PT, 0x8, 0x80 ;  /* 0x000000000080781c */ /* 0x000fe20003f2e170 */
[----:B------:R-:W2:Y:S01]  /*56e0*/  LDL R16, [R1+0x1d8] ;  /* 0x0001d80001107983 */ /* 0x000ea20000100800 */
[----:B------:R-:W3:Y:S03]  /*56f0*/  LDC.64 R6, c[0x0][0x890] ;  /* 0x00022400ff067b82 */ /* 0x000ee60000000a00 */
[----:B------:R4:W5:Y:S05]  /*5700*/  LDL R20, [R1+0x1d0] ;  /* 0x0001d00001147983 */ /* 0x00096a0000100800 */
[----:B------:R-:W4:Y:S01]  /*5710*/  LDC.64 R4, c[0x0][0x8b0] ;  /* 0x00022c00ff047b82 */ /* 0x000f220000000a00 */
[----:B------:R-:W1:Y:S01]  /*5720*/  S2R R22, SR_TID.X ;  /* 0x0000000000167919 */ /* 0x000e620000002100 */
[----:B--2---:R-:W-:Y:S01]  /*5730*/  R2UR UR4, R16 ;  /* 0x00000000100472ca */ /* 0x004fe200000e0000 */
[----:B-1----:R-:W-:Y:S01]  /*5740*/  IMAD.SHL.U32 R0, R22, 0x10, RZ ;  /* 0x0000001016007824 */ /* 0x002fe200078e00ff */
[----:B---3--:R-:W-:Y:S02]  /*5750*/  ISETP.NE.U32.AND P3, PT, R6, RZ, PT ;  /* 0x000000ff0600720c */ /* 0x008fe40003f65070 */
[----:B----4-:R-:W-:Y:S02]  /*5760*/  ISETP.NE.U32.AND P4, PT, R4, RZ, PT ;  /* 0x000000ff0400720c */ /* 0x010fe40003f85070 */
[----:B------:R-:W-:Y:S02]  /*5770*/  ISETP.NE.AND.EX P3, PT, R7, RZ, PT, P3 ;  /* 0x000000ff0700720c */ /* 0x000fe40003f65330 */
[----:B------:R-:W-:Y:S05]  /*5780*/  ISETP.NE.AND.EX P4, PT, R5, RZ, PT, P4 ;  /* 0x000000ff0500720c */ /* 0x000fea0003f85340 */
[----:B------:R-:W-:Y:S06]  /*5790*/  UISETP.NE.AND UP1, UPT, UR4, URZ, UPT ;  /* 0x000000ff0400728c */ /* 0x000fec000bf25270 */
[----:B------:R-:W-:Y:S05]  /*57a0*/  PLOP3.LUT P0, PT, PT, PT, UP1, 0x80, 0x8 ;  /* 0x000000000008781c */ /* 0x000fea0003f0f018 */
[----:B------:R-:W1:Y:S08]  /*57b0*/  @UP1 LDCU.64 UR4, c[0x0][0x888] ;  /* 0x00011100ff0417ac */ /* 0x000e700008000a00 */
[----:B------:R-:W-:Y:S01]  /*57c0*/  @P0 PLOP3.LUT P1, PT, P3, PT, PT, 0x80, 0x8 ;  /* 0x000000000008081c */ /* 0x000fe20001f2f070 */
[----:B-1----:R-:W-:Y:S04]  /*57d0*/  @UP1 UISETP.NE.U32.AND UP0, UPT, UR4, URZ, UPT ;  /* 0x000000ff0400128c */ /* 0x002fe8000bf05070 */
[----:B------:R-:W-:Y:S04]  /*57e0*/  @UP1 UISETP.NE.AND.EX UP0, UPT, UR5, URZ, UPT, UP0 ;  /* 0x000000ff0500128c */ /* 0x000fe8000bf05300 */
[----:B------:R-:W-:Y:S01]  /*57f0*/  @UP1 USEL UR4, URZ, 0xffffffff, UP0 ;  /* 0xffffffffff041887 */ /* 0x000fe20008000000 */
[----:B------:R-:W-:Y:S11]  /*5800*/  @!P3 BRA `(.L_x_78) ;  /* 0x000000000038b947 */ /* 0x000ff60003800000 */
[----:B------:R-:W1:Y:S01]  /*5810*/  LDC.64 R8, c[0x0][0x888] ;  /* 0x00022200ff087b82 */ /* 0x000e620000000a00 */
[----:B------:R-:W-:Y:S01]  /*5820*/  IMAD.MOV.U32 R5, RZ, RZ, 0x1 ;  /* 0x00000001ff057424 */ /* 0x000fe200078e00ff */
[----:B-1----:R-:W-:Y:S04]  /*5830*/  ISETP.NE.U32.AND P2, PT, R8, RZ, PT ;  /* 0x000000ff0800720c */ /* 0x002fe80003f45070 */
[----:B------:R-:W-:Y:S11]  /*5840*/  ISETP.NE.AND.EX P2, PT, R9, RZ, PT, P2 ;  /* 0x000000ff0900720c */ /* 0x000ff60003f45320 */
[----:B------:R-:W-:Y:S02]  /*5850*/  @!UPT UIADD3 URZ, UPT, UPT, URZ, URZ, URZ ;  /* 0x000000fffffff290 */ /* 0x000fe4000fffe0ff */
[----:B------:R-:W1:Y:S01]  /*5860*/  @P2 LDC.64 R8, c[0x0][0x888] ;  /* 0x00022200ff082b82 */ /* 0x000e620000000a00 */
[----:B------:R-:W-:Y:S01]  /*5870*/  @P2 IMAD R3, R6, UR36, RZ ;  /* 0x0000002406032c24 */ /* 0x000fe2000f8e02ff */
[----:B-----5:R-:W-:Y:S03]  /*5880*/  @P2 PRMT R20, R5, 0x7610, R20 ;  /* 0x0000761005142816 */ /* 0x020fe60000000014 */
[----:B-1----:R-:W-:Y:S04]  /*5890*/  @P2 IMAD.WIDE R8, R3, 0x4, R8 ;  /* 0x0000000403082825 */ /* 0x002fe800078e0208 */
[----:B------:R-:W-:Y:S01]  /*58a0*/  IMAD.MOV.U32 R3, RZ, RZ, 0x1 ;  /* 0x00000001ff037424 */ /* 0x000fe200078e00ff */
[----:B------:R1:W5:Y:S04]  /*58b0*/  @P2 LDG.E R252, desc[UR54][R8.64] ;  /* 0x0000003608fc2981 */ /* 0x000368000c1e1900 */
[----:B------:R-:W-:Y:S05]  /*58c0*/  @!P2 PRMT R20, R3, 0x7610, R20 ;  /* 0x000076100314a816 */ /* 0x000fea0000000014 */
[----:B------:R1:W-:Y:S02]  /*58d0*/  STL.S16 [R1+0x1d0], R20 ;  /* 0x0001d01401007387 */ /* 0x0003e40000100600 */
[----:B-1----:R-:W2:Y:S02]  /*58e0*/  @!P2 LDC R252, c[0x0][0x880] ;  /* 0x00022000fffcab82 */ /* 0x002ea40000000800 */
.L_x_78:
[----:B------:R-:W-:Y:S05]  /*58f0*/  @!P4 BRA `(.L_x_79) ;  /* 0x000000000024c947 */ /* 0x000fea0003800000 */
[----:B------:R-:W1:Y:S02]  /*5900*/  LDC.64 R6, c[0x0][0x8a8] ;  /* 0x00022a00ff067b82 */ /* 0x000e640000000a00 */
[----:B-1----:R-:W-:Y:S04]  /*5910*/  ISETP.NE.U32.AND P2, PT, R6, RZ, PT ;  /* 0x000000ff0600720c */ /* 0x002fe80003f45070 */
[----:B------:R-:W-:Y:S11]  /*5920*/  ISETP.NE.AND.EX P2, PT, R7, RZ, PT, P2 ;  /* 0x000000ff0700720c */ /* 0x000ff60003f45320 */
[----:B------:R-:W-:Y:S02]  /*5930*/  @!UPT UIADD3 URZ, UPT, UPT, URZ, URZ, URZ ;  /* 0x000000fffffff290 */ /* 0x000fe4000fffe0ff */
[----:B------:R-:W1:Y:S01]  /*5940*/  @P2 LDC.64 R6, c[0x0][0x8a8] ;  /* 0x00022a00ff062b82 */ /* 0x000e620000000a00 */
[----:B------:R-:W-:Y:S04]  /*5950*/  @P2 IMAD R3, R4, UR36, RZ ;  /* 0x0000002404032c24 */ /* 0x000fe8000f8e02ff */
[----:B-1----:R-:W-:Y:S05]  /*5960*/  @P2 IMAD.WIDE R6, R3, 0x4, R6 ;  /* 0x0000000403062825 */ /* 0x002fea00078e0206 */
[----:B-----5:R1:W5:Y:S02]  /*5970*/  @P2 LDG.E R248, desc[UR54][R6.64] ;  /* 0x0000003606f82981 */ /* 0x020364000c1e1900 */
[----:B-1----:R-:W3:Y:S02]  /*5980*/  @!P2 LDC R248, c[0x0][0x8a0] ;  /* 0x00022800fff8ab82 */ /* 0x002ee40000000800 */
.L_x_79:
[----:B------:R-:W4:Y:S01]  /*5990*/  LDL R3, [R1+0x1f0] ;  /* 0x0001f00001037983 */ /* 0x000f220000100800 */
[----:B--2--5:R-:W-:Y:S01]  /*59a0*/  @P0 FSETP.NEU.AND P4, PT, R252, RZ, PT ;  /* 0x000000fffc00020b */ /* 0x024fe20003f8d000 */
[----:B------:R-:W-:Y:S01]  /*59b0*/  IMAD.U32 R5, RZ, RZ, UR4 ;  /* 0x00000004ff057e24 */ /* 0x000fe2000f8e00ff */
[----:B------:R-:W-:Y:S01]  /*59c0*/  @P0 LOP3.LUT P2, RZ, R20, 0xff, RZ, 0xc0, !PT ;  /* 0x000000ff14ff0812 */ /* 0x000fe2000784c0ff */
[----:B------:R-:W2:Y:S01]  /*59d0*/  LDL R4, [R1+0x1f4] ;  /* 0x0001f40001047983 */ /* 0x000ea20000100800 */
[----:B------:R-:W-:Y:S01]  /*59e0*/  @P0 SEL R6, RZ, 0xffffffff, P4 ;  /* 0xffffffffff060807 */ /* 0x000fe20002000000 */
[----:B------:R-:W-:Y:S01]  /*59f0*/  BSSY B1, `(.L_x_80) ;  /* 0x000013b000017945 */ /* 0x000fe20003800000 */
[----:B------:R-:W-:Y:S02]  /*5a00*/  LOP3.LUT R8, R0, 0x40, RZ, 0xc0, !PT ;  /* 0x0000004000087812 */ /* 0x000fe400078ec0ff */
[----:B------:R-:W-:Y:S02]  /*5a10*/  CS2R R18, SRZ ;  /* 0x0000000000127805 */ /* 0x000fe4000001ff00 */
[----:B------:R-:W-:Y:S01]  /*5a20*/  @P1 SEL R6, R5, R6, !P2 ;  /* 0x0000000605061207 */ /* 0x000fe20005000000 */
[----:B------:R-:W-:Y:S01]  /*5a30*/  IMAD.U32 R5, RZ, RZ, UR43 ;  /* 0x0000002bff057e24 */ /* 0x000fe2000f8e00ff */
[----:B------:R-:W-:Y:S02]  /*5a40*/  PLOP3.LUT P5, PT, PT, PT, PT, 0x8, 0x80 ;  /* 0x000000000080781c */ /* 0x000fe40003fae170 */
[----:B------:R-:W-:Y:S02]  /*5a50*/  CS2R R16, SRZ ;  /* 0x0000000000107805 */ /* 0x000fe4000001ff00 */
[----:B------:R-:W-:Y:S04]  /*5a60*/  @P0 LOP3.LUT R6, R6, 0x1, RZ, 0xc0, !PT ;  /* 0x0000000106060812 */ /* 0x000fe800078ec0ff */
[----:B------:R-:W-:Y:S02]  /*5a70*/  ISETP.NE.U32.OR P6, PT, R6, 0x1, !P0 ;  /* 0x000000010600780c */ /* 0x000fe400047c5470 */
[----:B------:R-:W-:Y:S02]  /*5a80*/  LOP3.LUT P0, RZ, R0, 0x40, RZ, 0xc0, !PT ;  /* 0x0000004000ff7812 */ /* 0x000fe4000780c0ff */
[----:B----4-:R-:W-:Y:S01]  /*5a90*/  R2UR UR5, R3 ;  /* 0x00000000030572ca */ /* 0x010fe200000e0000 */
[----:B------:R-:W-:Y:S01]  /*5aa0*/  IMAD.SHL.U32 R3, R22, 0x2, RZ ;  /* 0x0000000216037824 */ /* 0x000fe200078e00ff */
[----:B--2---:R-:W-:Y:S04]  /*5ab0*/  R2UR UR6, R4 ;  /* 0x00000000040672ca */ /* 0x004fe800000e0000 */
[----:B------:R-:W-:Y:S02]  /*5ac0*/  LOP3.LUT R3, R8, 0x8, R3, 0xf8, !PT ;  /* 0x0000000808037812 */ /* 0x000fe400078ef803 */
[----:B------:R-:W-:Y:S02]  /*5ad0*/  LEA R4, R5, UR56, 0x3 ;  /* 0x0000003805047c11 */ /* 0x000fe4000f8e18ff */
[----:B------:R-:W-:Y:S02]  /*5ae0*/  LOP3.LUT R3, R3, 0x7b0, R0, 0xf8, !PT ;  /* 0x000007b003037812 */ /* 0x000fe400078ef800 */
[----:B------:R-:W-:Y:S03]  /*5af0*/  P2R R0, PR, RZ, 0x40 ;  /* 0x00000040ff007803 */ /* 0x000fe60000000000 */
[----:B------:R-:W-:Y:S02]  /*5b00*/  IMAD R3, R5, 0x7800, R3 ;  /* 0x0000780005037824 */ /* 0x000fe400078e0203 */
[----:B------:R1:W-:Y:S01]  /*5b10*/  STL [R1+0x1fc], R0 ;  /* 0x0001fc0001007387 */ /* 0x0003e20000100800 */
[----:B------:R-:W-:Y:S02]  /*5b20*/  IMAD.U32 R5, RZ, RZ, UR5 ;  /* 0x00000005ff057e24 */ /* 0x000fe4000f8e00ff */
[----:B------:R-:W-:Y:S01]  /*5b30*/  IMAD.U32 R6, RZ, RZ, UR6 ;  /* 0x00000006ff067e24 */ /* 0x000fe2000f8e00ff */
[----:B------:R2:W-:Y:S01]  /*5b40*/  STL [R1+0x198], RZ ;  /* 0x000198ff01007387 */ /* 0x0005e20000100800 */
[----:B------:R-:W-:Y:S02]  /*5b50*/  LEA R3, R3, UR56, 0x1 ;  /* 0x0000003803037c11 */ /* 0x000fe4000f8e08ff */
[----:B------:R-:W-:Y:S01]  /*5b60*/  SHF.L.U32 R5, R5, 0x1f, RZ ;  /* 0x0000001f05057819 */ /* 0x000fe200000006ff */
[----:B------:R2:W-:Y:S01]  /*5b70*/  STL [R1+0x19c], RZ ;  /* 0x00019cff01007387 */ /* 0x0005e20000100800 */
[----:B------:R-:W-:Y:S01]  /*5b80*/  LOP3.LUT R6, R6, 0x1, RZ, 0x3c, !PT ;  /* 0x0000000106067812 */ /* 0x000fe200078e3cff */
[C---:B------:R-:W-:Y:S02]  /*5b90*/  VIADD R7, R3.reuse, 0x110 ;  /* 0x0000011003077836 */ /* 0x040fe40000000000 */
[----:B------:R2:W-:Y:S01]  /*5ba0*/  STL [R1+0x190], RZ ;  /* 0x000190ff01007387 */ /* 0x0005e20000100800 */
[----:B------:R-:W-:Y:S03]  /*5bb0*/  @P6 SHF.L.U32 R9, R6, 0x1f, RZ ;  /* 0x0000001f06096819 */ /* 0x000fe600000006ff */
[----:B------:R2:W-:Y:S04]  /*5bc0*/  STL [R1+0x194], RZ ;  /* 0x000194ff01007387 */ /* 0x0005e80000100800 */
[----:B------:R2:W-:Y:S04]  /*5bd0*/  STL [R1+0x178], RZ ;  /* 0x000178ff01007387 */ /* 0x0005e80000100800 */
[----:B------:R2:W-:Y:S01]  /*5be0*/  STL [R1+0x17c], RZ ;  /* 0x00017cff01007387 */ /* 0x0005e20000100800 */
[----:B-1----:R-:W-:Y:S03]  /*5bf0*/  VIADD R0, R3, 0x100 ;  /* 0x0000010003007836 */ /* 0x002fe60000000000 */
[----:B------:R2:W-:Y:S01]  /*5c00*/  STL [R1+0x170], RZ ;  /* 0x000170ff01007387 */ /* 0x0005e20000100800 */
[----:B------:R-:W-:Y:S01]  /*5c10*/  @P0 VIADD R7, R0, 0xfffffff0 ;  /* 0xfffffff000070836 */ /* 0x000fe20000000000 */
[----:B------:R-:W1:Y:S01]  /*5c20*/  @P6 SYNCS.PHASECHK.TRANS64.TRYWAIT P0, [R4+URZ+0x20], R9 ;  /* 0x00002009040065a7 */ /* 0x000e6200080011ff */
[----:B------:R-:W-:Y:S01]  /*5c30*/  IMAD.U32 R0, RZ, RZ, UR44 ;  /* 0x0000002cff007e24 */ /* 0x000fe2000f8e00ff */
[----:B------:R2:W-:Y:S04]  /*5c40*/  STL [R1+0x174], RZ ;  /* 0x000174ff01007387 */ /* 0x0005e80000100800 */
[----:B------:R2:W-:Y:S01]  /*5c50*/  STL [R1+0x158], RZ ;  /* 0x000158ff01007387 */ /* 0x0005e20000100800 */
[----:B------:R-:W-:Y:S03]  /*5c60*/  LEA R0, R0, UR56, 0x3 ;  /* 0x0000003800007c11 */ /* 0x000fe6000f8e18ff */
[----:B------:R2:W-:Y:S04]  /*5c70*/  STL [R1+0x15c], RZ ;  /* 0x00015cff01007387 */ /* 0x0005e80000100800 */
[----:B------:R2:W-:Y:S01]  /*5c80*/  STL [R1+0x150], RZ ;  /* 0x000150ff01007387 */ /* 0x0005e20000100800 */
[----:B------:R2:W4:Y:S03]  /*5c90*/  SYNCS.PHASECHK.TRANS64.TRYWAIT P4, [R0+URZ+0x70], R5 ;  /* 0x00007005000075a7 */ /* 0x00052600080811ff */
[----:B------:R2:W-:Y:S04]  /*5ca0*/  STL [R1+0x154], RZ ;  /* 0x000154ff01007387 */ /* 0x0005e80000100800 */
        /* <DEDUP_REMOVED lines=17> */
[----:B------:R2:W-:Y:S01]  /*5dc0*/  STL [R1+0x10c], RZ ;  /* 0x00010cff01007387 */ /* 0x0005e20000100800 */
[----:B-1----:R-:W-:Y:S03]  /*5dd0*/  @P6 PLOP3.LUT P5, PT, P0, PT, PT, 0x8, 0x80 ;  /* 0x000000000080681c */ /* 0x002fe600007ae170 */
        /* <DEDUP_REMOVED lines=64> */
[----:B------:R2:W-:Y:S04]  /*61e0*/  STL [R1], RZ ;  /* 0x000000ff01007387 */ /* 0x0005e80000100800 */
        /* <DEDUP_REMOVED lines=21> */
[----:B----4-:R-:W-:Y:S05]  /*6340*/  @!P6 BRA `(.L_x_81) ;  /* 0x000000080094e947 */ /* 0x010fea0003800000 */
[----:B------:R-:W-:Y:S01]  /*6350*/  ISETP.NE.U32.AND P0, PT, RZ, UR52, PT ;  /* 0x00000034ff007c0c */ /* 0x000fe2000bf05070 */
[----:B------:R-:W-:Y:S01]  /*6360*/  BSSY B0, `(.L_x_82) ;  /* 0x000000d000007945 */ /* 0x000fe20003800000 */
[----:B------:R-:W-:Y:S01]  /*6370*/  FSETP.NEU.AND P2, PT, R252, RZ, PT ;  /* 0x000000fffc00720b */ /* 0x000fe20003f4d000 */
[----:B------:R-:W-:Y:S01]  /*6380*/  IMAD.MOV.U32 R18, RZ, RZ, RZ ;  /* 0x000000ffff127224 */ /* 0x000fe200078e00ff */
[----:B------:R-:W-:Y:S02]  /*6390*/  ISETP.NE.AND.EX P0, PT, RZ, UR53, PT, P0 ;  /* 0x00000035ff007c0c */ /* 0x000fe4000bf05300 */
[----:B------:R-:W-:Y:S02]  /*63a0*/  LOP3.LUT P1, RZ, R20, 0xff, RZ, 0xc0, !PT ;  /* 0x000000ff14ff7812 */ /* 0x000fe4000782c0ff */
[----:B------:R-:W-:Y:S02]  /*63b0*/  SEL R8, RZ, 0xffffffff, P2 ;  /* 0xffffffffff087807 */ /* 0x000fe40001000000 */
[----:B------:R-:W-:Y:S04]  /*63c0*/  SEL R9, RZ, 0xffffffff, P0 ;  /* 0xffffffffff097807 */ /* 0x000fe80000000000 */
[----:B------:R-:W-:Y:S04]  /*63d0*/  @P3 SEL R8, R9, R8, !P1 ;  /* 0x0000000809083207 */ /* 0x000fe80004800000 */
[----:B------:R-:W-:Y:S01]  /*63e0*/  LOP3.LUT R8, R8, 0x1, RZ, 0xc0, !PT ;  /* 0x0000000108087812 */ /* 0x000fe200078ec0ff */
[----:B------:R-:W-:Y:S06]  /*63f0*/  @!P5 BRA `(.L_x_83) ;  /* 0x00000000000cd947 */ /* 0x000fec0003800000 */
[----:B------:R-:W-:Y:S04]  /*6400*/  SHF.L.U32 R9, R6, 0x1f, RZ ;  /* 0x0000001f06097819 */ /* 0x000fe800000006ff */
[----:B------:R-:W1:Y:S02]  /*6410*/  SYNCS.PHASECHK.TRANS64.TRYWAIT P0, [R4+URZ+0x20], R9 ;  /* 0x00002009040075a7 */ /* 0x000e6400080011ff */
[----:B-1----:R-:W-:Y:S05]  /*6420*/  @!P0 BRA `(.L_x_84) ;  /* 0x0000008000d08947 */ /* 0x002fea0003800000 */
.L_x_83:
[----:B------:R-:W-:Y:S05]  /*6430*/  BSYNC B0 ;  /* 0x0000000000007941 */ /* 0x000fea0003800000 */
.L_x_82:
[----:B------:R-:W-:Y:S02]  /*6440*/  ISETP.NE.U32.AND P0, PT, R8, 0x1, PT ;  /* 0x000000010800780c */ /* 0x000fe40003f05070 */
[----:B------:R-:W-:Y:S02]  /*6450*/  CS2R R74, SRZ ;  /* 0x00000000004a7805 */ /* 0x000fe4000001ff00 */
        /* <DEDUP_REMOVED lines=10> */
[----:B------:R-:W-:Y:S01]  /*6500*/  CS2R R52, SRZ ;  /* 0x0000000000347805 */ /* 0x000fe2000001ff00 */
[----:B------:R-:W4:Y:S01]  /*6510*/  @P0 LDS.128 R72, [R3+0x1100] ;  /* 0x0011000003480984 */ /* 0x000f220000000c00 */
[----:B------:R-:W-:Y:S02]  /*6520*/  CS2R R50, SRZ ;  /* 0x0000000000327805 */ /* 0x000fe4000001ff00 */
[----:B------:R-:W-:Y:S02]  /*6530*/  CS2R R48, SRZ ;  /* 0x0000000000307805 */ /* 0x000fe4000001ff00 */
[----:B------:R-:W-:Y:S01]  /*6540*/  CS2R R46, SRZ ;  /* 0x00000000002e7805 */ /* 0x000fe2000001ff00 */
[----:B------:R-:W5:Y:S01]  /*6550*/  @P0 LDS.128 R68, [R3+0x2100] ;  /* 0x0021000003440984 */ /* 0x000f620000000c00 */
[----:B------:R-:W-:Y:S02]  /*6560*/  CS2R R44, SRZ ;  /* 0x00000000002c7805 */ /* 0x000fe4000001ff00 */
[----:B------:R-:W-:Y:S02]  /*6570*/  CS2R R42, SRZ ;  /* 0x00000000002a7805 */ /* 0x000fe4000001ff00 */
[----:B------:R-:W-:Y:S01]  /*6580*/  CS2R R40, SRZ ;  /* 0x0000000000287805 */ /* 0x000fe2000001ff00 */
[----:B------:R-:W2:Y:S01]  /*6590*/  @P0 LDS.128 R64, [R3+0x3100] ;  /* 0x0031000003400984 */ /* 0x000ea20000000c00 */
[----:B------:R-:W-:Y:S02]  /*65a0*/  CS2R R38, SRZ ;  /* 0x0000000000267805 */ /* 0x000fe4000001ff00 */
[----:B------:R-:W-:Y:S02]  /*65b0*/  CS2R R36, SRZ ;  /* 0x0000000000247805 */ /* 0x000fe4000001ff00 */
[----:B------:R-:W-:Y:S01]  /*65c0*/  CS2R R34, SRZ ;  /* 0x0000000000227805 */ /* 0x000fe2000001ff00 */
[----:B------:R-:W3:Y:S01]  /*65d0*/  @P0 LDS.128 R60, [R3+0x4100] ;  /* 0x00410000033c0984 */ /* 0x000ee20000000c00 */
        /* <DEDUP_REMOVED lines=8> */
[----:B------:R-:W-:Y:S01]  /*6660*/  CS2R R12, SRZ ;  /* 0x00000000000c7805 */ /* 0x000fe2000001ff00 */
[----:B------:R-:W-:Y:S01]  /*6670*/  IMAD.MOV.U32 R11, RZ, RZ, RZ ;  /* 0x000000ffff0b7224 */ /* 0x000fe200078e00ff */
[----:B-1----:R-:W-:Y:S01]  /*6680*/  CS2R R8, SRZ ;  /* 0x0000000000087805 */ /* 0x002fe2000001ff00 */
[----:B------:R-:W1:Y:S01]  /*6690*/  @P0 LDS.128 R48, [R3+0x7100] ;  /* 0x0071000003300984 */ /* 0x000e620000000c00 */
[----:B------:R-:W-:Y:S01]  /*66a0*/  IMAD.MOV.U32 R19, RZ, RZ, RZ ;  /* 0x000000ffff137224 */ /* 0x000fe200078e00ff */
[----:B------:R-:W-:Y:S02]  /*66b0*/  CS2R R16, SRZ ;  /* 0x0000000000107805 */ /* 0x000fe4000001ff00 */
[----:B------:R-:W1:Y:S04]  /*66c0*/  @P0 LDS.128 R44, [R3+0x8100] ;  /* 0x00810000032c0984 */ /* 0x000e680000000c00 */
[----:B------:R-:W1:Y:S04]  /*66d0*/  @P0 LDS.128 R40, [R3+0x9100] ;  /* 0x0091000003280984 */ /* 0x000e680000000c00 */
[----:B------:R-:W1:Y:S04]  /*66e0*/  @P0 LDS.128 R36, [R3+0xa100] ;  /* 0x00a1000003240984 */ /* 0x000e680000000c00 */
[----:B------:R-:W1:Y:S04]  /*66f0*/  @P0 LDS.128 R32, [R3+0xb100] ;  /* 0x00b1000003200984 */ /* 0x000e680000000c00 */
[----:B------:R-:W1:Y:S04]  /*6700*/  @P0 LDS.128 R28, [R3+0xc100] ;  /* 0x00c10000031c0984 */ /* 0x000e680000000c00 */
[----:B------:R-:W1:Y:S04]  /*6710*/  @P0 LDS.128 R24, [R3+0xd100] ;  /* 0x00d1000003180984 */ /* 0x000e680000000c00 */
[----:B------:R-:W1:Y:S04]  /*6720*/  @P0 LDS.128 R12, [R3+0xe100] ;  /* 0x00e10000030c0984 */ /* 0x000e680000000c00 */
[----:B----4-:R4:W-:Y:S04]  /*6730*/  STL.64 [R1+0x1b0], R72 ;  /* 0x0001b04801007387 */ /* 0x0109e80000100a00 */
[----:B------:R4:W-:Y:S04]  /*6740*/  STL.64 [R1+0x1b8], R74 ;  /* 0x0001b84a01007387 */ /* 0x0009e80000100a00 */
[----:B-----5:R5:W-:Y:S04]  /*6750*/  STL.64 [R1+0x180], R68 ;  /* 0x0001804401007387 */ /* 0x020be80000100a00 */
[----:B------:R1:W-:Y:S04]  /*6760*/  STL.64 [R1+0x188], R70 ;  /* 0x0001884601007387 */ /* 0x0003e80000100a00 */
[----:B--2---:R2:W-:Y:S04]  /*6770*/  STL.64 [R1], R64 ;  /* 0x0000004001007387 */ /* 0x0045e80000100a00 */
[----:B------:R2:W-:Y:S04]  /*6780*/  STL.64 [R1+0x8], R66 ;  /* 0x0000084201007387 */ /* 0x0005e80000100a00 */
[----:B---3--:R3:W-:Y:S01]  /*6790*/  STL.64 [R1+0x20], R60 ;  /* 0x0000203c01007387 */ /* 0x0087e20000100a00 */
[----:B----4-:R-:W-:Y:S03]  /*67a0*/  CS2R R72, SRZ ;  /* 0x0000000000487805 */ /* 0x010fe6000001ff00 */
[----:B------:R4:W-:Y:S01]  /*67b0*/  STL.64 [R1+0x28], R62 ;  /* 0x0000283e01007387 */ /* 0x0009e20000100a00 */
[----:B------:R-:W-:Y:S03]  /*67c0*/  CS2R R74, SRZ ;  /* 0x00000000004a7805 */ /* 0x000fe6000001ff00 */
[----:B------:R4:W-:Y:S01]  /*67d0*/  STL.64 [R1+0x40], R56 ;  /* 0x0000403801007387 */ /* 0x0009e20000100a00 */
[----:B-----5:R-:W-:Y:S03]  /*67e0*/  CS2R R68, SRZ ;  /* 0x0000000000447805 */ /* 0x020fe6000001ff00 */
[----:B------:R5:W-:Y:S01]  /*67f0*/  STL.64 [R1+0x48], R58 ;  /* 0x0000483a01007387 */ /* 0x000be20000100a00 */
[----:B-1----:R-:W-:Y:S03]  /*6800*/  CS2R R70, SRZ ;  /* 0x0000000000467805 */ /* 0x002fe6000001ff00 */
[----:B------:R-:W1:Y:S01]  /*6810*/  @P0 LDS.128 R72, [R7] ;  /* 0x0000000007480984 */ /* 0x000e620000000c00 */
[----:B--2---:R-:W-:Y:S03]  /*6820*/  CS2R R64, SRZ ;  /* 0x0000000000407805 */ /* 0x004fe6000001ff00 */
[----:B------:R2:W-:Y:S01]  /*6830*/  STL.64 [R1+0x60], R52 ;  /* 0x0000603401007387 */ /* 0x0005e20000100a00 */
[----:B------:R-:W-:Y:S03]  /*6840*/  CS2R R66, SRZ ;  /* 0x0000000000427805 */ /* 0x000fe6000001ff00 */
[----:B------:R-:W1:Y:S01]  /*6850*/  @P0 LDS.128 R68, [R7+0x1000] ;  /* 0x0010000007440984 */ /* 0x000e620000000c00 */
[----:B---3--:R-:W-:Y:S03]  /*6860*/  CS2R R60, SRZ ;  /* 0x00000000003c7805 */ /* 0x008fe6000001ff00 */
[----:B------:R3:W-:Y:S01]  /*6870*/  STL.64 [R1+0x68], R54 ;  /* 0x0000683601007387 */ /* 0x0007e20000100a00 */
[----:B----4-:R-:W-:Y:S03]  /*6880*/  CS2R R62, SRZ ;  /* 0x00000000003e7805 */ /* 0x010fe6000001ff00 */
[----:B------:R-:W4:Y:S01]  /*6890*/  @P0 LDS.128 R64, [R7+0x2000] ;  /* 0x0020000007400984 */ /* 0x000f220000000c00 */
[----:B------:R-:W-:Y:S03]  /*68a0*/  CS2R R56, SRZ ;  /* 0x0000000000387805 */ /* 0x000fe6000001ff00 */
[----:B------:R1:W-:Y:S01]  /*68b0*/  STL.64 [R1+0x80], R48 ;  /* 0x0000803001007387 */ /* 0x0003e20000100a00 */
[----:B-----5:R-:W-:Y:S03]  /*68c0*/  CS2R R58, SRZ ;  /* 0x00000000003a7805 */ /* 0x020fe6000001ff00 */
[----:B------:R-:W5:Y:S04]  /*68d0*/  @P0 LDS.128 R60, [R7+0x3000] ;  /* 0x00300000073c0984 */ /* 0x000f680000000c00 */
[----:B------:R4:W-:Y:S01]  /*68e0*/  STL.64 [R1+0x88], R50 ;  /* 0x0000883201007387 */ /* 0x0009e20000100a00 */
[----:B--2---:R-:W-:Y:S03]  /*68f0*/  CS2R R52, SRZ ;  /* 0x0000000000347805 */ /* 0x004fe6000001ff00 */
[----:B------:R-:W2:Y:S04]  /*6900*/  @P0 LDS.128 R56, [R7+0x4000] ;  /* 0x0040000007380984 */ /* 0x000ea80000000c00 */
[----:B------:R5:W-:Y:S01]  /*6910*/  STL.64 [R1+0xa0], R44 ;  /* 0x0000a02c01007387 */ /* 0x000be20000100a00 */
[----:B---3--:R-:W-:Y:S03]  /*6920*/  CS2R R54, SRZ ;  /* 0x0000000000367805 */ /* 0x008fe6000001ff00 */
[----:B------:R3:W-:Y:S04]  /*6930*/  STL.64 [R1+0xa8], R46 ;  /* 0x0000a82e01007387 */ /* 0x0007e80000100a00 */
[----:B------:R2:W-:Y:S01]  /*6940*/  STL.64 [R1+0xc0], R40 ;  /* 0x0000c02801007387 */ /* 0x0005e20000100a00 */
[----:B-1----:R-:W-:Y:S03]  /*6950*/  CS2R R48, SRZ ;  /* 0x0000000000307805 */ /* 0x002fe6000001ff00 */
[----:B------:R-:W1:Y:S04]  /*6960*/  @P0 LDS.128 R52, [R7+0x5000] ;  /* 0x0050000007340984 */ /* 0x000e680000000c00 */
[----:B------:R1:W-:Y:S01]  /*6970*/  STL.64 [R1+0xc8], R42 ;  /* 0x0000c82a01007387 */ /* 0x0003e20000100a00 */
[----:B----4-:R-:W-:Y:S03]  /*6980*/  CS2R R50, SRZ ;  /* 0x0000000000327805 */ /* 0x010fe6000001ff00 */
[----:B------:R4:W-:Y:S04]  /*6990*/  STL.64 [R1+0xe0], R36 ;  /* 0x0000e02401007387 */ /* 0x0009e80000100a00 */
[----:B------:R4:W-:Y:S01]  /*69a0*/  STL.64 [R1+0xe8], R38 ;  /* 0x0000e82601007387 */ /* 0x0009e20000100a00 */
[----:B-----5:R-:W-:Y:S03]  /*69b0*/  CS2R R44, SRZ ;  /* 0x00000000002c7805 */ /* 0x020fe6000001ff00 */
[----:B------:R-:W5:Y:S01]  /*69c0*/  @P0 LDS.128 R48, [R7+0x6000] ;  /* 0x0060000007300984 */ /* 0x000f620000000c00 */
[----:B---3--:R-:W-:Y:S03]  /*69d0*/  CS2R R46, SRZ ;  /* 0x00000000002e7805 */ /* 0x008fe6000001ff00 */
[----:B------:R3:W-:Y:S01]  /*69e0*/  STL.64 [R1+0x100], R32 ;  /* 0x0001002001007387 */ /* 0x0007e20000100a00 */
[----:B--2---:R-:W-:Y:S03]  /*69f0*/  CS2R R40, SRZ ;  /* 0x0000000000287805 */ /* 0x004fe6000001ff00 */
[----:B------:R2:W-:Y:S04]  /*6a00*/  STL.64 [R1+0x108], R34 ;  /* 0x0001082201007387 */ /* 0x0005e80000100a00 */
[----:B------:R2:W5:Y:S01]  /*6a10*/  LDL.LU R10, [R1+0x198] ;  /* 0x00019800010a7983 */ /* 0x0005620000300800 */
[----:B-1----:R-:W-:Y:S03]  /*6a20*/  CS2R R42, SRZ ;  /* 0x00000000002a7805 */ /* 0x002fe6000001ff00 */
[----:B------:R-:W1:Y:S01]  /*6a30*/  @P0 LDS.128 R44, [R7+0x7000] ;  /* 0x00700000072c0984 */ /* 0x000e620000000c00 */
[----:B----4-:R-:W-:Y:S03]  /*6a40*/  CS2R R36, SRZ ;  /* 0x0000000000247805 */ /* 0x010fe6000001ff00 */
[----:B------:R4:W-:Y:S01]  /*6a50*/  STL.64 [R1+0x120], R28 ;  /* 0x0001201c01007387 */ /* 0x0009e20000100a00 */
[----:B------:R-:W-:Y:S03]  /*6a60*/  CS2R R38, SRZ ;  /* 0x0000000000267805 */ /* 0x000fe6000001ff00 */
[----:B------:R-:W1:Y:S04]  /*6a70*/  @P0 LDS.128 R40, [R7+0x8000] ;  /* 0x0080000007280984 */ /* 0x000e680000000c00 */
[----:B------:R4:W-:Y:S01]  /*6a80*/  STL.64 [R1+0x128], R30 ;  /* 0x0001281e01007387 */ /* 0x0009e20000100a00 */
[----:B---3--:R-:W-:Y:S03]  /*6a90*/  CS2R R32, SRZ ;  /* 0x0000000000207805 */ /* 0x008fe6000001ff00 */
[----:B------:R-:W3:Y:S01]  /*6aa0*/  @P0 LDS.128 R36, [R7+0x9000] ;  /* 0x0090000007240984 */ /* 0x000ee20000000c00 */
[----:B--2---:R-:W-:Y:S03]  /*6ab0*/  CS2R R34, SRZ ;  /* 0x0000000000227805 */ /* 0x004fe6000001ff00 */
[----:B------:R2:W-:Y:S04]  /*6ac0*/  STL.64 [R1+0x140], R24 ;  /* 0x0001401801007387 */ /* 0x0005e80000100a00 */
[----:B------:R1:W-:Y:S04]  /*6ad0*/  STL.64 [R1+0x148], R26 ;  /* 0x0001481a01007387 */ /* 0x0003e80000100a00 */
[----:B------:R-:W3:Y:S01]  /*6ae0*/  @P0 LDS.128 R32, [R7+0xa000] ;  /* 0x00a0000007200984 */ /* 0x000ee20000000c00 */
[----:B----4-:R-:W-:Y:S03]  /*6af0*/  CS2R R28, SRZ ;  /* 0x00000000001c7805 */ /* 0x010fe6000001ff00 */
[----:B------:R4:W-:Y:S04]  /*6b00*/  STL.64 [R1+0x170], R12 ;  /* 0x0001700c01007387 */ /* 0x0009e80000100a00 */
[----:B------:R3:W-:Y:S01]  /*6b10*/  STL.64 [R1+0x178], R14 ;  /* 0x0001780e01007387 */ /* 0x0007e20000100a00 */
[----:B------:R-:W-:Y:S03]  /*6b20*/  CS2R R30, SRZ ;  /* 0x00000000001e7805 */ /* 0x000fe6000001ff00 */
[----:B------:R-:W-:Y:S04]  /*6b30*/  STL.64 [R1+0x1c0], R72 ;  /* 0x0001c04801007387 */ /* 0x000fe80000100a00 */
[----:B------:R-:W-:Y:S01]  /*6b40*/  @P0 LDS.128 R16, [R3+0x100] ;  /* 0x0001000003100984 */ /* 0x000fe20000000c00 */
[----:B--2---:R-:W-:Y:S03]  /*6b50*/  CS2R R24, SRZ ;  /* 0x0000000000187805 */ /* 0x004fe6000001ff00 */
[----:B------:R-:W2:Y:S01]  /*6b60*/  @P0 LDS.128 R28, [R7+0xb000] ;  /* 0x00b00000071c0984 */ /* 0x000ea20000000c00 */
[----:B-1----:R-:W-:Y:S03]  /*6b70*/  CS2R R26, SRZ ;  /* 0x00000000001a7805 */ /* 0x002fe6000001ff00 */
[----:B------:R-:W-:Y:S04]  /*6b80*/  STL.64 [R1+0x1c8], R74 ;  /* 0x0001c84a01007387 */ /* 0x000fe80000100a00 */
[----:B------:R-:W-:Y:S01]  /*6b90*/  STL.64 [R1+0x1a0], R68 ;  /* 0x0001a04401007387 */ /* 0x000fe20000100a00 */
[----:B----4-:R-:W-:Y:S03]  /*6ba0*/  CS2R R12, SRZ ;  /* 0x00000000000c7805 */ /* 0x010fe6000001ff00 */
[----:B------:R-:W-:Y:S01]  /*6bb0*/  @P0 LDS.128 R24, [R7+0xc000] ;  /* 0x00c0000007180984 */ /* 0x000fe20000000c00 */
[----:B---3--:R-:W-:Y:S03]  /*6bc0*/  CS2R R14, SRZ ;  /* 0x00000000000e7805 */ /* 0x008fe6000001ff00 */
[----:B------:R-:W-:Y:S04]  /*6bd0*/  STL.64 [R1+0x1a8], R70 ;  /* 0x0001a84601007387 */ /* 0x000fe80000100a00 */
[----:B------:R-:W-:Y:S04]  /*6be0*/  STL.64 [R1+0x160], R64 ;  /* 0x0001604001007387 */ /* 0x000fe80000100a00 */
[----:B------:R-:W-:Y:S04]  /*6bf0*/  @P0 LDS.128 R12, [R7+0xd000] ;  /* 0x00d00000070c0984 */ /* 0x000fe80000000c00 */
[----:B------:R-:W-:Y:S04]  /*6c00*/  STL.64 [R1+0x168], R66 ;  /* 0x0001684201007387 */ /* 0x000fe80000100a00 */
[----:B------:R-:W-:Y:S04]  /*6c10*/  STL.64 [R1+0x10], R60 ;  /* 0x0000103c01007387 */ /* 0x000fe80000100a00 */
[----:B------:R-:W-:Y:S04]  /*6c20*/  STL.64 [R1+0x18], R62 ;  /* 0x0000183e01007387 */ /* 0x000fe80000100a00 */
[----:B------:R-:W-:Y:S04]  /*6c30*/  STL.64 [R1+0x30], R56 ;  /* 0x0000303801007387 */ /* 0x000fe80000100a00 */
[----:B------:R-:W-:Y:S04]  /*6c40*/  STL.64 [R1+0x38], R58 ;  /* 0x0000383a01007387 */ /* 0x000fe80000100a00 */
[----:B------:R-:W-:Y:S04]  /*6c50*/  STL.64 [R1+0x50], R52 ;  /* 0x0000503401007387 */ /* 0x000fe80000100a00 */
[----:B------:R-:W-:Y:S04]  /*6c60*/  STL.64 [R1+0x58], R54 ;  /* 0x0000583601007387 */ /* 0x000fe80000100a00 */
[----:B-----5:R-:W-:Y:S04]  /*6c70*/  STL.64 [R1+0x70], R48 ;  /* 0x0000703001007387 */ /* 0x020fe80000100a00 */
[----:B------:R-:W-:Y:S04]  /*6c80*/  STL.64 [R1+0x78], R50 ;  /* 0x0000783201007387 */ /* 0x000fe80000100a00 */
        /* <DEDUP_REMOVED lines=8> */
[----:B--2---:R-:W-:Y:S04]  /*6d10*/  STL.64 [R1+0x110], R28 ;  /* 0x0001101c01007387 */ /* 0x004fe80000100a00 */
[----:B------:R-:W-:Y:S04]  /*6d20*/  STL.64 [R1+0x118], R30 ;  /* 0x0001181e01007387 */ /* 0x000fe80000100a00 */
[----:B------:R-:W1:Y:S04]  /*6d30*/  @P0 LDS.128 R8, [R7+0xe000] ;  /* 0x00e0000007080984 */ /* 0x000e680000000c00 */
[----:B-1----:R1:W-:Y:S04]  /*6d40*/  STL.64 [R1+0x190], R8 ;  /* 0x0001900801007387 */ /* 0x0023e80000100a00 */
[----:B------:R1:W-:Y:S04]  /*6d50*/  STL.64 [R1+0x130], R24 ;  /* 0x0001301801007387 */ /* 0x0003e80000100a00 */
[----:B------:R1:W-:Y:S04]  /*6d60*/  STL.64 [R1+0x138], R26 ;  /* 0x0001381a01007387 */ /* 0x0003e80000100a00 */
[----:B------:R1:W-:Y:S04]  /*6d70*/  STL.64 [R1+0x198], R10 ;  /* 0x0001980a01007387 */ /* 0x0003e80000100a00 */
[----:B------:R1:W-:Y:S04]  /*6d80*/  STL.64 [R1+0x150], R12 ;  /* 0x0001500c01007387 */ /* 0x0003e80000100a00 */
[----:B------:R1:W-:Y:S02]  /*6d90*/  STL.64 [R1+0x158], R14 ;  /* 0x0001580e01007387 */ /* 0x0003e40000100a00 */
.L_x_81:
[----:B------:R-:W-:Y:S05]  /*6da0*/  BSYNC B1 ;  /* 0x0000000000017941 */ /* 0x000fea0003800000 */
.L_x_80:
[----:B------:R-:W-:Y:S01]  /*6db0*/  SHF.R.U32.HI R22, RZ, 0x5, R22 ;  /* 0x00000005ff167819 */ /* 0x000fe20000011616 */
[----:B------:R-:W-:Y:S04]  /*6dc0*/  IMAD.U32 R3, RZ, RZ, UR44 ;  /* 0x0000002cff037e24 */ /* 0x000fe8000f8e00ff */
[----:B------:R-:W-:Y:S05]  /*6dd0*/  IMAD R249, R3, 0xf0, R2 ;  /* 0x000000f003f97824 */ /* 0x000fea00078e0202 */
[----:B------:R-:W-:Y:S04]  /*6de0*/  SHF.R.U32.HI R7, RZ, 0x15, R249 ;  /* 0x00000015ff077819 */ /* 0x000fe800000116f9 */
[----:B------:R-:W-:Y:S01]  /*6df0*/  LOP3.LUT P0, RZ, R7, 0x3, R22, 0x48, !PT ;  /* 0x0000000307ff7812 */ /* 0x000fe20007804816 */
[----:B------:R-:W-:Y:S01]  /*6e00*/  @!UPT UIADD3 URZ, UPT, UPT, URZ, URZ, URZ ;  /* 0x000000fffffff290 */ /* 0x000fe2000fffe0ff */
[----:B------:R-:W-:Y:S11]  /*6e10*/  @P4 BRA `(.L_x_85) ;  /* 0x0000000000084947 */ /* 0x000ff60003800000 */
[----:B------:R-:W4:Y:S02]  /*6e20*/  SYNCS.PHASECHK.TRANS64.TRYWAIT P1, [R0+URZ+0x70], R5 ;  /* 0x00007005000075a7 */ /* 0x000f2400080211ff */
[----:B----4-:R-:W-:Y:S05]  /*6e30*/  @!P1 BRA `(.L_x_86) ;  /* 0x0000007800609947 */ /* 0x010fea0003800000 */
.L_x_85:
[----:B------:R-:W-:Y:S05]  /*6e40*/  @!P0 BRA `(.L_x_87) ;  /* 0x0000000000408947 */ /* 0x000fea0003800000 */
[----:B------:R-:W2:Y:S01]  /*6e50*/  LDCU.64 UR8, c[0x4][0x70] ;  /* 0x01000e00ff0877ac */ /* 0x000ea20008000a00 */
[----:B-1----:R-:W-:Y:S01]  /*6e60*/  MOV R15, 0x0 ;  /* 0x00000000000f7802 */ /* 0x002fe20000000f00 */
[----:B------:R-:W-:Y:S02]  /*6e70*/  HFMA2 R12, -RZ, RZ, 0, 5.9604644775390625e-08 ;  /* 0x00000001ff0c7431 */ /* 0x000fe400000001ff */
[----:B------:R-:W-:Y:S02]  /*6e80*/  IMAD.MOV.U32 R8, RZ, RZ, 0x192 ;  /* 0x00000192ff087424 */ /* 0x000fe400078e00ff */
[----:B------:R-:W-:Y:S01]  /*6e90*/  IMAD.MOV.U32 R13, RZ, RZ, RZ ;  /* 0x000000ffff0d7224 */ /* 0x000fe200078e00ff */
[----:B------:R-:W1:Y:S01]  /*6ea0*/  LDCU.64 UR6, c[0x4][0x78] ;  /* 0x01000f00ff0677ac */ /* 0x000e620008000a00 */
[----:B------:R-:W3:Y:S01]  /*6eb0*/  LDC.64 R14, c[0x4][R15] ;  /* 0x010000000f0e7b82 */ /* 0x000ee20000000a00 */
[----:B------:R-:W5:Y:S01]  /*6ec0*/  LDCU.64 UR4, c[0x4][0x10] ;  /* 0x01000200ff0477ac */ /* 0x000f620008000a00 */
[----:B--2-4-:R-:W-:Y:S01]  /*6ed0*/  MOV R5, UR9 ;  /* 0x0000000900057c02 */ /* 0x014fe20008000f00 */
[----:B------:R-:W-:Y:S01]  /*6ee0*/  IMAD.U32 R4, RZ, RZ, UR8 ;  /* 0x00000008ff047e24 */ /* 0x000fe2000f8e00ff */
[----:B-1----:R-:W-:Y:S01]  /*6ef0*/  MOV R7, UR7 ;  /* 0x0000000700077c02 */ /* 0x002fe20008000f00 */
[----:B------:R-:W-:Y:S01]  /*6f00*/  IMAD.U32 R6, RZ, RZ, UR6 ;  /* 0x00000006ff067e24 */ /* 0x000fe2000f8e00ff */
[----:B-----5:R-:W-:Y:S01]  /*6f10*/  MOV R11, UR5 ;  /* 0x00000005000b7c02 */ /* 0x020fe20008000f00 */
[----:B------:R-:W-:Y:S02]  /*6f20*/  IMAD.U32 R10, RZ, RZ, UR4 ;  /* 0x00000004ff0a7e24 */ /* 0x000fe4000f8e00ff */
[----:B------:R-:W-:Y:S07]  /*6f30*/  LEPC R20, `(.L_x_87) ;  /* 0x000000001014794e */ /* 0x000fee0000000000 */
[----:B---3--:R-:W-:Y:S05]  /*6f40*/  CALL.ABS.NOINC R14 ;  /* 0x000000000e007343 */ /* 0x008fea0003c00000 */
.L_x_87:
[----:B------:R-:W-:Y:S05]  /*6f50*/  WARPSYNC.ALL ;  /* 0x0000000000007948 */ /* 0x000fea0003800000 */
[C---:B------:R-:W-:Y:S01]  /*6f60*/  R2UR UR4, R249.reuse ;  /* 0x00000000f90472ca */ /* 0x040fe200000e0000 */
[----:B------:R-:W-:Y:S05]  /*6f70*/  VIADD R3, R249, 0x10 ;  /* 0x00000010f9037836 */ /* 0x000fea0000000000 */
[----:B------:R-:W-:Y:S04]  /*6f80*/  SHF.R.U32.HI R3, RZ, 0x15, R3 ;  /* 0x00000015ff037819 */ /* 0x000fe80000011603 */
[----:B------:R-:W-:Y:S03]  /*6f90*/  LOP3.LUT P0, RZ, R3, 0x3, R22, 0x48, !PT ;  /* 0x0000000303ff7812 */ /* 0x000fe60007804816 */
[----:B------:R-:W1:Y:S10]  /*6fa0*/  LDTM.x16 R232, tmem[UR4] ;  /* 0x0000000400e879ee */ /* 0x000e740008240000 */
[----:B-1----:R-:W-:Y:S05]  /*6fb0*/  @!P0 BRA `(.L_x_88) ;  /* 0x0000000000408947 */ /* 0x002fea0003800000 */
[----:B------:R-:W2:Y:S01]  /*6fc0*/  LDCU.64 UR8, c[0x4][0x70] ;  /* 0x01000e00ff0877ac */ /* 0x000ea20008000a00 */
[----:B------:R-:W-:Y:S01]  /*6fd0*/  MOV R15, 0x0 ;  /* 0x00000000000f7802 */ /* 0x000fe20000000f00 */
        /* <DEDUP_REMOVED lines=14> */
.L_x_88:
[----:B------:R-:W-:Y:S05]  /*70c0*/  WARPSYNC.ALL ;  /* 0x0000000000007948 */ /* 0x000fea0003800000 */
[C---:B------:R-:W-:Y:S01]  /*70d0*/  R2UR UR4, R249.reuse ;  /* 0x00000000f90472ca */ /* 0x040fe200000e0000 */
[----:B------:R-:W-:Y:S05]  /*70e0*/  VIADD R3, R249, 0x20 ;  /* 0x00000020f9037836 */ /* 0x000fea0000000000 */
[----:B------:R-:W-:Y:S04]  /*70f0*/  SHF.R.U32.HI R3, RZ, 0x15, R3 ;  /* 0x00000015ff037819 */ /* 0x000fe80000011603 */
[----:B------:R-:W-:Y:S03]  /*7100*/  LOP3.LUT P0, RZ, R3, 0x3, R22, 0x48, !PT ;  /* 0x0000000303ff7812 */ /* 0x000fe60007804816 */
[----:B------:R-:W1:Y:S10]  /*7110*/  LDTM.x16 R216, tmem[UR4+0x10] ;  /* 0x0000100400d879ee */ /* 0x000e740008240000 */
        /* <DEDUP_REMOVED lines=17> */
.L_x_89:
        /* <DEDUP_REMOVED lines=23> */
.L_x_90:
        /* <DEDUP_REMOVED lines=23> */
.L_x_91:
        /* <DEDUP_REMOVED lines=23> */
.L_x_92:
        /* <DEDUP_REMOVED lines=23> */
.L_x_93:
        /* <DEDUP_REMOVED lines=23> */
.L_x_94:
[----:B--2-4-:R-:W1:Y:S01]  /*7960*/  S2R R0, SR_TID.X ;  /* 0x0000000000007919 */ /* 0x014e620000002100 */
[----:B------:R-:W-:Y:S05]  /*7970*/  WARPSYNC.ALL ;  /* 0x0000000000007948 */ /* 0x000fea0003800000 */
[C---:B------:R-:W-:Y:S01]  /*7980*/  R2UR UR4, R249.reuse ;  /* 0x00000000f90472ca */ /* 0x040fe200000e0000 */
[----:B------:R-:W-:Y:S05]  /*7990*/  VIADD R3, R249, 0x80 ;  /* 0x00000080f9037836 */ /* 0x000fea0000000000 */
[----:B------:R-:W-:Y:S07]  /*79a0*/  SHF.R.U32.HI R3, RZ, 0x15, R3 ;  /* 0x00000015ff037819 */ /* 0x000fee0000011603 */
[----:B------:R-:W2:Y:S01]  /*79b0*/  LDTM.x16 R120, tmem[UR4+0x70] ;  /* 0x00007004007879ee */ /* 0x000ea20008240000 */
[----:B-1----:R-:W-:Y:S04]  /*79c0*/  SHF.R.U32.HI R0, RZ, 0x5, R0 ;  /* 0x00000005ff007819 */ /* 0x002fe80000011600 */
[----:B------:R-:W-:Y:S11]  /*79d0*/  LOP3.LUT P0, RZ, R3, 0x3, R0, 0x48, !PT ;  /* 0x0000000303ff7812 */ /* 0x000ff60007804800 */
[----:B------:R-:W-:Y:S02]  /*79e0*/  @!UPT UIADD3 URZ, UPT, UPT, URZ, URZ, URZ ;  /* 0x000000fffffff290 */ /* 0x000fe4000fffe0ff */
[----:B--2---:R-:W-:Y:S05]  /*79f0*/  @!P0 BRA `(.L_x_95) ;  /* 0x0000000000408947 */ /* 0x004fea0003800000 */
[----:B------:R-:W1:Y:S01]  /*7a00*/  LDCU.64 UR8, c[0x4][0x70] ;  /* 0x01000e00ff0877ac */ /* 0x000e620008000a00 */
[----:B------:R-:W-:Y:S01]  /*7a10*/  MOV R15, 0x0 ;  /* 0x00000000000f7802 */ /* 0x000fe20000000f00 */
[----:B------:R-:W-:Y:S02]  /*7a20*/  HFMA2 R12, -RZ, RZ, 0, 5.9604644775390625e-08 ;  /* 0x00000001ff0c7431 */ /* 0x000fe400000001ff */
[----:B------:R-:W-:Y:S02]  /*7a30*/  IMAD.MOV.U32 R8, RZ, RZ, 0x192 ;  /* 0x00000192ff087424 */ /* 0x000fe400078e00ff */
[----:B------:R-:W-:Y:S01]  /*7a40*/  IMAD.MOV.U32 R13, RZ, RZ, RZ ;  /* 0x000000ffff0d7224 */ /* 0x000fe200078e00ff */
[----:B------:R-:W2:Y:S01]  /*7a50*/  LDCU.64 UR6, c[0x4][0x78] ;  /* 0x01000f00ff0677ac */ /* 0x000ea20008000a00 */
[----:B------:R-:W4:Y:S01]  /*7a60*/  LDC.64 R14, c[0x4][R15] ;  /* 0x010000000f0e7b82 */ /* 0x000f220000000a00 */
[----:B------:R-:W5:Y:S01]  /*7a70*/  LDCU.64 UR4, c[0x4][0x10] ;  /* 0x01000200ff0477ac */ /* 0x000f620008000a00 */
[----:B-1----:R-:W-:Y:S01]  /*7a80*/  MOV R5, UR9 ;  /* 0x0000000900057c02 */ /* 0x002fe20008000f00 */
[----:B------:R-:W-:Y:S01]  /*7a90*/  IMAD.U32 R4, RZ, RZ, UR8 ;  /* 0x00000008ff047e24 */ /* 0x000fe2000f8e00ff */
[----:B--2---:R-:W-:Y:S01]  /*7aa0*/  MOV R7, UR7 ;  /* 0x0000000700077c02 */ /* 0x004fe20008000f00 */
[----:B------:R-:W-:Y:S01]  /*7ab0*/  IMAD.U32 R6, RZ, RZ, UR6 ;  /* 0x00000006ff067e24 */ /* 0x000fe2000f8e00ff */
[----:B-----5:R-:W-:Y:S01]  /*7ac0*/  MOV R11, UR5 ;  /* 0x00000005000b7c02 */ /* 0x020fe20008000f00 */
[----:B------:R-:W-:Y:S02]  /*7ad0*/  IMAD.U32 R10, RZ, RZ, UR4 ;  /* 0x00000004ff0a7e24 */ /* 0x000fe4000f8e00ff */
[----:B------:R-:W-:Y:S07]  /*7ae0*/  LEPC R20, `(.L_x_95) ;  /* 0x000000001014794e */ /* 0x000fee0000000000 */
[----:B---34-:R-:W-:Y:S05]  /*7af0*/  CALL.ABS.NOINC R14 ;  /* 0x000000000e007343 */ /* 0x018fea0003c00000 */
.L_x_95:
[----:B------:R-:W1:Y:S01]  /*7b00*/  S2R R0, SR_TID.X ;  /* 0x0000000000007919 */ /* 0x000e620000002100 */
        /* <DEDUP_REMOVED lines=25> */
.L_x_96:
        /* <DEDUP_REMOVED lines=26> */
.L_x_97:
        /* <DEDUP_REMOVED lines=26> */
.L_x_98:
        /* <DEDUP_REMOVED lines=26> */
.L_x_99:
        /* <DEDUP_REMOVED lines=26> */
.L_x_100:
        /* <DEDUP_REMOVED lines=26> */
.L_x_101:
[----:B------:R-:W1:Y:S01]  /*84c0*/  S2R R15, SR_TID.X ;  /* 0x00000000000f7919 */ /* 0x000e620000002100 */
[----:B------:R-:W-:Y:S05]  /*84d0*/  WARPSYNC.ALL ;  /* 0x0000000000007948 */ /* 0x000fea0003800000 */
[----:B-1----:R-:W-:Y:S01]  /*84e0*/  LOP3.LUT P1, R0, R15, 0x60, RZ, 0xc0, !PT ;  /* 0x000000600f007812 */ /* 0x002fe2000782c0ff */
[----:B------:R1:W-:Y:S01]  /*84f0*/  STL [R1+0x288], R45 ;  /* 0x0002882d01007387 */ /* 0x0003e20000100800 */
[----:B------:R-:W-:Y:S01]  /*8500*/  R2UR UR5, R249 ;  /* 0x00000000f90572ca */ /* 0x000fe200000e0000 */
[----:B---3--:R-:W-:Y:S01]  /*8510*/  FMUL R3, R248, R233 ;  /* 0x000000e9f8037220 */ /* 0x008fe20000400000 */
[----:B------:R-:W-:Y:S01]  /*8520*/  SHF.L.U32 R249, R16, 0x10, RZ ;  /* 0x0000001010f97819 */ /* 0x000fe200000006ff */
[C---:B------:R-:W-:Y:S01]  /*8530*/  FMUL R4, R248.reuse, R234 ;  /* 0x000000eaf8047220 */ /* 0x040fe20000400000 */
[C---:B------:R-:W-:Y:S01]  /*8540*/  LOP3.LUT R234, R19.reuse, 0xffff0000, RZ, 0xc0, !PT ;  /* 0xffff000013ea7812 */ /* 0x040fe200078ec0ff */
[C---:B------:R-:W-:Y:S01]  /*8550*/  FMUL R5, R248.reuse, R235 ;  /* 0x000000ebf8057220 */ /* 0x040fe20000400000 */
[----:B------:R-:W-:Y:S01]  /*8560*/  SHF.L.U32 R235, R19, 0x10, RZ ;  /* 0x0000001013eb7819 */ /* 0x000fe200000006ff */
[C---:B------:R-:W-:Y:S01]  /*8570*/  FMUL R6, R248.reuse, R236 ;  /* 0x000000ecf8067220 */ /* 0x040fe20000400000 */
[----:B------:R-:W-:Y:S01]  /*8580*/  SHF.L.U32 R233, R17, 0x10, RZ ;  /* 0x0000001011e97819 */ /* 0x000fe200000006ff */
[C---:B------:R-:W-:Y:S01]  /*8590*/  FMUL R7, R248.reuse, R237 ;  /* 0x000000edf8077220 */ /* 0x040fe20000400000 */
[C---:B------:R-:W-:Y:S01]  /*85a0*/  FMUL R8, R248.reuse, R238 ;  /* 0x000000eef8087220 */ /* 0x040fe20000400000 */
[C---:B------:R-:W-:Y:S01]  /*85b0*/  FMUL R9, R248.reuse, R239 ;  /* 0x000000eff8097220 */ /* 0x040fe20000400000 */
[C---:B------:R-:W-:Y:S01]  /*85c0*/  FMUL R10, R248.reuse, R240 ;  /* 0x000000f0f80a7220 */ /* 0x040fe20000400000 */
[C---:B------:R-:W-:Y:S01]  /*85d0*/  FMUL R12, R248.reuse, R242 ;  /* 0x000000f2f80c7220 */ /* 0x040fe20000400000 */
[C---:B------:R-:W-:Y:S01]  /*85e0*/  FMUL R13, R248.reuse, R243 ;  /* 0x000000f3f80d7220 */ /* 0x040fe20000400000 */
[C---:B------:R-:W-:Y:S01]  /*85f0*/  SHF.L.U32 R20, R15.reuse, 0x4, RZ ;  /* 0x000000040f147819 */ /* 0x040fe200000006ff */
[----:B------:R-:W2:Y:S01]  /*8600*/  S2UR UR6, SR_CgaCtaId ;  /* 0x00000000000679c3 */ /* 0x000ea20000008800 */
[----:B------:R-:W-:Y:S01]  /*8610*/  SHF.L.U32 R21, R15, 0x1, RZ ;  /* 0x000000010f157819 */ /* 0x000fe200000006ff */
[----:B------:R-:W-:Y:S01]  /*8620*/  FMUL R15, R248, R246 ;  /* 0x000000f6f80f7220 */ /* 0x000fe20000400000 */
[----:B------:R-:W-:Y:S01]  /*8630*/  LOP3.LUT P0, RZ, R20, 0x40, RZ, 0xc0, !PT ;  /* 0x0000004014ff7812 */ /* 0x000fe2000780c0ff */
[C---:B------:R-:W-:Y:S01]  /*8640*/  FMUL R204, R248.reuse, R204 ;  /* 0x000000ccf8cc7220 */ /* 0x040fe20000400000 */
[C---:B------:R-:W-:Y:S01]  /*8650*/  FMUL R205, R248.reuse, R205 ;  /* 0x000000cdf8cd7220 */ /* 0x040fe20000400000 */
[C---:B------:R-:W-:Y:S01]  /*8660*/  FMUL R206, R248.reuse, R206 ;  /* 0x000000cef8ce7220 */ /* 0x040fe20000400000 */
[C---:B------:R-:W-:Y:S01]  /*8670*/  FMUL R207, R248.reuse, R207 ;  /* 0x000000cff8cf7220 */ /* 0x040fe20000400000 */
[----:B-1----:R-:W3:Y:S01]  /*8680*/  LDL.LU R45, [R1+0x1bc] ;  /* 0x0001bc00012d7983 */ /* 0x002ee20000300800 */
[C---:B------:R-:W-:Y:S01]  /*8690*/  FMUL R212, R248.reuse, R212 ;  /* 0x000000d4f8d47220 */ /* 0x040fe20000400000 */
[C---:B------:R-:W-:Y:S01]  /*86a0*/  FMUL R213, R248.reuse, R213 ;  /* 0x000000d5f8d57220 */ /* 0x040fe20000400000 */
[C---:B------:R-:W-:Y:S01]  /*86b0*/  FMUL R214, R248.reuse, R214 ;  /* 0x000000d6f8d67220 */ /* 0x040fe20000400000 */
[----:B------:R1:W-:Y:S01]  /*86c0*/  STL [R1+0x284], R46 ;  /* 0x0002842e01007387 */ /* 0x0003e20000100800 */
[C---:B------:R-:W-:Y:S01]  /*86d0*/  FMUL R215, R248.reuse, R215 ;  /* 0x000000d7f8d77220 */ /* 0x040fe20000400000 */
        /* <DEDUP_REMOVED lines=23> */
[----:B-1----:R-:W4:Y:S01]  /*8850*/  LDL.LU R46, [R1+0x1b8] ;  /* 0x0001b800012e7983 */ /* 0x002f220000300800 */
        /* <DEDUP_REMOVED lines=65> */
[----:B------:R-:W3:Y:S01]  /*8c70*/  LDL.LU R11, [R1+0x1c0] ;  /* 0x0001c000010b7983 */ /* 0x000ee20000300800 */
[C---:B------:R-:W-:Y:S01]  /*8c80*/  FMUL R59, R248.reuse, R59 ;  /* 0x0000003bf83b7220 */ /* 0x040fe20000400000 */
[C---:B------:R-:W-:Y:S01]  /*8c90*/  FMUL R60, R248.reuse, R60 ;  /* 0x0000003cf83c7220 */ /* 0x040fe20000400000 */
[C---:B------:R-:W-:Y:S01]  /*8ca0*/  FMUL R61, R248.reuse, R61 ;  /* 0x0000003df83d7220 */ /* 0x040fe20000400000 */
[----:B------:R-:W4:Y:S01]  /*8cb0*/  LDL.LU R14, [R1+0x1c4] ;  /* 0x0001c400010e7983 */ /* 0x000f220000300800 */
[C---:B------:R-:W-:Y:S01]  /*8cc0*/  FMUL R62, R248.reuse, R62 ;  /* 0x0000003ef83e7220 */ /* 0x040fe20000400000 */
[C---:B------:R-:W-:Y:S01]  /*8cd0*/  FMUL R63, R248.reuse, R63 ;  /* 0x0000003ff83f7220 */ /* 0x040fe20000400000 */
[C---:B------:R-:W-:Y:S01]  /*8ce0*/  FMUL R64, R248.reuse, R64 ;  /* 0x00000040f8407220 */ /* 0x040fe20000400000 */
[----:B------:R-:W4:Y:S01]  /*8cf0*/  LDL.LU R23, [R1+0x1c8] ;  /* 0x0001c80001177983 */ /* 0x000f220000300800 */
[C---:B------:R-:W-:Y:S01]  /*8d00*/  FMUL R65, R248.reuse, R65 ;  /* 0x00000041f8417220 */ /* 0x040fe20000400000 */
[C---:B------:R-:W-:Y:S01]  /*8d10*/  FMUL R66, R248.reuse, R66 ;  /* 0x00000042f8427220 */ /* 0x040fe20000400000 */
[C---:B------:R-:W-:Y:S01]  /*8d20*/  FMUL R67, R248.reuse, R67 ;  /* 0x00000043f8437220 */ /* 0x040fe20000400000 */
[----:B------:R-:W-:Y:S01]  /*8d30*/  STL [R1+0x274], R50 ;  /* 0x0002743201007387 */ /* 0x000fe20000100800 */
[C---:B------:R-:W-:Y:S01]  /*8d40*/  FMUL R68, R248.reuse, R68 ;  /* 0x00000044f8447220 */ /* 0x040fe20000400000 */
[C---:B------:R-:W-:Y:S01]  /*8d50*/  FMUL R69, R248.reuse, R69 ;  /* 0x00000045f8457220 */ /* 0x040fe20000400000 */
[C---:B------:R-:W-:Y:S01]  /*8d60*/  FMUL R70, R248.reuse, R70 ;  /* 0x00000046f8467220 */ /* 0x040fe20000400000 */
[----:B------:R2:W-:Y:S01]  /*8d70*/  STL [R1+0x270], R51 ;  /* 0x0002703301007387 */ /* 0x0005e20000100800 */
[C---:B------:R-:W-:Y:S01]  /*8d80*/  FMUL R71, R248.reuse, R71 ;  /* 0x00000047f8477220 */ /* 0x040fe20000400000 */
[C---:B------:R-:W-:Y:S01]  /*8d90*/  FMUL R43, R248.reuse, R43 ;  /* 0x0000002bf82b7220 */ /* 0x040fe20000400000 */
[----:B------:R-:W-:Y:S01]  /*8da0*/  FMUL R44, R248, R44 ;  /* 0x0000002cf82c7220 */ /* 0x000fe20000400000 */
[----:B------:R-:W-:Y:S01]  /*8db0*/  LOP3.LUT R22, R20, 0x40, RZ, 0xc0, !PT ;  /* 0x0000004014167812 */ /* 0x000fe200078ec0ff */
[----:B------:R-:W-:Y:S01]  /*8dc0*/  UMOV UR4, 0x400 ;  /* 0x0000040000047882 */ /* 0x000fe20000000000 */
[----:B-1----:R-:W-:Y:S01]  /*8dd0*/  MOV R49, R0 ;  /* 0x0000000000317202 */ /* 0x002fe20000000f00 */
[----:B------:R-:W-:Y:S01]  /*8de0*/  FMUL R0, R248, R232 ;  /* 0x000000e8f8007220 */ /* 0x000fe20000400000 */
[----:B------:R-:W-:Y:S01]  /*8df0*/  LOP3.LUT R21, R22, 0x8, R21, 0xf8, !PT ;  /* 0x0000000816157812 */ /* 0x000fe200078ef815 */
[----:B------:R-:W-:Y:S01]  /*8e00*/  FMUL R200, R248, R200 ;  /* 0x000000c8f8c87220 */ /* 0x000fe20000400000 */
[----:B------:R-:W-:Y:S01]  /*8e10*/  MOV R22, UR43 ;  /* 0x0000002b00167c02 */ /* 0x000fe20008000f00 */
[----:B------:R-:W-:Y:S01]  /*8e20*/  FFMA R0, R252, R249, R0 ;  /* 0x000000f9fc007223 */ /* 0x000fe20000000000 */
[----:B------:R-:W-:Y:S01]  /*8e30*/  LOP3.LUT R249, R16, 0xffff0000, RZ, 0xc0, !PT ;  /* 0xffff000010f97812 */ /* 0x000fe200078ec0ff */
[C---:B------:R-:W-:Y:S01]  /*8e40*/  FMUL R201, R248.reuse, R201 ;  /* 0x000000c9f8c97220 */ /* 0x040fe20000400000 */
[----:B------:R-:W-:Y:S01]  /*8e50*/  LOP3.LUT R21, R21, 0x7b0, R20, 0xf8, !PT ;  /* 0x000007b015157812 */ /* 0x000fe200078ef814 */
[C---:B------:R-:W-:Y:S01]  /*8e60*/  FMUL R20, R248.reuse, R247 ;  /* 0x000000f7f8147220 */ /* 0x040fe20000400000 */
[----:B------:R-:W-:Y:S01]  /*8e70*/  FMUL R202, R248, R202 ;  /* 0x000000caf8ca7220 */ /* 0x000fe20000400000 */
[C---:B------:R-:W-:Y:S01]  /*8e80*/  FFMA R3, R252.reuse, R249, R3 ;  /* 0x000000f9fc037223 */ /* 0x040fe20000000003 */
[----:B------:R-:W-:Y:S01]  /*8e90*/  FFMA R4, R252, R233, R4 ;  /* 0x000000e9fc047223 */ /* 0x000fe20000000004 */
[----:B------:R-:W-:Y:S01]  /*8ea0*/  LOP3.LUT R233, R17, 0xffff0000, RZ, 0xc0, !PT ;  /* 0xffff000011e97812 */ /* 0x000fe200078ec0ff */
[----:B------:R-:W-:Y:S02]  /*8eb0*/  IMAD R21, R22, 0x7800, R21 ;  /* 0x0000780016157824 */ /* 0x000fe400078e0215 */
[C---:B------:R-:W-:Y:S01]  /*8ec0*/  FMUL R203, R248.reuse, R203 ;  /* 0x000000cbf8cb7220 */ /* 0x040fe20000400000 */
[C---:B------:R-:W-:Y:S01]  /*8ed0*/  FMUL R208, R248.reuse, R208 ;  /* 0x000000d0f8d07220 */ /* 0x040fe20000400000 */
[----:B------:R-:W-:Y:S01]  /*8ee0*/  FMUL R209, R248, R209 ;  /* 0x000000d1f8d17220 */ /* 0x000fe20000400000 */
[----:B------:R-:W-:Y:S01]  /*8ef0*/  FFMA R5, R252, R233, R5 ;  /* 0x000000e9fc057223 */ /* 0x000fe20000000005 */
[----:B--2---:R-:W2:Y:S01]  /*8f00*/  LDL.LU R51, [R1+0x1cc] ;  /* 0x0001cc0001337983 */ /* 0x004ea20000300800 */
[----:B------:R-:W-:Y:S01]  /*8f10*/  SHF.L.U32 R233, R18, 0x10, RZ ;  /* 0x0000001012e97819 */ /* 0x000fe200000006ff */
[C---:B------:R-:W-:Y:S01]  /*8f20*/  FMUL R210, R248.reuse, R210 ;  /* 0x000000d2f8d27220 */ /* 0x040fe20000400000 */
[C---:B------:R-:W-:Y:S01]  /*8f30*/  FMUL R211, R248.reuse, R211 ;  /* 0x000000d3f8d37220 */ /* 0x040fe20000400000 */
[----:B------:R1:W-:Y:S01]  /*8f40*/  STL [R1+0x26c], R52 ;  /* 0x00026c3401007387 */ /* 0x0003e20000100800 */
[----:B------:R-:W-:Y:S01]  /*8f50*/  FMUL R184, R248, R184 ;  /* 0x000000b8f8b87220 */ /* 0x000fe20000400000 */
[----:B------:R-:W-:Y:S01]  /*8f60*/  FFMA R6, R252, R233, R6 ;  /* 0x000000e9fc067223 */ /* 0x000fe20000000006 */
[----:B------:R-:W-:Y:S01]  /*8f70*/  LOP3.LUT R233, R18, 0xffff0000, RZ, 0xc0, !PT ;  /* 0xffff000012e97812 */ /* 0x000fe200078ec0ff */
[----:B------:R1:W-:Y:S01]  /*8f80*/  STL [R1+0x268], R53 ;  /* 0x0002683501007387 */ /* 0x0003e20000100800 */
[C---:B------:R-:W-:Y:S01]  /*8f90*/  FMUL R185, R248.reuse, R185 ;  /* 0x000000b9f8b97220 */ /* 0x040fe20000400000 */
[C---:B------:R-:W-:Y:S01]  /*8fa0*/  FMUL R186, R248.reuse, R186 ;  /* 0x000000baf8ba7220 */ /* 0x040fe20000400000 */
[----:B------:R-:W-:Y:S01]  /*8fb0*/  FMUL R187, R248, R187 ;  /* 0x000000bbf8bb7220 */ /* 0x000fe20000400000 */
[----:B------:R1:W-:Y:S01]  /*8fc0*/  STL [R1+0x264], R54 ;  /* 0x0002643601007387 */ /* 0x0003e20000100800 */
[C---:B------:R-:W-:Y:S01]  /*8fd0*/  FFMA R7, R252.reuse, R233, R7 ;  /* 0x000000e9fc077223 */ /* 0x040fe20000000007 */
[C---:B------:R-:W-:Y:S01]  /*8fe0*/  FFMA R8, R252.reuse, R235, R8 ;  /* 0x000000ebfc087223 */ /* 0x040fe20000000008 */
[----:B------:R-:W-:Y:S01]  /*8ff0*/  FFMA R9, R252, R234, R9 ;  /* 0x000000eafc097223 */ /* 0x000fe20000000009 */
[----:B------:R1:W-:Y:S01]  /*9000*/  STL [R1+0x260], R55 ;  /* 0x0002603701007387 */ /* 0x0003e20000100800 */
[C---:B------:R-:W-:Y:S01]  /*9010*/  FMUL R190, R248.reuse, R190 ;  /* 0x000000bef8be7220 */ /* 0x040fe20000400000 */
[C---:B------:R-:W-:Y:S01]  /*9020*/  FMUL R192, R248.reuse, R192 ;  /* 0x000000c0f8c07220 */ /* 0x040fe20000400000 */
[C---:B------:R-:W-:Y:S01]  /*9030*/  FMUL R193, R248.reuse, R193 ;  /* 0x000000c1f8c17220 */ /* 0x040fe20000400000 */
[----:B------:R-:W-:Y:S01]  /*9040*/  STL [R1+0x25c], R24 ;  /* 0x00025c1801007387 */ /* 0x000fe20000100800 */
        /* <DEDUP_REMOVED lines=8> */
[----:B-1----:R-:W-:Y:S01]  /*90d0*/  F2FP.BF16.F32.PACK_AB R52, R3, R0 ;  /* 0x000000000334723e */ /* 0x002fe200000010ff */
[C---:B------:R-:W-:Y:S01]  /*90e0*/  FMUL R177, R248.reuse, R177 ;  /* 0x000000b1f8b17220 */ /* 0x040fe20000400000 */
[C---:B------:R-:W-:Y:S01]  /*90f0*/  FMUL R178, R248.reuse, R178 ;  /* 0x000000b2f8b27220 */ /* 0x040fe20000400000 */
[----:B------:R-:W-:Y:S01]  /*9100*/  STL [R1+0x250], R27 ;  /* 0x0002501b01007387 */ /* 0x000fe20000100800 */
[----:B------:R-:W-:Y:S01]  /*9110*/  F2FP.BF16.F32.PACK_AB R53, R5, R4 ;  /* 0x000000040535723e */ /* 0x000fe200000010ff */
        /* <DEDUP_REMOVED lines=49> */
[----:B------:R-:W-:Y:S01]  /*9430*/  FMUL R42, R248, R42 ;  /* 0x0000002af82a7220 */ /* 0x000fe20000400000 */
[----:B------:R1:W-:Y:S01]  /*9440*/  STL [R1+0x200], R2 ;  /* 0x0002000201007387 */ /* 0x0003e20000100800 */
[----:B------:R-:W-:Y:S01]  /*9450*/  BSSY.RECONVERGENT B0, `(.L_x_102) ;  /* 0x000046c000007945 */ /* 0x000fe20003800200 */
[----:B--2---:R-:W-:Y:S01]  /*9460*/  SHF.L.U32 R16, R51, 0x10, RZ ;  /* 0x0000001033107819 */ /* 0x004fe200000006ff */
[----:B------:R-:W-:Y:S01]  /*9470*/  ULEA UR4, UR6, UR4, 0x18 ;  /* 0x0000000406047291 */ /* 0x000fe2000f8ec0ff */
[----:B---3--:R-:W-:Y:S02]  /*9480*/  SHF.L.U32 R233, R11, 0x10, RZ ;  /* 0x000000100be97819 */ /* 0x008fe400000006ff */
[----:B----4-:R-:W-:Y:S01]  /*9490*/  SHF.L.U32 R235, R14, 0x10, RZ ;  /* 0x000000100eeb7819 */ /* 0x010fe200000006ff */
[----:B------:R-:W-:Y:S01]  /*94a0*/  ULEA UR7, UR44, UR4, 0x3 ;  /* 0x000000042c077291 */ /* 0x000fe2000f8e18ff */
[----:B------:R-:W-:Y:S01]  /*94b0*/  LOP3.LUT R17, R23, 0xffff0000, RZ, 0xc0, !PT ;  /* 0xffff000017117812 */ /* 0x000fe200078ec0ff */
[----:B------:R-:W-:Y:S01]  /*94c0*/  FFMA R10, R252, R233, R10 ;  /* 0x000000e9fc0a7223 */ /* 0x000fe2000000000a */
[----:B------:R-:W-:Y:S01]  /*94d0*/  LOP3.LUT R233, R11, 0xffff0000, RZ, 0xc0, !PT ;  /* 0xffff00000be97812 */ /* 0x000fe200078ec0ff */
[----:B------:R-:W-:Y:S01]  /*94e0*/  FMUL R11, R248, R241 ;  /* 0x000000f1f80b7220 */ /* 0x000fe20000400000 */
[----:B------:R-:W-:Y:S01]  /*94f0*/  LEA R50, R21, UR4, 0x1 ;  /* 0x0000000415327c11 */ /* 0x000fe2000f8e08ff */
[----:B------:R-:W-:Y:S01]  /*9500*/  UIADD3 UR7, UPT, UPT, UR7, 0x80, URZ ;  /* 0x0000008007077890 */ /* 0x000fe2000fffe0ff */
[----:B------:R-:W-:Y:S01]  /*9510*/  LOP3.LUT R21, R51, 0xffff0000, RZ, 0xc0, !PT ;  /* 0xffff000033157812 */ /* 0x000fe200078ec0ff */
[C---:B------:R-:W-:Y:S01]  /*9520*/  FFMA R11, R252.reuse, R233, R11 ;  /* 0x000000e9fc0b7223 */ /* 0x040fe2000000000b */
[----:B------:R-:W-:Y:S01]  /*9530*/  FFMA R12, R252, R235, R12 ;  /* 0x000000ebfc0c7223 */ /* 0x000fe2000000000c */
[----:B------:R-:W-:Y:S01]  /*9540*/  LOP3.LUT R233, R14, 0xffff0000, RZ, 0xc0, !PT ;  /* 0xffff00000ee97812 */ /* 0x000fe200078ec0ff */
[----:B------:R-:W-:Y:S01]  /*9550*/  FMUL R14, R248, R244 ;  /* 0x000000f4f80e7220 */ /* 0x000fe20000400000 */
[----:B------:R-:W-:Y:S01]  /*9560*/  SHF.L.U32 R235, R23, 0x10, RZ ;  /* 0x0000001017eb7819 */ /* 0x000fe200000006ff */
[----:B------:R-:W-:Y:S01]  /*9570*/  UPRMT UR7, UR6, 0x654, UR7 ;  /* 0x0000065406077896 */ /* 0x000fe20008000007 */
[----:B------:R-:W-:Y:S01]  /*9580*/  F2FP.BF16.F32.PACK_AB R240, R11, R10 ;  /* 0x0000000a0bf0723e */ /* 0x000fe200000010ff */
[----:B------:R-:W-:Y:S01]  /*9590*/  FFMA R13, R252, R233, R13 ;  /* 0x000000e9fc0d7223 */ /* 0x000fe2000000000d */
[----:B-1----:R-:W-:Y:S01]  /*95a0*/  IADD3 R2, PT, PT, R50, 0x110, RZ ;  /* 0x0000011032027810 */ /* 0x002fe20007ffe0ff */
[----:B------:R-:W-:Y:S01]  /*95b0*/  FFMA R250, R252, R235, R14 ;  /* 0x000000ebfcfa7223 */ /* 0x000fe2000000000e */
[----:B------:R-:W-:Y:S01]  /*95c0*/  FMUL R14, R248, R245 ;  /* 0x000000f5f80e7220 */ /* 0x000fe20000400000 */
[----:B------:R-:W-:Y:S01]  /*95d0*/  SHF.L.U32 R22, R48, 0x10, RZ ;  /* 0x0000001030167819 */ /* 0x000fe200000006ff */
[----:B------:R-:W-:Y:S01]  /*95e0*/  UIADD3 UR44, UPT, UPT, UR44, 0x1, URZ ;  /* 0x000000012c2c7890 */ /* 0x000fe2000fffe0ff */
[----:B------:R-:W-:Y:S01]  /*95f0*/  F2FP.BF16.F32.PACK_AB R241, R13, R12 ;  /* 0x0000000c0df1723e */ /* 0x000fe200000010ff */
[C---:B------:R-:W-:Y:S01]  /*9600*/  FFMA R23, R252.reuse, R17, R14 ;  /* 0x00000011fc177223 */ /* 0x040fe2000000000e */
[----:B------:R-:W-:Y:S01]  /*9610*/  FFMA R251, R252, R16, R15 ;  /* 0x00000010fcfb7223 */ /* 0x000fe2000000000f */
[----:B------:R-:W-:Y:S01]  /*9620*/  LOP3.LUT R247, R48, 0xffff0000, RZ, 0xc0, !PT ;  /* 0xffff000030f77812 */ /* 0x000fe200078ec0ff */
[----:B------:R-:W1:Y:S01]  /*9630*/  LDTM.x16 R4, tmem[UR5+0xe0] ;  /* 0x0000e005000479ee */ /* 0x000e620008240000 */
[----:B------:R-:W-:Y:S01]  /*9640*/  NOP ;  /* 0x0000000000007918 */ /* 0x000fe20000000000 */
[----:B-1----:R-:W-:Y:S01]  /*9650*/  SYNCS.ARRIVE.TRANS64.RED.A1T0 RZ, [UR7], RZ ;  /* 0x000000ffffff79a7 */ /* 0x002fe20008100407 */
[----:B------:R-:W-:Y:S01]  /*9660*/  STS.128 [R50+0x100], R52 ;  /* 0x0001003432007388 */ /* 0x000fe20000000c00 */
[----:B------:R-:W-:Y:S01]  /*9670*/  F2FP.BF16.F32.PACK_AB R242, R23, R250 ;  /* 0x000000fa17f2723e */ /* 0x000fe200000010ff */
[----:B------:R-:W-:Y:S01]  /*9680*/  FFMA R20, R252, R21, R20 ;  /* 0x00000015fc147223 */ /* 0x000fe20000000014 */
[----:B------:R-:W-:Y:S01]  /*9690*/  LOP3.LUT R246, R47, 0xffff0000, RZ, 0xc0, !PT ;  /* 0xffff00002ff67812 */ /* 0x000fe200078ec0ff */
[----:B------:R-:W-:Y:S01]  /*96a0*/  FMUL R23, R248, R219 ;  /* 0x000000dbf8177220 */ /* 0x000fe20000400000 */
[----:B------:R-:W-:Y:S01]  /*96b0*/  IADD3 R21, PT, PT, R50, 0x100, RZ ;  /* 0x0000010032157810 */ /* 0x000fe20007ffe0ff */
[----:B------:R-:W-:Y:S01]  /*96c0*/  FMUL R219, R248, R223 ;  /* 0x000000dff8db7220 */ /* 0x000fe20000400000 */
[----:B------:R-:W-:Y:S01]  /*96d0*/  F2FP.BF16.F32.PACK_AB R243, R20, R251 ;  /* 0x000000fb14f3723e */ /* 0x000fe200000010ff */
[C---:B------:R-:W-:Y:S01]  /*96e0*/  FMUL R20, R248.reuse, R217 ;  /* 0x000000d9f8147220 */ /* 0x040fe20000400000 */
[----:B------:R-:W-:Y:S01]  /*96f0*/  @P0 IADD3 R2, PT, PT, R21, -0x10, RZ ;  /* 0xfffffff015020810 */ /* 0x000fe20007ffe0ff */
[C---:B------:R-:W-:Y:S01]  /*9700*/  FMUL R217, R248.reuse, R221 ;  /* 0x000000ddf8d97220 */ /* 0x040fe20000400000 */
[----:B------:R-:W-:Y:S01]  /*9710*/  SHF.L.U32 R251, R47, 0x10, RZ ;  /* 0x000000102ffb7819 */ /* 0x000fe200000006ff */
[C---:B------:R-:W-:Y:S01]  /*9720*/  FMUL R21, R248.reuse, R216 ;  /* 0x000000d8f8157220 */ /* 0x040fe20000400000 */
[----:B------:R-:W-:Y:S01]  /*9730*/  ISETP.NE.AND P0, PT, R49, RZ, PT ;  /* 0x000000ff3100720c */ /* 0x000fe20003f05270 */
[----:B------:R-:W-:Y:S01]  /*9740*/  STS.128 [R2], R240 ;  /* 0x000000f002007388 */ /* 0x000fe20000000c00 */
[----:B------:R-:W-:Y:S01]  /*9750*/  FMUL R216, R248, R220 ;  /* 0x000000dcf8d87220 */ /* 0x000fe20000400000 */
[----:B------:R-:W-:Y:S01]  /*9760*/  FFMA R21, R252, R22, R21 ;  /* 0x00000016fc157223 */ /* 0x000fe20000000015 */
[----:B------:R-:W-:Y:S01]  /*9770*/  SHF.L.U32 R233, R46, 0x10, RZ ;  /* 0x000000102ee97819 */ /* 0x000fe200000006ff */
[----:B------:R-:W-:Y:S01]  /*9780*/  FFMA R20, R252, R247, R20 ;  /* 0x000000f7fc147223 */ /* 0x000fe20000000014 */
[----:B------:R-:W-:Y:S01]  /*9790*/  LOP3.LUT R250, R46, 0xffff0000, RZ, 0xc0, !PT ;  /* 0xffff00002efa7812 */ /* 0x000fe200078ec0ff */
[C---:B------:R-:W-:Y:S01]  /*97a0*/  FMUL R220, R248.reuse, R224 ;  /* 0x000000e0f8dc7220 */ /* 0x040fe20000400000 */
[----:B------:R-:W-:Y:S01]  /*97b0*/  STL [R1+0x21c], R13 ;  /* 0x00021c0d01007387 */ /* 0x000fe20000100800 */
[----:B------:R-:W-:Y:S01]  /*97c0*/  FMUL R224, R248, R228 ;  /* 0x000000e4f8e07220 */ /* 0x000fe20000400000 */
[----:B------:R-:W-:Y:S01]  /*97d0*/  F2FP.BF16.F32.PACK_AB R20, R20, R21 ;  /* 0x000000151414723e */ /* 0x000fe200000010ff */
[C---:B------:R-:W-:Y:S01]  /*97e0*/  FMUL R221, R248.reuse, R225 ;  /* 0x000000e1f8dd7220 */ /* 0x040fe20000400000 */
[----:B------:R-:W-:Y:S01]  /*97f0*/  STL [R1+0x1c0], R50 ;  /* 0x0001c03201007387 */ /* 0x000fe20000100800 */
[C---:B------:R-:W-:Y:S01]  /*9800*/  FMUL R225, R248.reuse, R229 ;  /* 0x000000e5f8e17220 */ /* 0x040fe20000400000 */
[C---:B------:R-:W-:Y:S01]  /*9810*/  SHF.L.U32 R235, R45.reuse, 0x10, RZ ;  /* 0x000000102deb7819 */ /* 0x040fe200000006ff */
[C---:B------:R-:W-:Y:S01]  /*9820*/  FMUL R22, R248.reuse, R218 ;  /* 0x000000daf8167220 */ /* 0x040fe20000400000 */
[----:B------:R-:W-:Y:S01]  /*9830*/  STL [R1+0x218], R14 ;  /* 0x0002180e01007387 */ /* 0x000fe20000100800 */
[----:B------:R-:W-:Y:S01]  /*9840*/  FMUL R218, R248, R222 ;  /* 0x000000def8da7220 */ /* 0x000fe20000400000 */
[----:B------:R-:W-:Y:S01]  /*9850*/  LOP3.LUT R234, R45, 0xffff0000, RZ, 0xc0, !PT ;  /* 0xffff00002dea7812 */ /* 0x000fe200078ec0ff */
[C---:B------:R-:W-:Y:S01]  /*9860*/  FFMA R22, R252.reuse, R251, R22 ;  /* 0x000000fbfc167223 */ /* 0x040fe20000000016 */
[----:B------:R-:W-:Y:S01]  /*9870*/  STL [R1+0x214], R15 ;  /* 0x0002140f01007387 */ /* 0x000fe20000100800 */
[C---:B------:R-:W-:Y:S01]  /*9880*/  FFMA R23, R252.reuse, R246, R23 ;  /* 0x000000f6fc177223 */ /* 0x040fe20000000017 */
[C---:B------:R-:W-:Y:S01]  /*9890*/  FFMA R216, R252.reuse, R233, R216 ;  /* 0x000000e9fcd87223 */ /* 0x040fe200000000d8 */
[C---:B------:R-:W-:Y:S01]  /*98a0*/  FFMA R217, R252.reuse, R250, R217 ;  /* 0x000000fafcd97223 */ /* 0x040fe200000000d9 */
[----:B------:R-:W-:Y:S01]  /*98b0*/  STL [R1+0x210], R16 ;  /* 0x0002101001007387 */ /* 0x000fe20000100800 */
[C---:B------:R-:W-:Y:S01]  /*98c0*/  FFMA R218, R252.reuse, R235, R218 ;  /* 0x000000ebfcda7223 */ /* 0x040fe200000000da */
[----:B------:R-:W-:Y:S01]  /*98d0*/  FFMA R219, R252, R234, R219 ;  /* 0x000000eafcdb7223 */ /* 0x000fe200000000db */
[----:B------:R-:W-:Y:S01]  /*98e0*/  F2FP.BF16.F32.PACK_AB R21, R23, R22 ;  /* 0x000000161715723e */ /* 0x000fe200000010ff */
[----:B------:R-:W-:Y:S01]  /*98f0*/  STL [R1+0x20c], R17 ;  /* 0x00020c1101007387 */ /* 0x000fe20000100800 */
[----:B------:R-:W-:Y:S01]  /*9900*/  F2FP.BF16.F32.PACK_AB R22, R217, R216 ;  /* 0x000000d8d916723e */ /* 0x000fe200000010ff */
[C---:B------:R-:W-:Y:S01]  /*9910*/  FMUL R222, R248.reuse, R226 ;  /* 0x000000e2f8de7220 */ /* 0x040fe20000400000 */
[----:B------:R-:W-:Y:S01]  /*9920*/  F2FP.BF16.F32.PACK_AB R23, R219, R218 ;  /* 0x000000dadb17723e */ /* 0x000fe200000010ff */
[----:B------:R1:W-:Y:S01]  /*9930*/  STL [R1+0x208], R18 ;  /* 0x0002081201007387 */ /* 0x0003e20000100800 */
[C---:B------:R-:W-:Y:S01]  /*9940*/  FMUL R226, R248.reuse, R230 ;  /* 0x000000e6f8e27220 */ /* 0x040fe20000400000 */
[C---:B------:R-:W-:Y:S01]  /*9950*/  FMUL R223, R248.reuse, R227 ;  /* 0x000000e3f8df7220 */ /* 0x040fe20000400000 */
[----:B------:R-:W-:Y:S01]  /*9960*/  FMUL R227, R248, R231 ;  /* 0x000000e7f8e37220 */ /* 0x000fe20000400000 */
[----:B------:R2:W-:Y:S01]  /*9970*/  STL [R1+0x204], R19 ;  /* 0x0002041301007387 */ /* 0x0005e20000100800 */
[----:B------:R-:W-:Y:S03]  /*9980*/  UIADD3 UR7, UPT, UPT, UR43, 0x1, URZ ;  /* 0x000000012b077890 */ /* 0x000fe6000fffe0ff */
[----:B-1----:R-:W3:Y:S04]  /*9990*/  LDL.LU R18, [R1+0x1a0] ;  /* 0x0001a00001127983 */ /* 0x002ee80000300800 */
[----:B------:R-:W4:Y:S04]  /*99a0*/  LDL.LU R17, [R1+0x1a4] ;  /* 0x0001a40001117983 */ /* 0x000f280000300800 */
[----:B------:R-:W2:Y:S04]  /*99b0*/  LDL.LU R16, [R1+0x1a8] ;  /* 0x0001a80001107983 */ /* 0x000ea80000300800 */
[----:B------:R-:W2:Y:S04]  /*99c0*/  LDL.LU R15, [R1+0x1ac] ;  /* 0x0001ac00010f7983 */ /* 0x000ea80000300800 */
[----:B------:R-:W2:Y:S04]  /*99d0*/  LDL.LU R14, [R1+0x180] ;  /* 0x00018000010e7983 */ /* 0x000ea80000300800 */
[----:B------:R-:W2:Y:S04]  /*99e0*/  LDL.LU R13, [R1+0x184] ;  /* 0x00018400010d7983 */ /* 0x000ea80000300800 */
[----:B------:R-:W2:Y:S04]  /*99f0*/  LDL.LU R3, [R1+0x188] ;  /* 0x0001880001037983 */ /* 0x000ea80000300800 */
[----:B------:R-:W2:Y:S01]  /*9a00*/  LDL.LU R0, [R1+0x18c] ;  /* 0x00018c0001007983 */ /* 0x000ea20000300800 */
[C---:B---3--:R-:W-:Y:S02]  /*9a10*/  SHF.L.U32 R229, R18.reuse, 0x10, RZ ;  /* 0x0000001012e57819 */ /* 0x048fe400000006ff */
[----:B------:R-:W-:Y:S02]  /*9a20*/  LOP3.LUT R228, R18, 0xffff0000, RZ, 0xc0, !PT ;  /* 0xffff000012e47812 */ /* 0x000fe400078ec0ff */
[----:B------:R-:W3:Y:S01]  /*9a30*/  LDL.LU R18, [R1+0x160] ;  /* 0x0001600001127983 */ /* 0x000ee20000300800 */
[C---:B----4-:R-:W-:Y:S01]  /*9a40*/  SHF.L.U32 R231, R17.reuse, 0x10, RZ ;  /* 0x0000001011e77819 */ /* 0x050fe200000006ff */
[C---:B------:R-:W-:Y:S01]  /*9a50*/  FFMA R220, R252.reuse, R229, R220 ;  /* 0x000000e5fcdc7223 */ /* 0x040fe200000000dc */
[----:B------:R-:W-:Y:S01]  /*9a60*/  LOP3.LUT R230, R17, 0xffff0000, RZ, 0xc0, !PT ;  /* 0xffff000011e67812 */ /* 0x000fe200078ec0ff */
[----:B------:R-:W-:Y:S01]  /*9a70*/  FFMA R221, R252, R228, R221 ;  /* 0x000000e4fcdd7223 */ /* 0x000fe200000000dd */
[----:B------:R-:W4:Y:S01]  /*9a80*/  LDL.LU R17, [R1+0x164] ;  /* 0x0001640001117983 */ /* 0x000f220000300800 */
[----:B--2---:R-:W-:Y:S01]  /*9a90*/  SHF.L.U32 R237, R16, 0x10, RZ ;  /* 0x0000001010ed7819 */ /* 0x004fe200000006ff */
[----:B------:R-:W-:Y:S01]  /*9aa0*/  FFMA R222, R252, R231, R222 ;  /* 0x000000e7fcde7223 */ /* 0x000fe200000000de */
[----:B------:R-:W-:Y:S01]  /*9ab0*/  LOP3.LUT R236, R16, 0xffff0000, RZ, 0xc0, !PT ;  /* 0xffff000010ec7812 */ /* 0x000fe200078ec0ff */
[C---:B------:R-:W-:Y:S01]  /*9ac0*/  FFMA R223, R252.reuse, R230, R223 ;  /* 0x000000e6fcdf7223 */ /* 0x040fe200000000df */
[----:B------:R-:W2:Y:S01]  /*9ad0*/  LDL.LU R16, [R1+0x168] ;  /* 0x0001680001107983 */ /* 0x000ea20000300800 */
[C---:B------:R-:W-:Y:S01]  /*9ae0*/  SHF.L.U32 R239, R15.reuse, 0x10, RZ ;  /* 0x000000100fef7819 */ /* 0x040fe200000006ff */
[C---:B------:R-:W-:Y:S01]  /*9af0*/  FFMA R224, R252.reuse, R237, R224 ;  /* 0x000000edfce07223 */ /* 0x040fe200000000e0 */
[----:B------:R-:W-:Y:S01]  /*9b00*/  LOP3.LUT R238, R15, 0xffff0000, RZ, 0xc0, !PT ;  /* 0xffff00000fee7812 */ /* 0x000fe200078ec0ff */
[----:B------:R-:W-:Y:S01]  /*9b10*/  FFMA R225, R252, R236, R225 ;  /* 0x000000ecfce17223 */ /* 0x000fe200000000e1 */
[----:B------:R-:W-:Y:S01]  /*9b20*/  SHF.L.U32 R247, R14, 0x10, RZ ;  /* 0x000000100ef77819 */ /* 0x000fe200000006ff */
[----:B------:R-:W-:Y:S01]  /*9b30*/  FFMA R226, R252, R239, R226 ;  /* 0x000000effce27223 */ /* 0x000fe200000000e2 */
[----:B------:R-:W-:Y:S01]  /*9b40*/  LOP3.LUT R246, R14, 0xffff0000, RZ, 0xc0, !PT ;  /* 0xffff00000ef67812 */ /* 0x000fe200078ec0ff */
[C---:B------:R-:W-:Y:S01]  /*9b50*/  FFMA R227, R252.reuse, R238, R227 ;  /* 0x000000eefce37223 */ /* 0x040fe200000000e3 */
[----:B------:R-:W-:Y:S01]  /*9b60*/  SHF.L.U32 R251, R13, 0x10, RZ ;  /* 0x000000100dfb7819 */ /* 0x000fe200000006ff */
[C---:B------:R-:W-:Y:S01]  /*9b70*/  FFMA R200, R252.reuse, R247, R200 ;  /* 0x000000f7fcc87223 */ /* 0x040fe200000000c8 */
[C---:B------:R-:W-:Y:S01]  /*9b80*/  SHF.L.U32 R233, R3.reuse, 0x10, RZ ;  /* 0x0000001003e97819 */ /* 0x040fe200000006ff */
[C---:B------:R-:W-:Y:S01]  /*9b90*/  FFMA R201, R252.reuse, R246, R201 ;  /* 0x000000f6fcc97223 */ /* 0x040fe200000000c9 */
[----:B------:R-:W-:Y:S01]  /*9ba0*/  LOP3.LUT R241, R3, 0xffff0000, RZ, 0xc0, !PT ;  /* 0xffff000003f17812 */ /* 0x000fe200078ec0ff */
[----:B------:R-:W-:Y:S01]  /*9bb0*/  FFMA R202, R252, R251, R202 ;  /* 0x000000fbfcca7223 */ /* 0x000fe200000000ca */
[C---:B------:R-:W-:Y:S02]  /*9bc0*/  SHF.L.U32 R243, R0.reuse, 0x10, RZ ;  /* 0x0000001000f37819 */ /* 0x040fe400000006ff */
[----:B------:R-:W-:Y:S02]  /*9bd0*/  LOP3.LUT R242, R0, 0xffff0000, RZ, 0xc0, !PT ;  /* 0xffff000000f27812 */ /* 0x000fe400078ec0ff */
[----:B------:R-:W2:Y:S01]  /*9be0*/  LDL.LU R0, [R1+0x16c] ;  /* 0x00016c0001007983 */ /* 0x000ea20000300800 */
[----:B------:R-:W-:Y:S02]  /*9bf0*/  LOP3.LUT R240, R13, 0xffff0000, RZ, 0xc0, !PT ;  /* 0xffff00000df07812 */ /* 0x000fe400078ec0ff */
[----:B------:R-:W-:Y:S01]  /*9c00*/  F2FP.BF16.F32.PACK_AB R220, R221, R220 ;  /* 0x000000dcdddc723e */ /* 0x000fe200000010ff */
[----:B------:R-:W2:Y:S01]  /*9c10*/  LDL.LU R15, [R1] ;  /* 0x00000000010f7983 */ /* 0x000ea20000300800 */
[----:B------:R-:W-:Y:S01]  /*9c20*/  F2FP.BF16.F32.PACK_AB R221, R223, R222 ;  /* 0x000000dedfdd723e */ /* 0x000fe200000010ff */
[C---:B------:R-:W-:Y:S01]  /*9c30*/  FFMA R203, R252.reuse, R240, R203 ;  /* 0x000000f0fccb7223 */ /* 0x040fe200000000cb */
[C---:B------:R-:W-:Y:S01]  /*9c40*/  FFMA R204, R252.reuse, R233, R204 ;  /* 0x000000e9fccc7223 */ /* 0x040fe200000000cc */
[----:B------:R-:W2:Y:S01]  /*9c50*/  LDL.LU R3, [R1+0x4] ;  /* 0x0000040001037983 */ /* 0x000ea20000300800 */
[C---:B------:R-:W-:Y:S01]  /*9c60*/  FFMA R205, R252.reuse, R241, R205 ;  /* 0x000000f1fccd7223 */ /* 0x040fe200000000cd */
[C---:B------:R-:W-:Y:S01]  /*9c70*/  FFMA R206, R252.reuse, R243, R206 ;  /* 0x000000f3fcce7223 */ /* 0x040fe200000000ce */
[----:B------:R-:W-:Y:S01]  /*9c80*/  FFMA R207, R252, R242, R207 ;  /* 0x000000f2fccf7223 */ /* 0x000fe200000000cf */
[----:B------:R-:W2:Y:S01]  /*9c90*/  LDL.LU R14, [R1+0x8] ;  /* 0x00000800010e7983 */ /* 0x000ea20000300800 */
[----:B------:R-:W-:Y:S02]  /*9ca0*/  F2FP.BF16.F32.PACK_AB R222, R225, R224 ;  /* 0x000000e0e1de723e */ /* 0x000fe400000010ff */
[----:B------:R-:W-:Y:S01]  /*9cb0*/  F2FP.BF16.F32.PACK_AB R223, R227, R226 ;  /* 0x000000e2e3df723e */ /* 0x000fe200000010ff */
[----:B------:R-:W2:Y:S01]  /*9cc0*/  LDL.LU R13, [R1+0xc] ;  /* 0x00000c00010d7983 */ /* 0x000ea20000300800 */
[----:B------:R-:W-:Y:S02]  /*9cd0*/  F2FP.BF16.F32.PACK_AB R200, R201, R200 ;  /* 0x000000c8c9c8723e */ /* 0x000fe400000010ff */
[----:B------:R-:W-:Y:S01]  /*9ce0*/  F2FP.BF16.F32.PACK_AB R201, R203, R202 ;  /* 0x000000cacbc9723e */ /* 0x000fe200000010ff */
[----:B------:R-:W2:Y:S01]  /*9cf0*/  LDL.LU R25, [R1+0x10] ;  /* 0x0000100001197983 */ /* 0x000ea20000300800 */
[----:B------:R-:W-:Y:S02]  /*9d00*/  F2FP.BF16.F32.PACK_AB R203, R207, R206 ;  /* 0x000000cecfcb723e */ /* 0x000fe400000010ff */
[----:B------:R-:W-:Y:S01]  /*9d10*/  F2FP.BF16.F32.PACK_AB R202, R205, R204 ;  /* 0x000000cccdca723e */ /* 0x000fe200000010ff */
        /* <DEDUP_REMOVED lines=14> */
[----:B------:R-:W-:Y:S01]  /*9e00*/  F2FP.BF16.F32.PACK_AB R208, R209, R208 ;  /* 0x000000d0d1d0723e */ /* 0x000fe200000010ff */
[C---:B------:R-:W-:Y:S02]  /*9e10*/  FFMA R212, R252.reuse, R245, R212 ;  /* 0x000000f5fcd47223 */ /* 0x040fe400000000d4 */
[----:B------:R-:W-:Y:S01]  /*9e20*/  FFMA R213, R252, R244, R213 ;  /* 0x000000f4fcd57223 */ /* 0x000fe200000000d5 */
[----:B------:R-:W-:Y:S04]  /*9e30*/  F2FP.BF16.F32.PACK_AB R209, R211, R210 ;  /* 0x000000d2d3d1723e */ /* 0x000fe800000010ff */
[----:B------:R-:W-:Y:S02]  /*9e40*/  F2FP.BF16.F32.PACK_AB R210, R213, R212 ;  /* 0x000000d4d5d2723e */ /* 0x000fe400000010ff */
[C---:B------:R-:W-:Y:S02]  /*9e50*/  SHF.L.U32 R249, R0.reuse, 0x10, RZ ;  /* 0x0000001000f97819 */ /* 0x040fe400000006ff */
[----:B------:R-:W-:Y:S02]  /*9e60*/  LOP3.LUT R0, R0, 0xffff0000, RZ, 0xc0, !PT ;  /* 0xffff000000007812 */ /* 0x000fe400078ec0ff */
[C---:B------:R-:W-:Y:S01]  /*9e70*/  SHF.L.U32 R231, R15.reuse, 0x10, RZ ;  /* 0x000000100fe77819 */ /* 0x040fe200000006ff */
[C---:B------:R-:W-:Y:S01]  /*9e80*/  FFMA R214, R252.reuse, R249, R214 ;  /* 0x000000f9fcd67223 */ /* 0x040fe200000000d6 */
        /* <DEDUP_REMOVED lines=11> */
[----:B------:R-:W2:Y:S01]  /*9f40*/  LDL.LU R14, [R1+0x28] ;  /* 0x00002800010e7983 */ /* 0x000ea20000300800 */
[C---:B------:R-:W-:Y:S01]  /*9f50*/  SHF.L.U32 R38, R13.reuse, 0x10, RZ ;  /* 0x000000100d267819 */ /* 0x040fe200000006ff */
[C---:B------:R-:W-:Y:S01]  /*9f60*/  FFMA R188, R252.reuse, R3, R188 ;  /* 0x00000003fcbc7223 */ /* 0x040fe200000000bc */
[----:B------:R-:W-:Y:S01]  /*9f70*/  LOP3.LUT R16, R13, 0xffff0000, RZ, 0xc0, !PT ;  /* 0xffff00000d107812 */ /* 0x000fe200078ec0ff */
[C---:B------:R-:W-:Y:S01]  /*9f80*/  FFMA R189, R252.reuse, R232, R189 ;  /* 0x000000e8fcbd7223 */ /* 0x040fe200000000bd */
[----:B------:R-:W2:Y:S01]  /*9f90*/  LDL.LU R13, [R1+0x2c] ;  /* 0x00002c00010d7983 */ /* 0x000ea20000300800 */
[----:B------:R-:W-:Y:S01]  /*9fa0*/  F2FP.BF16.F32.PACK_AB R184, R185, R184 ;  /* 0x000000b8b9b8723e */ /* 0x000fe200000010ff */
[C---:B------:R-:W-:Y:S01]  /*9fb0*/  FFMA R190, R252.reuse, R38, R190 ;  /* 0x00000026fcbe7223 */ /* 0x040fe200000000be */
[----:B------:R-:W-:Y:S01]  /*9fc0*/  FFMA R191, R252, R16, R191 ;  /* 0x00000010fcbf7223 */ /* 0x000fe200000000bf */
[----:B------:R-:W2:Y:S01]  /*9fd0*/  LDL.LU R27, [R1+0x30] ;  /* 0x00003000011b7983 */ /* 0x000ea20000300800 */
[----:B------:R-:W-:Y:S02]  /*9fe0*/  F2FP.BF16.F32.PACK_AB R185, R187, R186 ;  /* 0x000000babbb9723e */ /* 0x000fe400000010ff */
[C---:B------:R-:W-:Y:S01]  /*9ff0*/  SHF.L.U32 R45, R19.reuse, 0x10, RZ ;  /* 0x00000010132d7819 */ /* 0x040fe200000006ff */
[----:B------:R-:W2:Y:S01]  /*a000*/  LDL.LU R26, [R1+0x34] ;  /* 0x00003400011a7983 */ /* 0x000ea20000300800 */
[----:B------:R-:W-:Y:S02]  /*a010*/  LOP3.LUT R46, R19, 0xffff0000, RZ, 0xc0, !PT ;  /* 0xffff0000132e7812 */ /* 0x000fe400078ec0ff */
[----:B------:R-:W-:Y:S01]  /*a020*/  F2FP.BF16.F32.PACK_AB R186, R189, R188 ;  /* 0x000000bcbdba723e */ /* 0x000fe200000010ff */
[----:B------:R-:W2:Y:S01]  /*a030*/  LDL.LU R19, [R1+0x38] ;  /* 0x0000380001137983 */ /* 0x000ea20000300800 */
[C---:B------:R-:W-:Y:S02]  /*a040*/  SHF.L.U32 R247, R25.reuse, 0x10, RZ ;  /* 0x0000001019f77819 */ /* 0x040fe400000006ff */
[----:B------:R-:W-:Y:S02]  /*a050*/  LOP3.LUT R236, R25, 0xffff0000, RZ, 0xc0, !PT ;  /* 0xffff000019ec7812 */ /* 0x000fe400078ec0ff */
[----:B------:R-:W-:Y:S01]  /*a060*/  SHF.L.U32 R239, R24, 0x10, RZ ;  /* 0x0000001018ef7819 */ /* 0x000fe200000006ff */
[----:B------:R-:W-:Y:S01]  /*a070*/  FFMA R192, R252, R247, R192 ;  /* 0x000000f7fcc07223 */ /* 0x000fe200000000c0 */
[----:B------:R-:W-:Y:S01]  /*a080*/  LOP3.LUT R238, R24, 0xffff0000, RZ, 0xc0, !PT ;  /* 0xffff000018ee7812 */ /* 0x000fe200078ec0ff */
[C---:B------:R-:W-:Y:S01]  /*a090*/  FFMA R193, R252.reuse, R236, R193 ;  /* 0x000000ecfcc17223 */ /* 0x040fe200000000c1 */
[----:B------:R-:W-:Y:S01]  /*a0a0*/  F2FP.BF16.F32.PACK_AB R211, R215, R214 ;  /* 0x000000d6d7d3723e */ /* 0x000fe200000010ff */
[C---:B------:R-:W-:Y:S01]  /*a0b0*/  FFMA R194, R252.reuse, R239, R194 ;  /* 0x000000effcc27223 */ /* 0x040fe200000000c2 */
[----:B------:R-:W-:Y:S01]  /*a0c0*/  F2FP.BF16.F32.PACK_AB R187, R191, R190 ;  /* 0x000000bebfbb723e */ /* 0x000fe200000010ff */
[C---:B------:R-:W-:Y:S01]  /*a0d0*/  FFMA R195, R252.reuse, R238, R195 ;  /* 0x000000eefcc37223 */ /* 0x040fe200000000c3 */
[C---:B------:R-:W-:Y:S01]  /*a0e0*/  FFMA R196, R252.reuse, R45, R196 ;  /* 0x0000002dfcc47223 */ /* 0x040fe200000000c4 */
[----:B------:R-:W-:Y:S01]  /*a0f0*/  FFMA R197, R252, R46, R197 ;  /* 0x0000002efcc57223 */ /* 0x000fe200000000c5 */
[----:B------:R-:W-:Y:S02]  /*a100*/  F2FP.BF16.F32.PACK_AB R192, R193, R192 ;  /* 0x000000c0c1c0723e */ /* 0x000fe400000010ff */
[----:B------:R-:W-:Y:S02]  /*a110*/  F2FP.BF16.F32.PACK_AB R193, R195, R194 ;  /* 0x000000c2c3c1723e */ /* 0x000fe400000010ff */
[----:B------:R-:W-:Y:S02]  /*a120*/  F2FP.BF16.F32.PACK_AB R194, R197, R196 ;  /* 0x000000c4c5c2723e */ /* 0x000fe400000010ff */
[C---:B---3--:R-:W-:Y:S02]  /*a130*/  SHF.L.U32 R52, R18.reuse, 0x10, RZ ;  /* 0x0000001012347819 */ /* 0x048fe400000006ff */
[----:B------:R-:W-:Y:S02]  /*a140*/  LOP3.LUT R51, R18, 0xffff0000, RZ, 0xc0, !PT ;  /* 0xffff000012337812 */ /* 0x000fe400078ec0ff */
[----:B------:R-:W3:Y:S01]  /*a150*/  LDL.LU R18, [R1+0x3c] ;  /* 0x00003c0001127983 */ /* 0x000ee20000300800 */
[C---:B----4-:R-:W-:Y:S01]  /*a160*/  SHF.L.U32 R251, R17.reuse, 0x10, RZ ;  /* 0x0000001011fb7819 */ /* 0x050fe200000006ff */
[C---:B------:R-:W-:Y:S01]  /*a170*/  FFMA R198, R252.reuse, R52, R198 ;  /* 0x00000034fcc67223 */ /* 0x040fe200000000c6 */
[----:B------:R-:W-:Y:S01]  /*a180*/  LOP3.LUT R246, R17, 0xffff0000, RZ, 0xc0, !PT ;  /* 0xffff000011f67812 */ /* 0x000fe200078ec0ff */
[C---:B------:R-:W-:Y:S01]  /*a190*/  FFMA R199, R252.reuse, R51, R199 ;  /* 0x00000033fcc77223 */ /* 0x040fe200000000c7 */
[----:B------:R-:W4:Y:S01]  /*a1a0*/  LDL.LU R17, [R1+0x40] ;  /* 0x0000400001117983 */ /* 0x000f220000300800 */
[C---:B------:R-:W-:Y:S02]  /*a1b0*/  FFMA R168, R252.reuse, R251, R168 ;  /* 0x000000fbfca87223 */ /* 0x040fe400000000a8 */
[C---:B------:R-:W-:Y:S01]  /*a1c0*/  FFMA R169, R252.reuse, R246, R169 ;  /* 0x000000f6fca97223 */ /* 0x040fe200000000a9 */
[----:B------:R-:W-:Y:S04]  /*a1d0*/  F2FP.BF16.F32.PACK_AB R195, R199, R198 ;  /* 0x000000c6c7c3723e */ /* 0x000fe800000010ff */
[----:B------:R-:W-:Y:S02]  /*a1e0*/  F2FP.BF16.F32.PACK_AB R168, R169, R168 ;  /* 0x000000a8a9a8723e */ /* 0x000fe400000010ff */
[C---:B--2---:R-:W-:Y:S02]  /*a1f0*/  SHF.L.U32 R233, R15.reuse, 0x10, RZ ;  /* 0x000000100fe97819 */ /* 0x044fe400000006ff */
[----:B------:R-:W-:Y:S02]  /*a200*/  LOP3.LUT R240, R15, 0xffff0000, RZ, 0xc0, !PT ;  /* 0xffff00000ff07812 */ /* 0x000fe400078ec0ff */
[----:B------:R-:W2:Y:S01]  /*a210*/  LDL.LU R15, [R1+0x44] ;  /* 0x00004400010f7983 */ /* 0x000ea20000300800 */
[C---:B------:R-:W-:Y:S02]  /*a220*/  FFMA R170, R252.reuse, R233, R170 ;  /* 0x000000e9fcaa7223 */ /* 0x040fe400000000aa */
[----:B------:R-:W-:Y:S01]  /*a230*/  FFMA R171, R252, R240, R171 ;  /* 0x000000f0fcab7223 */ /* 0x000fe200000000ab */
[C---:B------:R-:W-:Y:S02]  /*a240*/  SHF.L.U32 R50, R14.reuse, 0x10, RZ ;  /* 0x000000100e327819 */ /* 0x040fe400000006ff */
[----:B------:R-:W-:Y:S02]  /*a250*/  LOP3.LUT R55, R14, 0xffff0000, RZ, 0xc0, !PT ;  /* 0xffff00000e377812 */ /* 0x000fe400078ec0ff */
[----:B------:R-:W2:Y:S01]  /*a260*/  LDL.LU R14, [R1+0x48] ;  /* 0x00004800010e7983 */ /* 0x000ea20000300800 */
[C---:B------:R-:W-:Y:S01]  /*a270*/  SHF.L.U32 R25, R13.reuse, 0x10, RZ ;  /* 0x000000100d197819 */ /* 0x040fe200000006ff */
[C---:B------:R-:W-:Y:S01]  /*a280*/  FFMA R172, R252.reuse, R50, R172 ;  /* 0x00000032fcac7223 */ /* 0x040fe200000000ac */
[----:B------:R-:W-:Y:S01]  /*a290*/  LOP3.LUT R24, R13, 0xffff0000, RZ, 0xc0, !PT ;  /* 0xffff00000d187812 */ /* 0x000fe200078ec0ff */
[C---:B------:R-:W-:Y:S01]  /*a2a0*/  FFMA R173, R252.reuse, R55, R173 ;  /* 0x00000037fcad7223 */ /* 0x040fe200000000ad */
[----:B------:R-:W2:Y:S01]  /*a2b0*/  LDL.LU R13, [R1+0x4c] ;  /* 0x00004c00010d7983 */ /* 0x000ea20000300800 */
[----:B------:R-:W-:Y:S01]  /*a2c0*/  SHF.L.U32 R229, R27, 0x10, RZ ;  /* 0x000000101be57819 */ /* 0x000fe200000006ff */
[C---:B------:R-:W-:Y:S01]  /*a2d0*/  FFMA R174, R252.reuse, R25, R174 ;  /* 0x00000019fcae7223 */ /* 0x040fe200000000ae */
[----:B------:R-:W-:Y:S01]  /*a2e0*/  F2FP.BF16.F32.PACK_AB R169, R171, R170 ;  /* 0x000000aaaba9723e */ /* 0x000fe200000010ff */
[----:B------:R-:W2:Y:S01]  /*a2f0*/  LDL.LU R30, [R1+0x50] ;  /* 0x00005000011e7983 */ /* 0x000ea20000300800 */
[----:B------:R-:W-:Y:S01]  /*a300*/  F2FP.BF16.F32.PACK_AB R170, R173, R172 ;  /* 0x000000acadaa723e */ /* 0x000fe200000010ff */
[C---:B------:R-:W-:Y:S01]  /*a310*/  FFMA R175, R252.reuse, R24, R175 ;  /* 0x00000018fcaf7223 */ /* 0x040fe200000000af */
[----:B------:R-:W-:Y:S01]  /*a320*/  FFMA R176, R252, R229, R176 ;  /* 0x000000e5fcb07223 */ /* 0x000fe200000000b0 */
[----:B------:R-:W2:Y:S01]  /*a330*/  LDL.LU R29, [R1+0x54] ;  /* 0x00005400011d7983 */ /* 0x000ea20000300800 */
[C---:B------:R-:W-:Y:S02]  /*a340*/  SHF.L.U32 R53, R19.reuse, 0x10, RZ ;  /* 0x0000001013357819 */ /* 0x040fe400000006ff */
[----:B------:R-:W-:Y:S02]  /*a350*/  LOP3.LUT R54, R19, 0xffff0000, RZ, 0xc0, !PT ;  /* 0xffff000013367812 */ /* 0x000fe400078ec0ff */
[----:B------:R-:W2:Y:S01]  /*a360*/  LDL.LU R19, [R1+0x58] ;  /* 0x0000580001137983 */ /* 0x000ea20000300800 */
[----:B------:R-:W-:Y:S02]  /*a370*/  LOP3.LUT R241, R27, 0xffff0000, RZ, 0xc0, !PT ;  /* 0xffff00001bf17812 */ /* 0x000fe400078ec0ff */
[C---:B------:R-:W-:Y:S02]  /*a380*/  SHF.L.U32 R243, R26.reuse, 0x10, RZ ;  /* 0x000000101af37819 */ /* 0x040fe400000006ff */
[----:B------:R-:W-:Y:S01]  /*a390*/  LOP3.LUT R242, R26, 0xffff0000, RZ, 0xc0, !PT ;  /* 0xffff00001af27812 */ /* 0x000fe200078ec0ff */
[C---:B------:R-:W-:Y:S01]  /*a3a0*/  FFMA R177, R252.reuse, R241, R177 ;  /* 0x000000f1fcb17223 */ /* 0x040fe200000000b1 */
[----:B------:R-:W-:Y:S01]  /*a3b0*/  F2FP.BF16.F32.PACK_AB R171, R175, R174 ;  /* 0x000000aeafab723e */ /* 0x000fe200000010ff */
[C---:B------:R-:W-:Y:S02]  /*a3c0*/  FFMA R178, R252.reuse, R243, R178 ;  /* 0x000000f3fcb27223 */ /* 0x040fe400000000b2 */
        /* <DEDUP_REMOVED lines=31> */
[C---:B------:R-:W-:Y:S01]  /*a5c0*/  FFMA R158, R252.reuse, R33, R158 ;  /* 0x00000021fc9e7223 */ /* 0x040fe2000000009e */
[----:B------:R-:W-:Y:S01]  /*a5d0*/  F2FP.BF16.F32.PACK_AB R153, R155, R154 ;  /* 0x0000009a9b99723e */ /* 0x000fe200000010ff */
[----:B------:R-:W-:Y:S01]  /*a5e0*/  FFMA R159, R252, R32, R159 ;  /* 0x00000020fc9f7223 */ /* 0x000fe2000000009f */
[----:B------:R-:W2:Y:S01]  /*a5f0*/  LDL.LU R37, [R1+0x70] ;  /* 0x0000700001257983 */ /* 0x000ea20000300800 */
[C---:B------:R-:W-:Y:S02]  /*a600*/  SHF.L.U32 R231, R30.reuse, 0x10, RZ ;  /* 0x000000101ee77819 */ /* 0x040fe400000006ff */
[----:B------:R-:W-:Y:S02]  /*a610*/  LOP3.LUT R244, R30, 0xffff0000, RZ, 0xc0, !PT ;  /* 0xffff00001ef47812 */ /* 0x000fe400078ec0ff */
[C---:B------:R-:W-:Y:S01]  /*a620*/  SHF.L.U32 R249, R29.reuse, 0x10, RZ ;  /* 0x000000101df97819 */ /* 0x040fe200000006ff */
[C---:B------:R-:W-:Y:S01]  /*a630*/  FFMA R160, R252.reuse, R231, R160 ;  /* 0x000000e7fca07223 */ /* 0x040fe200000000a0 */
[----:B------:R-:W-:Y:S01]  /*a640*/  LOP3.LUT R0, R29, 0xffff0000, RZ, 0xc0, !PT ;  /* 0xffff00001d007812 */ /* 0x000fe200078ec0ff */
[C---:B------:R-:W-:Y:S01]  /*a650*/  FFMA R161, R252.reuse, R244, R161 ;  /* 0x000000f4fca17223 */ /* 0x040fe200000000a1 */
[C---:B------:R-:W-:Y:S01]  /*a660*/  SHF.L.U32 R29, R19.reuse, 0x10, RZ ;  /* 0x00000010131d7819 */ /* 0x040fe200000006ff */
[C---:B------:R-:W-:Y:S01]  /*a670*/  FFMA R162, R252.reuse, R249, R162 ;  /* 0x000000f9fca27223 */ /* 0x040fe200000000a2 */
[----:B------:R-:W-:Y:S01]  /*a680*/  LOP3.LUT R30, R19, 0xffff0000, RZ, 0xc0, !PT ;  /* 0xffff0000131e7812 */ /* 0x000fe200078ec0ff */
[C---:B------:R-:W-:Y:S01]  /*a690*/  FFMA R163, R252.reuse, R0, R163 ;  /* 0x00000000fca37223 */ /* 0x040fe200000000a3 */
[----:B------:R-:W-:Y:S01]  /*a6a0*/  F2FP.BF16.F32.PACK_AB R154, R157, R156 ;  /* 0x0000009c9d9a723e */ /* 0x000fe200000010ff */
[C---:B------:R-:W-:Y:S01]  /*a6b0*/  FFMA R164, R252.reuse, R29, R164 ;  /* 0x0000001dfca47223 */ /* 0x040fe200000000a4 */
[----:B------:R-:W-:Y:S01]  /*a6c0*/  F2FP.BF16.F32.PACK_AB R155, R159, R158 ;  /* 0x0000009e9f9b723e */ /* 0x000fe200000010ff */
[----:B------:R-:W-:Y:S01]  /*a6d0*/  FFMA R165, R252, R30, R165 ;  /* 0x0000001efca57223 */ /* 0x000fe200000000a5 */
[----:B------:R-:W-:Y:S02]  /*a6e0*/  F2FP.BF16.F32.PACK_AB R160, R161, R160 ;  /* 0x000000a0a1a0723e */ /* 0x000fe400000010ff */
[----:B------:R-:W-:Y:S02]  /*a6f0*/  F2FP.BF16.F32.PACK_AB R161, R163, R162 ;  /* 0x000000a2a3a1723e */ /* 0x000fe400000010ff */
[----:B------:R-:W-:Y:S02]  /*a700*/  F2FP.BF16.F32.PACK_AB R162, R165, R164 ;  /* 0x000000a4a5a2723e */ /* 0x000fe400000010ff */
[C---:B---3--:R-:W-:Y:S02]  /*a710*/  SHF.L.U32 R31, R18.reuse, 0x10, RZ ;  /* 0x00000010121f7819 */ /* 0x048fe400000006ff */
[----:B------:R-:W-:Y:S02]  /*a720*/  LOP3.LUT R36, R18, 0xffff0000, RZ, 0xc0, !PT ;  /* 0xffff000012247812 */ /* 0x000fe400078ec0ff */
[C---:B----4-:R-:W-:Y:S01]  /*a730*/  SHF.L.U32 R228, R17.reuse, 0x10, RZ ;  /* 0x0000001011e47819 */ /* 0x050fe200000006ff */
[C---:B------:R-:W-:Y:S01]  /*a740*/  FFMA R166, R252.reuse, R31, R166 ;  /* 0x0000001ffca67223 */ /* 0x040fe200000000a6 */
[----:B------:R-:W-:Y:S01]  /*a750*/  LOP3.LUT R230, R17, 0xffff0000, RZ, 0xc0, !PT ;  /* 0xffff000011e67812 */ /* 0x000fe200078ec0ff */
[C---:B------:R-:W-:Y:S02]  /*a760*/  FFMA R167, R252.reuse, R36, R167 ;  /* 0x00000024fca77223 */ /* 0x040fe400000000a7 */
[C---:B------:R-:W-:Y:S02]  /*a770*/  FFMA R136, R252.reuse, R228, R136 ;  /* 0x000000e4fc887223 */ /* 0x040fe40000000088 */
[C---:B------:R-:W-:Y:S01]  /*a780*/  FFMA R137, R252.reuse, R230, R137 ;  /* 0x000000e6fc897223 */ /* 0x040fe20000000089 */
[----:B------:R-:W-:Y:S04]  /*a790*/  F2FP.BF16.F32.PACK_AB R163, R167, R166 ;  /* 0x000000a6a7a3723e */ /* 0x000fe800000010ff */
[----:B------:R-:W-:Y:S02]  /*a7a0*/  F2FP.BF16.F32.PACK_AB R136, R137, R136 ;  /* 0x000000888988723e */ /* 0x000fe400000010ff */
[C---:B--2---:R-:W-:Y:S02]  /*a7b0*/  SHF.L.U32 R237, R15.reuse, 0x10, RZ ;  /* 0x000000100fed7819 */ /* 0x044fe400000006ff */
[----:B------:R-:W-:Y:S03]  /*a7c0*/  LOP3.LUT R3, R15, 0xffff0000, RZ, 0xc0, !PT ;  /* 0xffff00000f037812 */ /* 0x000fe600078ec0ff */
        /* <DEDUP_REMOVED lines=9> */
[----:B------:R-:W3:Y:S01]  /*a860*/  LDL.LU R13, [R1+0x78] ;  /* 0x00007800010d7983 */ /* 0x000ee20000300800 */
[C---:B------:R-:W-:Y:S01]  /*a870*/  FFMA R142, R252.reuse, R18, R142 ;  /* 0x00000012fc8e7223 */ /* 0x040fe2000000008e */
[----:B------:R-:W-:Y:S01]  /*a880*/  F2FP.BF16.F32.PACK_AB R137, R139, R138 ;  /* 0x0000008a8b89723e */ /* 0x000fe200000010ff */
[C---:B------:R-:W-:Y:S01]  /*a890*/  FFMA R143, R252.reuse, R17, R143 ;  /* 0x00000011fc8f7223 */ /* 0x040fe2000000008f */
[----:B------:R-:W4:Y:S01]  /*a8a0*/  LDL.LU R15, [R1+0x7c] ;  /* 0x00007c00010f7983 */ /* 0x000f220000300800 */
[----:B------:R-:W-:Y:S02]  /*a8b0*/  F2FP.BF16.F32.PACK_AB R138, R141, R140 ;  /* 0x0000008c8d8a723e */ /* 0x000fe400000010ff */
[----:B------:R-:W-:Y:S01]  /*a8c0*/  SHF.L.U32 R247, R37, 0x10, RZ ;  /* 0x0000001025f77819 */ /* 0x000fe200000006ff */
[----:B------:R-:W4:Y:S01]  /*a8d0*/  LDL.LU R49, [R1+0x80] ;  /* 0x0000800001317983 */ /* 0x000f220000300800 */
[----:B------:R-:W-:Y:S02]  /*a8e0*/  F2FP.BF16.F32.PACK_AB R139, R143, R142 ;  /* 0x0000008e8f8b723e */ /* 0x000fe400000010ff */
[----:B------:R-:W-:Y:S01]  /*a8f0*/  LOP3.LUT R232, R37, 0xffff0000, RZ, 0xc0, !PT ;  /* 0xffff000025e87812 */ /* 0x000fe200078ec0ff */
[----:B------:R-:W4:Y:S01]  /*a900*/  LDL.LU R48, [R1+0x84] ;  /* 0x0000840001307983 */ /* 0x000f220000300800 */
[C---:B------:R-:W-:Y:S03]  /*a910*/  FFMA R144, R252.reuse, R247, R144 ;  /* 0x000000f7fc907223 */ /* 0x040fe60000000090 */
[----:B------:R-:W4:Y:S01]  /*a920*/  LDL.LU R47, [R1+0x88] ;  /* 0x00008800012f7983 */ /* 0x000f220000300800 */
[----:B------:R-:W-:Y:S03]  /*a930*/  FFMA R145, R252, R232, R145 ;  /* 0x000000e8fc917223 */ /* 0x000fe60000000091 */
[----:B------:R-:W4:Y:S02]  /*a940*/  LDL.LU R16, [R1+0x8c] ;  /* 0x00008c0001107983 */ /* 0x000f240000300800 */
[----:B------:R-:W-:Y:S02]  /*a950*/  F2FP.BF16.F32.PACK_AB R144, R145, R144 ;  /* 0x000000909190723e */ /* 0x000fe400000010ff */
[----:B------:R-:W4:Y:S01]  /*a960*/  LDL.LU R45, [R1+0x288] ;  /* 0x00028800012d7983 */ /* 0x000f220000300800 */
[C---:B--2---:R-:W-:Y:S02]  /*a970*/  SHF.L.U32 R37, R14.reuse, 0x10, RZ ;  /* 0x000000100e257819 */ /* 0x044fe400000006ff */
[----:B------:R-:W-:Y:S03]  /*a980*/  LOP3.LUT R38, R14, 0xffff0000, RZ, 0xc0, !PT ;  /* 0xffff00000e267812 */ /* 0x000fe600078ec0ff */
[C---:B------:R-:W-:Y:S01]  /*a990*/  FFMA R146, R252.reuse, R37, R146 ;  /* 0x00000025fc927223 */ /* 0x040fe20000000092 */
[C---:B---3--:R-:W-:Y:S01]  /*a9a0*/  SHF.L.U32 R39, R13.reuse, 0x10, RZ ;  /* 0x000000100d277819 */ /* 0x048fe200000006ff */
[C---:B------:R-:W-:Y:S01]  /*a9b0*/  FFMA R147, R252.reuse, R38, R147 ;  /* 0x00000026fc937223 */ /* 0x040fe20000000093 */
[----:B------:R-:W-:Y:S02]  /*a9c0*/  LOP3.LUT R13, R13, 0xffff0000, RZ, 0xc0, !PT ;  /* 0xffff00000d0d7812 */ /* 0x000fe400078ec0ff */
[C---:B----4-:R-:W-:Y:S01]  /*a9d0*/  SHF.L.U32 R14, R15.reuse, 0x10, RZ ;  /* 0x000000100f0e7819 */ /* 0x050fe200000006ff */
[C---:B------:R-:W-:Y:S01]  /*a9e0*/  FFMA R148, R252.reuse, R39, R148 ;  /* 0x00000027fc947223 */ /* 0x040fe20000000094 */
[----:B------:R-:W-:Y:S01]  /*a9f0*/  LOP3.LUT R15, R15, 0xffff0000, RZ, 0xc0, !PT ;  /* 0xffff00000f0f7812 */ /* 0x000fe200078ec0ff */
[C---:B------:R-:W-:Y:S01]  /*aa00*/  FFMA R149, R252.reuse, R13, R149 ;  /* 0x0000000dfc957223 */ /* 0x040fe20000000095 */
[C---:B------:R-:W-:Y:S01]  /*aa10*/  SHF.L.U32 R239, R49.reuse, 0x10, RZ ;  /* 0x0000001031ef7819 */ /* 0x040fe200000006ff */
[C---:B------:R-:W-:Y:S01]  /*aa20*/  FFMA R150, R252.reuse, R14, R150 ;  /* 0x0000000efc967223 */ /* 0x040fe20000000096 */
[----:B------:R-:W-:Y:S01]  /*aa30*/  LOP3.LUT R236, R49, 0xffff0000, RZ, 0xc0, !PT ;  /* 0xffff000031ec7812 */ /* 0x000fe200078ec0ff */
[----:B------:R-:W-:Y:S01]  /*aa40*/  FFMA R151, R252, R15, R151 ;  /* 0x0000000ffc977223 */ /* 0x000fe20000000097 */
[----:B------:R-:W-:Y:S01]  /*aa50*/  LOP3.LUT R49, R48, 0xffff0000, RZ, 0xc0, !PT ;  /* 0xffff000030317812 */ /* 0x000fe200078ec0ff */
[C---:B------:R-:W-:Y:S01]  /*aa60*/  FFMA R120, R252.reuse, R239, R120 ;  /* 0x000000effc787223 */ /* 0x040fe20000000078 */
[----:B------:R-:W-:Y:S01]  /*aa70*/  F2FP.BF16.F32.PACK_AB R145, R147, R146 ;  /* 0x000000929391723e */ /* 0x000fe200000010ff */
[----:B------:R-:W-:Y:S01]  /*aa80*/  FFMA R121, R252, R236, R121 ;  /* 0x000000ecfc797223 */ /* 0x000fe20000000079 */
[----:B------:R-:W-:Y:S01]  /*aa90*/  F2FP.BF16.F32.PACK_AB R146, R149, R148 ;  /* 0x000000949592723e */ /* 0x000fe200000010ff */
[----:B------:R1:W-:Y:S01]  /*aaa0*/  STL [R1+0x8], R49 ;  /* 0x0000083101007387 */ /* 0x0003e20000100800 */
[----:B------:R-:W-:Y:S02]  /*aab0*/  SHF.L.U32 R238, R48, 0x10, RZ ;  /* 0x0000001030ee7819 */ /* 0x000fe400000006ff */
[----:B------:R-:W-:Y:S02]  /*aac0*/  SHF.L.U32 R48, R47, 0x10, RZ ;  /* 0x000000102f307819 */ /* 0x000fe400000006ff */
[----:B------:R-:W-:Y:S01]  /*aad0*/  F2FP.BF16.F32.PACK_AB R147, R151, R150 ;  /* 0x000000969793723e */ /* 0x000fe200000010ff */
[----:B------:R-:W-:Y:S01]  /*aae0*/  FFMA R122, R252, R238, R122 ;  /* 0x000000eefc7a7223 */ /* 0x000fe2000000007a */
[----:B------:R-:W-:Y:S01]  /*aaf0*/  F2FP.BF16.F32.PACK_AB R120, R121, R120 ;  /* 0x000000787978723e */ /* 0x000fe200000010ff */
[----:B------:R2:W-:Y:S01]  /*ab00*/  STL [R1+0x78], R48 ;  /* 0x0000783001007387 */ /* 0x0005e20000100800 */
[----:B------:R-:W-:Y:S01]  /*ab10*/  FMUL R45, R248, R45 ;  /* 0x0000002df82d7220 */ /* 0x000fe20000400000 */
[----:B-1----:R-:W-:Y:S02]  /*ab20*/  LOP3.LUT R49, R47, 0xffff0000, RZ, 0xc0, !PT ;  /* 0xffff00002f317812 */ /* 0x002fe400078ec0ff */
[C---:B------:R-:W-:Y:S03]  /*ab30*/  SHF.L.U32 R47, R16.reuse, 0x10, RZ ;  /* 0x00000010102f7819 */ /* 0x040fe600000006ff */
[----:B------:R-:W-:Y:S01]  /*ab40*/  STL [R1+0x7c], R49 ;  /* 0x00007c3101007387 */ /* 0x000fe20000100800 */
[----:B--2---:R-:W-:Y:S03]  /*ab50*/  LOP3.LUT R48, R16, 0xffff0000, RZ, 0xc0, !PT ;  /* 0xffff000010307812 */ /* 0x004fe600078ec0ff */
[----:B------:R-:W2:Y:S04]  /*ab60*/  LDL.LU R16, [R1+0x90] ;  /* 0x0000900001107983 */ /* 0x000ea80000300800 */
[----:B------:R1:W-:Y:S04]  /*ab70*/  STL [R1+0x80], R47 ;  /* 0x0000802f01007387 */ /* 0x0003e80000100800 */
[----:B-1----:R-:W3:Y:S04]  /*ab80*/  LDL.LU R47, [R1+0x94] ;  /* 0x00009400012f7983 */ /* 0x002ee80000300800 */
[----:B------:R1:W-:Y:S04]  /*ab90*/  STL [R1+0x84], R48 ;  /* 0x0000843001007387 */ /* 0x0003e80000100800 */
[----:B-1----:R-:W4:Y:S04]  /*aba0*/  LDL.LU R48, [R1+0x98] ;  /* 0x0000980001307983 */ /* 0x002f280000300800 */
[----:B------:R-:W4:Y:S04]  /*abb0*/  LDL.LU R49, [R1+0x9c] ;  /* 0x00009c0001317983 */ /* 0x000f280000300800 */
[----:B------:R-:W4:Y:S04]  /*abc0*/  LDL.LU R46, [R1+0x284] ;  /* 0x00028400012e7983 */ /* 0x000f280000300800 */
[----:B------:R-:W4:Y:S04]  /*abd0*/  LDL.LU R52, [R1+0xa4] ;  /* 0x0000a40001347983 */ /* 0x000f280000300800 */
[----:B------:R-:W4:Y:S01]  /*abe0*/  LDL.LU R51, [R1+0xa8] ;  /* 0x0000a80001337983 */ /* 0x000f220000300800 */
[C---:B--2---:R-:W-:Y:S02]  /*abf0*/  SHF.L.U32 R251, R16.reuse, 0x10, RZ ;  /* 0x0000001010fb7819 */ /* 0x044fe400000006ff */
[----:B------:R-:W-:Y:S05]  /*ac00*/  LOP3.LUT R16, R16, 0xffff0000, RZ, 0xc0, !PT ;  /* 0xffff000010107812 */ /* 0x000fea00078ec0ff */
[----:B------:R3:W-:Y:S02]  /*ac10*/  STL [R1+0xc], R16 ;  /* 0x00000c1001007387 */ /* 0x0007e40000100800 */
[C---:B---3--:R-:W-:Y:S02]  /*ac20*/  SHF.L.U32 R16, R47.reuse, 0x10, RZ ;  /* 0x000000102f107819 */ /* 0x048fe400000006ff */
[----:B------:R-:W-:Y:S03]  /*ac30*/  LOP3.LUT R47, R47, 0xffff0000, RZ, 0xc0, !PT ;  /* 0xffff00002f2f7812 */ /* 0x000fe600078ec0ff */
[----:B------:R1:W-:Y:S04]  /*ac40*/  STL [R1+0x10], R16 ;  /* 0x0000101001007387 */ /* 0x0003e80000100800 */
[----:B-1----:R-:W2:Y:S04]  /*ac50*/  LDL.LU R16, [R1+0xac] ;  /* 0x0000ac0001107983 */ /* 0x002ea80000300800 */
[----:B------:R1:W-:Y:S01]  /*ac60*/  STL [R1+0x14], R47 ;  /* 0x0000142f01007387 */ /* 0x0003e20000100800 */
[----:B----4-:R-:W-:Y:S01]  /*ac70*/  FMUL R46, R248, R46 ;  /* 0x0000002ef82e7220 */ /* 0x010fe20000400000 */
[C---:B-1----:R-:W-:Y:S02]  /*ac80*/  SHF.L.U32 R47, R48.reuse, 0x10, RZ ;  /* 0x00000010302f7819 */ /* 0x042fe400000006ff */
[----:B------:R-:W-:Y:S03]  /*ac90*/  LOP3.LUT R48, R48, 0xffff0000, RZ, 0xc0, !PT ;  /* 0xffff000030307812 */ /* 0x000fe600078ec0ff */
[----:B------:R1:W-:Y:S04]  /*aca0*/  STL [R1+0x88], R47 ;  /* 0x0000882f01007387 */ /* 0x0003e80000100800 */
[----:B-1----:R-:W3:Y:S04]  /*acb0*/  LDL.LU R47, [R1+0x280] ;  /* 0x00028000012f7983 */ /* 0x002ee80000300800 */
[----:B------:R1:W-:Y:S02]  /*acc0*/  STL [R1+0x8c], R48 ;  /* 0x00008c3001007387 */ /* 0x0003e40000100800 */
[C---:B-1----:R-:W-:Y:S02]  /*acd0*/  SHF.L.U32 R48, R49.reuse, 0x10, RZ ;  /* 0x0000001031307819 */ /* 0x042fe400000006ff */
[----:B------:R-:W-:Y:S03]  /*ace0*/  LOP3.LUT R49, R49, 0xffff0000, RZ, 0xc0, !PT ;  /* 0xffff000031317812 */ /* 0x000fe600078ec0ff */
[----:B------:R1:W-:Y:S04]  /*acf0*/  STL [R1+0x90], R48 ;  /* 0x0000903001007387 */ /* 0x0003e80000100800 */
[----:B-1----:R-:W4:Y:S04]  /*ad00*/  LDL.LU R48, [R1+0x27c] ;  /* 0x00027c0001307983 */ /* 0x002f280000300800 */
[----:B------:R1:W-:Y:S04]  /*ad10*/  STL [R1+0x94], R49 ;  /* 0x0000943101007387 */ /* 0x0003e80000100800 */
[----:B-1----:R-:W2:Y:S04]  /*ad20*/  LDL.LU R49, [R1+0x278] ;  /* 0x0002780001317983 */ /* 0x002ea80000300800 */
[----:B------:R-:W2:Y:S04]  /*ad30*/  LDL.LU R233, [R1+0xa0] ;  /* 0x0000a00001e97983 */ /* 0x000ea80000300800 */
[----:B------:R-:W2:Y:S01]  /*ad40*/  LDL.LU R50, [R1+0x274] ;  /* 0x0002740001327983 */ /* 0x000ea20000300800 */
[C---:B---3--:R-:W-:Y:S01]  /*ad50*/  FMUL R47, R248.reuse, R47 ;  /* 0x0000002ff82f7220 */ /* 0x048fe20000400000 */
[C---:B----4-:R-:W-:Y:S01]  /*ad60*/  FMUL R48, R248.reuse, R48 ;  /* 0x00000030f8307220 */ /* 0x050fe20000400000 */
[----:B--2---:R-:W-:Y:S01]  /*ad70*/  FMUL R49, R248, R49 ;  /* 0x00000031f8317220 */ /* 0x004fe20000400000 */
[C---:B------:R-:W-:Y:S02]  /*ad80*/  SHF.L.U32 R246, R233.reuse, 0x10, RZ ;  /* 0x00000010e9f67819 */ /* 0x040fe400000006ff */
[----:B------:R-:W-:Y:S02]  /*ad90*/  LOP3.LUT R240, R233, 0xffff0000, RZ, 0xc0, !PT ;  /* 0xffff0000e9f07812 */ /* 0x000fe400078ec0ff */
[----:B------:R-:W-:Y:S01]  /*ada0*/  SHF.L.U32 R233, R52, 0x10, RZ ;  /* 0x0000001034e97819 */ /* 0x000fe200000006ff */
[----:B------:R-:W-:Y:S01]  /*adb0*/  FMUL R50, R248, R50 ;  /* 0x00000032f8327220 */ /* 0x000fe20000400000 */
[----:B------:R-:W-:Y:S05]  /*adc0*/  LOP3.LUT R52, R52, 0xffff0000, RZ, 0xc0, !PT ;  /* 0xffff000034347812 */ /* 0x000fea00078ec0ff */
[----:B------:R1:W-:Y:S02]  /*add0*/  STL [R1+0x18], R52 ;  /* 0x0000183401007387 */ /* 0x0003e40000100800 */
[C---:B-1----:R-:W-:Y:S05]  /*ade0*/  SHF.L.U32 R52, R51.reuse, 0x10, RZ ;  /* 0x0000001033347819 */ /* 0x042fea00000006ff */
[----:B------:R1:W-:Y:S02]  /*adf0*/  STL [R1+0x98], R52 ;  /* 0x0000983401007387 */ /* 0x0003e40000100800 */
[----:B-1----:R-:W-:Y:S02]  /*ae00*/  LOP3.LUT R52, R51, 0xffff0000, RZ, 0xc0, !PT ;  /* 0xffff000033347812 */ /* 0x002fe400078ec0ff */
[C---:B------:R-:W-:Y:S03]  /*ae10*/  SHF.L.U32 R51, R16.reuse, 0x10, RZ ;  /* 0x0000001010337819 */ /* 0x040fe600000006ff */
[----:B------:R1:W-:Y:S02]  /*ae20*/  STL [R1+0x9c], R52 ;  /* 0x00009c3401007387 */ /* 0x0003e40000100800 */
[----:B-1----:R-:W-:Y:S02]  /*ae30*/  LOP3.LUT R52, R16, 0xffff0000, RZ, 0xc0, !PT ;  /* 0xffff000010347812 */ /* 0x002fe400078ec0ff */
[----:B------:R-:W2:Y:S04]  /*ae40*/  LDL.LU R16, [R1+0xb0] ;  /* 0x0000b00001107983 */ /* 0x000ea80000300800 */
[----:B------:R1:W-:Y:S04]  /*ae50*/  STL [R1+0xa0], R51 ;  /* 0x0000a03301007387 */ /* 0x0003e80000100800 */
[----:B-1----:R-:W3:Y:S04]  /*ae60*/  LDL.LU R51, [R1+0xb4] ;  /* 0x0000b40001337983 */ /* 0x002ee80000300800 */
[----:B------:R1:W-:Y:S04]  /*ae70*/  STL [R1+0xa4], R52 ;  /* 0x0000a43401007387 */ /* 0x0003e80000100800 */
[----:B-1----:R-:W4:Y:S04]  /*ae80*/  LDL.LU R52, [R1+0xb8] ;  /* 0x0000b80001347983 */ /* 0x002f280000300800 */
[----:B------:R-:W4:Y:S04]  /*ae90*/  LDL.LU R55, [R1+0xc0] ;  /* 0x0000c00001377983 */ /* 0x000f280000300800 */
[----:B------:R-:W4:Y:S04]  /*aea0*/  LDL.LU R229, [R1+0xbc] ;  /* 0x0000bc0001e57983 */ /* 0x000f280000300800 */
[----:B------:R-:W4:Y:S01]  /*aeb0*/  LDL.LU R25, [R1+0xc4] ;  /* 0x0000c40001197983 */ /* 0x000f220000300800 */
[C---:B--2---:R-:W-:Y:S02]  /*aec0*/  SHF.L.U32 R24, R16.reuse, 0x10, RZ ;  /* 0x0000001010187819 */ /* 0x044fe400000006ff */
[----:B------:R-:W-:Y:S03]  /*aed0*/  LOP3.LUT R16, R16, 0xffff0000, RZ, 0xc0, !PT ;  /* 0xffff000010107812 */ /* 0x000fe600078ec0ff */
[----:B------:R1:W-:Y:S04]  /*aee0*/  STL [R1+0x1c], R24 ;  /* 0x00001c1801007387 */ /* 0x0003e80000100800 */
[----:B-1----:R-:W2:Y:S04]  /*aef0*/  LDL.LU R24, [R1+0xc8] ;  /* 0x0000c80001187983 */ /* 0x002ea80000300800 */
[----:B------:R3:W-:Y:S02]  /*af00*/  STL [R1+0x20], R16 ;  /* 0x0000201001007387 */ /* 0x0007e40000100800 */
[C---:B---3--:R-:W-:Y:S02]  /*af10*/  SHF.L.U32 R16, R51.reuse, 0x10, RZ ;  /* 0x0000001033107819 */ /* 0x048fe400000006ff */
[----:B------:R-:W-:Y:S02]  /*af20*/  LOP3.LUT R51, R51, 0xffff0000, RZ, 0xc0, !PT ;  /* 0xffff000033337812 */ /* 0x000fe400078ec0ff */
[C---:B----4-:R-:W-:Y:S01]  /*af30*/  SHF.L.U32 R241, R55.reuse, 0x10, RZ ;  /* 0x0000001037f17819 */ /* 0x050fe200000006ff */
[----:B------:R1:W-:Y:S01]  /*af40*/  STL [R1+0x24], R16 ;  /* 0x0000241001007387 */ /* 0x0003e20000100800 */
[----:B------:R-:W-:Y:S02]  /*af50*/  LOP3.LUT R242, R55, 0xffff0000, RZ, 0xc0, !PT ;  /* 0xffff000037f27812 */ /* 0x000fe400078ec0ff */
[C---:B------:R-:W-:Y:S02]  /*af60*/  SHF.L.U32 R243, R25.reuse, 0x10, RZ ;  /* 0x0000001019f37819 */ /* 0x040fe400000006ff */
[----:B------:R-:W-:Y:S01]  /*af70*/  LOP3.LUT R25, R25, 0xffff0000, RZ, 0xc0, !PT ;  /* 0xffff000019197812 */ /* 0x000fe200078ec0ff */
[----:B-1----:R-:W3:Y:S04]  /*af80*/  LDL.LU R16, [R1+0xcc] ;  /* 0x0000cc0001107983 */ /* 0x002ee80000300800 */
[----:B------:R1:W-:Y:S02]  /*af90*/  STL [R1+0xa8], R51 ;  /* 0x0000a83301007387 */ /* 0x0003e40000100800 */
[C---:B-1----:R-:W-:Y:S02]  /*afa0*/  SHF.L.U32 R51, R52.reuse, 0x10, RZ ;  /* 0x0000001034337819 */ /* 0x042fe400000006ff */
[----:B------:R-:W-:Y:S03]  /*afb0*/  LOP3.LUT R52, R52, 0xffff0000, RZ, 0xc0, !PT ;  /* 0xffff000034347812 */ /* 0x000fe600078ec0ff */
[----:B------:R1:W-:Y:S04]  /*afc0*/  STL [R1+0xac], R51 ;  /* 0x0000ac3301007387 */ /* 0x0003e80000100800 */
[----:B-1----:R-:W4:Y:S04]  /*afd0*/  LDL.LU R51, [R1+0x270] ;  /* 0x0002700001337983 */ /* 0x002f280000300800 */
[----:B------:R1:W-:Y:S02]  /*afe0*/  STL [R1+0xb0], R52 ;  /* 0x0000b03401007387 */ /* 0x0003e40000100800 */
[C---:B-1----:R-:W-:Y:S02]  /*aff0*/  SHF.L.U32 R52, R229.reuse, 0x10, RZ ;  /* 0x00000010e5347819 */ /* 0x042fe400000006ff */
[----:B------:R-:W-:Y:S03]  /*b000*/  LOP3.LUT R229, R229, 0xffff0000, RZ, 0xc0, !PT ;  /* 0xffff0000e5e57812 */ /* 0x000fe600078ec0ff */
[----:B------:R1:W-:Y:S04]  /*b010*/  STL [R1+0xb4], R52 ;  /* 0x0000b43401007387 */ /* 0x0003e80000100800 */
[----:B-1----:R-:W4:Y:S04]  /*b020*/  LDL.LU R52, [R1+0x26c] ;  /* 0x00026c0001347983 */ /* 0x002f280000300800 */
[----:B------:R2:W-:Y:S04]  /*b030*/  STL [R1+0xb8], R229 ;  /* 0x0000b8e501007387 */ /* 0x0005e80000100800 */
[----:B------:R-:W4:Y:S04]  /*b040*/  LDL.LU R53, [R1+0x268] ;  /* 0x0002680001357983 */ /* 0x000f280000300800 */
[----:B------:R3:W-:Y:S01]  /*b050*/  STL [R1+0x28], R25 ;  /* 0x0000281901007387 */ /* 0x0007e20000100800 */
[C---:B--2---:R-:W-:Y:S02]  /*b060*/  SHF.L.U32 R229, R24.reuse, 0x10, RZ ;  /* 0x0000001018e57819 */ /* 0x044fe400000006ff */
[----:B------:R-:W-:Y:S03]  /*b070*/  LOP3.LUT R55, R24, 0xffff0000, RZ, 0xc0, !PT ;  /* 0xffff000018377812 */ /* 0x000fe600078ec0ff */
[----:B------:R-:W-:Y:S04]  /*b080*/  STL [R1+0xbc], R229 ;  /* 0x0000bce501007387 */ /* 0x000fe80000100800 */
[----:B------:R1:W-:Y:S01]  /*b090*/  STL [R1+0xc0], R55 ;  /* 0x0000c03701007387 */ /* 0x0003e20000100800 */
[C---:B---3--:R-:W-:Y:S02]  /*b0a0*/  SHF.L.U32 R25, R16.reuse, 0x10, RZ ;  /* 0x0000001010197819 */ /* 0x048fe400000006ff */
[----:B------:R-:W-:Y:S02]  /*b0b0*/  LOP3.LUT R24, R16, 0xffff0000, RZ, 0xc0, !PT ;  /* 0xffff000010187812 */ /* 0x000fe400078ec0ff */
[----:B------:R-:W2:Y:S04]  /*b0c0*/  LDL.LU R16, [R1+0xd0] ;  /* 0x0000d00001107983 */ /* 0x000ea80000300800 */
[----:B------:R-:W-:Y:S04]  /*b0d0*/  STL [R1+0xc4], R25 ;  /* 0x0000c41901007387 */ /* 0x000fe80000100800 */
[----:B-1----:R-:W3:Y:S04]  /*b0e0*/  LDL.LU R55, [R1+0xd4] ;  /* 0x0000d40001377983 */ /* 0x002ee80000300800 */
[----:B------:R1:W-:Y:S04]  /*b0f0*/  STL [R1+0xc8], R24 ;  /* 0x0000c81801007387 */ /* 0x0003e80000100800 */
[----:B-1----:R-:W3:Y:S04]  /*b100*/  LDL.LU R24, [R1+0xd8] ;  /* 0x0000d80001187983 */ /* 0x002ee80000300800 */
[----:B------:R-:W3:Y:S04]  /*b110*/  LDL.LU R25, [R1+0xdc] ;  /* 0x0000dc0001197983 */ /* 0x000ee80000300800 */
[----:B------:R-:W3:Y:S04]  /*b120*/  LDL.LU R54, [R1+0x264] ;  /* 0x0002640001367983 */ /* 0x000ee80000300800 */
[----:B------:R-:W3:Y:S04]  /*b130*/  LDL.LU R229, [R1+0xe0] ;  /* 0x0000e00001e57983 */ /* 0x000ee80000300800 */
[----:B------:R-:W3:Y:S01]  /*b140*/  LDL.LU R28, [R1+0xe4] ;  /* 0x0000e400011c7983 */ /* 0x000ee20000300800 */
[C---:B----4-:R-:W-:Y:S03]  /*b150*/  FMUL R51, R248.reuse, R51 ;  /* 0x00000033f8337220 */ /* 0x050fe60000400000 */
[----:B------:R-:W4:Y:S01]  /*b160*/  LDL.LU R27, [R1+0xe8] ;  /* 0x0000e800011b7983 */ /* 0x000f220000300800 */
[C---:B------:R-:W-:Y:S01]  /*b170*/  FMUL R52, R248.reuse, R52 ;  /* 0x00000034f8347220 */ /* 0x040fe20000400000 */
[----:B------:R-:W-:Y:S01]  /*b180*/  FMUL R53, R248, R53 ;  /* 0x00000035f8357220 */ /* 0x000fe20000400000 */
[C---:B--2---:R-:W-:Y:S02]  /*b190*/  SHF.L.U32 R235, R16.reuse, 0x10, RZ ;  /* 0x0000001010eb7819 */ /* 0x044fe400000006ff */
[----:B------:R-:W-:Y:S05]  /*b1a0*/  LOP3.LUT R16, R16, 0xffff0000, RZ, 0xc0, !PT ;  /* 0xffff000010107812 */ /* 0x000fea00078ec0ff */
[----:B------:R3:W-:Y:S02]  /*b1b0*/  STL [R1+0x2c], R16 ;  /* 0x00002c1001007387 */ /* 0x0007e40000100800 */
[C---:B---3--:R-:W-:Y:S02]  /*b1c0*/  SHF.L.U32 R16, R55.reuse, 0x10, RZ ;  /* 0x0000001037107819 */ /* 0x048fe400000006ff */
[----:B------:R-:W-:Y:S03]  /*b1d0*/  LOP3.LUT R55, R55, 0xffff0000, RZ, 0xc0, !PT ;  /* 0xffff000037377812 */ /* 0x000fe600078ec0ff */
[----:B------:R1:W-:Y:S01]  /*b1e0*/  STL [R1+0x30], R16 ;  /* 0x0000301001007387 */ /* 0x0003e20000100800 */
[----:B------:R-:W-:Y:S01]  /*b1f0*/  FMUL R54, R248, R54 ;  /* 0x00000036f8367220 */ /* 0x000fe20000400000 */
[C---:B------:R-:W-:Y:S02]  /*b200*/  SHF.L.U32 R245, R229.reuse, 0x10, RZ ;  /* 0x00000010e5f57819 */ /* 0x040fe400000006ff */
[----:B------:R-:W-:Y:S02]  /*b210*/  LOP3.LUT R250, R229, 0xffff0000, RZ, 0xc0, !PT ;  /* 0xffff0000e5fa7812 */ /* 0x000fe400078ec0ff */
[C---:B------:R-:W-:Y:S02]  /*b220*/  LOP3.LUT R229, R28.reuse, 0xffff0000, RZ, 0xc0, !PT ;  /* 0xffff00001ce57812 */ /* 0x040fe400078ec0ff */
[----:B------:R-:W-:Y:S02]  /*b230*/  SHF.L.U32 R234, R28, 0x10, RZ ;  /* 0x000000101cea7819 */ /* 0x000fe400000006ff */
[----:B----4-:R-:W-:Y:S01]  /*b240*/  SHF.L.U32 R28, R27, 0x10, RZ ;  /* 0x000000101b1c7819 */ /* 0x010fe200000006ff */
[----:B-1----:R-:W2:Y:S04]  /*b250*/  LDL.LU R16, [R1+0xec] ;  /* 0x0000ec0001107983 */ /* 0x002ea80000300800 */
[----:B------:R1:W-:Y:S02]  /*b260*/  STL [R1+0x34], R55 ;  /* 0x0000343701007387 */ /* 0x0003e40000100800 */
        /* <DEDUP_REMOVED lines=10> */
[----:B-1----:R-:W4:Y:S04]  /*b310*/  LDL.LU R25, [R1+0x258] ;  /* 0x0002580001197983 */ /* 0x002f280000300800 */
[----:B------:R-:W4:Y:S04]  /*b320*/  LDL.LU R26, [R1+0x254] ;  /* 0x00025400011a7983 */ /* 0x000f280000300800 */
[----:B------:R1:W-:Y:S04]  /*b330*/  STL [R1+0x38], R229 ;  /* 0x000038e501007387 */ /* 0x0003e80000100800 */
[----:B------:R2:W-:Y:S01]  /*b340*/  STL [R1+0xdc], R28 ;  /* 0x0000dc1c01007387 */ /* 0x0005e20000100800 */
[----:B-1----:R-:W-:Y:S05]  /*b350*/  LOP3.LUT R229, R27, 0xffff0000, RZ, 0xc0, !PT ;  /* 0xffff00001be57812 */ /* 0x002fea00078ec0ff */
[----:B------:R-:W-:Y:S01]  /*b360*/  STL [R1+0xe0], R229 ;  /* 0x0000e0e501007387 */ /* 0x000fe20000100800 */
[C---:B--2---:R-:W-:Y:S02]  /*b370*/  SHF.L.U32 R27, R16.reuse, 0x10, RZ ;  /* 0x00000010101b7819 */ /* 0x044fe400000006ff */
[----:B------:R-:W-:Y:S02]  /*b380*/  LOP3.LUT R28, R16, 0xffff0000, RZ, 0xc0, !PT ;  /* 0xffff0000101c7812 */ /* 0x000fe400078ec0ff */
[----:B------:R-:W2:Y:S04]  /*b390*/  LDL.LU R16, [R1+0xf0] ;  /* 0x0000f00001107983 */ /* 0x000ea80000300800 */
[----:B------:R1:W-:Y:S04]  /*b3a0*/  STL [R1+0xe4], R27 ;  /* 0x0000e41b01007387 */ /* 0x0003e80000100800 */
[----:B-1----:R-:W2:Y:S04]  /*b3b0*/  LDL.LU R27, [R1+0xf4] ;  /* 0x0000f400011b7983 */ /* 0x002ea80000300800 */
[----:B------:R1:W-:Y:S01]  /*b3c0*/  STL [R1+0xe8], R28 ;  /* 0x0000e81c01007387 */ /* 0x0003e20000100800 */
[C---:B---3--:R-:W-:Y:S03]  /*b3d0*/  FMUL R55, R248.reuse, R55 ;  /* 0x00000037f8377220 */ /* 0x048fe60000400000 */
[----:B-1----:R-:W3:Y:S04]  /*b3e0*/  LDL.LU R28, [R1+0xf8] ;  /* 0x0000f800011c7983 */ /* 0x002ee80000300800 */
[----:B------:R-:W3:Y:S04]  /*b3f0*/  LDL.LU R229, [R1+0xfc] ;  /* 0x0000fc0001e57983 */ /* 0x000ee80000300800 */
[----:B------:R-:W3:Y:S04]  /*b400*/  LDL.LU R34, [R1+0x100] ;  /* 0x0001000001227983 */ /* 0x000ee80000300800 */
[----:B------:R-:W3:Y:S04]  /*b410*/  LDL.LU R33, [R1+0x104] ;  /* 0x0001040001217983 */ /* 0x000ee80000300800 */
[----:B------:R-:W3:Y:S01]  /*b420*/  LDL.LU R32, [R1+0x108] ;  /* 0x0001080001207983 */ /* 0x000ee20000300800 */
[C---:B----4-:R-:W-:Y:S01]  /*b430*/  FMUL R24, R248.reuse, R24 ;  /* 0x00000018f8187220 */ /* 0x050fe20000400000 */
[C---:B------:R-:W-:Y:S01]  /*b440*/  FMUL R25, R248.reuse, R25 ;  /* 0x00000019f8197220 */ /* 0x040fe20000400000 */
[----:B------:R-:W-:Y:S01]  /*b450*/  FMUL R26, R248, R26 ;  /* 0x0000001af81a7220 */ /* 0x000fe20000400000 */
[C---:B--2---:R-:W-:Y:S02]  /*b460*/  SHF.L.U32 R231, R16.reuse, 0x10, RZ ;  /* 0x0000001010e77819 */ /* 0x044fe400000006ff */
[----:B------:R-:W-:Y:S05]  /*b470*/  LOP3.LUT R16, R16, 0xffff0000, RZ, 0xc0, !PT ;  /* 0xffff000010107812 */ /* 0x000fea00078ec0ff */
[----:B------:R1:W-:Y:S02]  /*b480*/  STL [R1+0x3c], R16 ;  /* 0x00003c1001007387 */ /* 0x0003e40000100800 */
[C---:B-1----:R-:W-:Y:S02]  /*b490*/  SHF.L.U32 R16, R27.reuse, 0x10, RZ ;  /* 0x000000101b107819 */ /* 0x042fe400000006ff */
[----:B------:R-:W-:Y:S03]  /*b4a0*/  LOP3.LUT R27, R27, 0xffff0000, RZ, 0xc0, !PT ;  /* 0xffff00001b1b7812 */ /* 0x000fe600078ec0ff */
[----:B------:R1:W-:Y:S04]  /*b4b0*/  STL [R1+0x40], R16 ;  /* 0x0000401001007387 */ /* 0x0003e80000100800 */
[----:B-1----:R-:W2:Y:S04]  /*b4c0*/  LDL.LU R16, [R1+0x10c] ;  /* 0x00010c0001107983 */ /* 0x002ea80000300800 */
[----:B------:R1:W-:Y:S01]  /*b4d0*/  STL [R1+0x44], R27 ;  /* 0x0000441b01007387 */ /* 0x0003e20000100800 */
[C---:B---3--:R-:W-:Y:S02]  /*b4e0*/  SHF.L.U32 R249, R34.reuse, 0x10, RZ ;  /* 0x0000001022f97819 */ /* 0x048fe400000006ff */
[----:B------:R-:W-:Y:S02]  /*b4f0*/  LOP3.LUT R244, R34, 0xffff0000, RZ, 0xc0, !PT ;  /* 0xffff000022f47812 */ /* 0x000fe400078ec0ff */
[----:B------:R-:W-:Y:S02]  /*b500*/  SHF.L.U32 R0, R33, 0x10, RZ ;  /* 0x0000001021007819 */ /* 0x000fe400000006ff */
[----:B------:R-:W-:Y:S02]  /*b510*/  LOP3.LUT R34, R32, 0xffff0000, RZ, 0xc0, !PT ;  /* 0xffff000020227812 */ /* 0x000fe400078ec0ff */
        /* <DEDUP_REMOVED lines=10> */
[----:B------:R-:W4:Y:S01]  /*b5c0*/  LDL.LU R29, [R1+0x248] ;  /* 0x00024800011d7983 */ /* 0x000f220000300800 */
[----:B-1----:R-:W-:Y:S02]  /*b5d0*/  LOP3.LUT R229, R33, 0xffff0000, RZ, 0xc0, !PT ;  /* 0xffff000021e57812 */ /* 0x002fe400078ec0ff */
[----:B------:R-:W-:Y:S03]  /*b5e0*/  SHF.L.U32 R33, R32, 0x10, RZ ;  /* 0x0000001020217819 */ /* 0x000fe600000006ff */
[----:B------:R-:W-:Y:S04]  /*b5f0*/  STL [R1+0x48], R229 ;  /* 0x000048e501007387 */ /* 0x000fe80000100800 */
[----:B------:R1:W-:Y:S04]  /*b600*/  STL [R1+0xfc], R33 ;  /* 0x0000fc2101007387 */ /* 0x0003e80000100800 */
[----:B------:R-:W-:Y:S01]  /*b610*/  STL [R1+0x100], R34 ;  /* 0x0001002201007387 */ /* 0x000fe20000100800 */
[C---:B--2---:R-:W-:Y:S02]  /*b620*/  SHF.L.U32 R32, R16.reuse, 0x10, RZ ;  /* 0x0000001010207819 */ /* 0x044fe400000006ff */
[----:B-1----:R-:W-:Y:S02]  /*b630*/  LOP3.LUT R33, R16, 0xffff0000, RZ, 0xc0, !PT ;  /* 0xffff000010217812 */ /* 0x002fe400078ec0ff */
        /* <DEDUP_REMOVED lines=9> */
[----:B------:R-:W3:Y:S04]  /*b6d0*/  LDL.LU R229, [R1+0x120] ;  /* 0x0001200001e57983 */ /* 0x000ee80000300800 */
[----:B------:R-:W3:Y:S01]  /*b6e0*/  LDL.LU R228, [R1+0x124] ;  /* 0x0001240001e47983 */ /* 0x000ee20000300800 */
[C---:B----4-:R-:W-:Y:S01]  /*b6f0*/  FMUL R28, R248.reuse, R28 ;  /* 0x0000001cf81c7220 */ /* 0x050fe20000400000 */
[----:B------:R-:W-:Y:S01]  /*b700*/  FMUL R29, R248, R29 ;  /* 0x0000001df81d7220 */ /* 0x000fe20000400000 */
[C---:B--2---:R-:W-:Y:S02]  /*b710*/  SHF.L.U32 R36, R16.reuse, 0x10, RZ ;  /* 0x0000001010247819 */ /* 0x044fe400000006ff */
[----:B------:R-:W-:Y:S03]  /*b720*/  LOP3.LUT R16, R16, 0xffff0000, RZ, 0xc0, !PT ;  /* 0xffff000010107812 */ /* 0x000fe600078ec0ff */
[----:B------:R1:W-:Y:S04]  /*b730*/  STL [R1+0x4c], R36 ;  /* 0x00004c2401007387 */ /* 0x0003e80000100800 */
[----:B-1----:R-:W2:Y:S04]  /*b740*/  LDL.LU R36, [R1+0x128] ;  /* 0x0001280001247983 */ /* 0x002ea80000300800 */
[----:B------:R1:W-:Y:S02]  /*b750*/  STL [R1+0x50], R16 ;  /* 0x0000501001007387 */ /* 0x0003e40000100800 */
[C---:B-1----:R-:W-:Y:S02]  /*b760*/  SHF.L.U32 R16, R32.reuse, 0x10, RZ ;  /* 0x0000001020107819 */ /* 0x042fe400000006ff */
[----:B------:R-:W-:Y:S03]  /*b770*/  LOP3.LUT R32, R32, 0xffff0000, RZ, 0xc0, !PT ;  /* 0xffff000020207812 */ /* 0x000fe600078ec0ff */
[----:B------:R1:W-:Y:S01]  /*b780*/  STL [R1+0x54], R16 ;  /* 0x0000541001007387 */ /* 0x0003e20000100800 */
[C---:B---3--:R-:W-:Y:S01]  /*b790*/  FMUL R30, R248.reuse, R30 ;  /* 0x0000001ef81e7220 */ /* 0x048fe20000400000 */
[----:B------:R-:W-:Y:S01]  /*b7a0*/  FMUL R31, R248, R31 ;  /* 0x0000001ff81f7220 */ /* 0x000fe20000400000 */
[C---:B------:R-:W-:Y:S02]  /*b7b0*/  SHF.L.U32 R230, R229.reuse, 0x10, RZ ;  /* 0x00000010e5e67819 */ /* 0x040fe400000006ff */
[----:B------:R-:W-:Y:S02]  /*b7c0*/  LOP3.LUT R237, R229, 0xffff0000, RZ, 0xc0, !PT ;  /* 0xffff0000e5ed7812 */ /* 0x000fe400078ec0ff */
[C---:B------:R-:W-:Y:S02]  /*b7d0*/  LOP3.LUT R229, R228.reuse, 0xffff0000, RZ, 0xc0, !PT ;  /* 0xffff0000e4e57812 */ /* 0x040fe400078ec0ff */
[----:B------:R-:W-:Y:S01]  /*b7e0*/  SHF.L.U32 R3, R228, 0x10, RZ ;  /* 0x00000010e4037819 */ /* 0x000fe200000006ff */
        /* <DEDUP_REMOVED lines=14> */
[----:B------:R1:W-:Y:S01]  /*b8d0*/  STL [R1+0x58], R229 ;  /* 0x000058e501007387 */ /* 0x0003e20000100800 */
[C---:B--2---:R-:W-:Y:S02]  /*b8e0*/  SHF.L.U32 R228, R36.reuse, 0x10, RZ ;  /* 0x0000001024e47819 */ /* 0x044fe400000006ff */
[----:B-1----:R-:W-:Y:S03]  /*b8f0*/  LOP3.LUT R229, R36, 0xffff0000, RZ, 0xc0, !PT ;  /* 0xffff000024e57812 */ /* 0x002fe600078ec0ff */
[----:B------:R1:W-:Y:S04]  /*b900*/  STL [R1+0x120], R228 ;  /* 0x000120e401007387 */ /* 0x0003e80000100800 */
[----:B------:R-:W-:Y:S01]  /*b910*/  STL [R1+0x124], R229 ;  /* 0x000124e501007387 */ /* 0x000fe20000100800 */
[C---:B---3--:R-:W-:Y:S02]  /*b920*/  SHF.L.U32 R36, R16.reuse, 0x10, RZ ;  /* 0x0000001010247819 */ /* 0x048fe400000006ff */
[----:B-1----:R-:W-:Y:S02]  /*b930*/  LOP3.LUT R228, R16, 0xffff0000, RZ, 0xc0, !PT ;  /* 0xffff000010e47812 */ /* 0x002fe400078ec0ff */
[----:B------:R-:W2:Y:S04]  /*b940*/  LDL.LU R16, [R1+0x130] ;  /* 0x0001300001107983 */ /* 0x000ea80000300800 */
[----:B------:R1:W-:Y:S04]  /*b950*/  STL [R1+0x128], R36 ;  /* 0x0001282401007387 */ /* 0x0003e80000100800 */
[----:B-1----:R-:W3:Y:S04]  /*b960*/  LDL.LU R36, [R1+0x134] ;  /* 0x0001340001247983 */ /* 0x002ee80000300800 */
[----:B------:R1:W-:Y:S04]  /*b970*/  STL [R1+0x12c], R228 ;  /* 0x00012ce401007387 */ /* 0x0003e80000100800 */
[----:B------:R-:W3:Y:S01]  /*b980*/  LDL.LU R229, [R1+0x138] ;  /* 0x0001380001e57983 */ /* 0x000ee20000300800 */
[C---:B----4-:R-:W-:Y:S03]  /*b990*/  FMUL R32, R248.reuse, R32 ;  /* 0x00000020f8207220 */ /* 0x050fe60000400000 */
[----:B-1----:R-:W4:Y:S04]  /*b9a0*/  LDL.LU R228, [R1+0x13c] ;  /* 0x00013c0001e47983 */ /* 0x002f280000300800 */
[----:B------:R-:W4:Y:S04]  /*b9b0*/  LDL.LU R19, [R1+0x140] ;  /* 0x0001400001137983 */ /* 0x000f280000300800 */
[----:B------:R-:W4:Y:S04]  /*b9c0*/  LDL.LU R18, [R1+0x144] ;  /* 0x0001440001127983 */ /* 0x000f280000300800 */
[----:B------:R-:W4:Y:S01]  /*b9d0*/  LDL.LU R17, [R1+0x148] ;  /* 0x0001480001117983 */ /* 0x000f220000300800 */
[C---:B------:R-:W-:Y:S01]  /*b9e0*/  FMUL R33, R248.reuse, R33 ;  /* 0x00000021f8217220 */ /* 0x040fe20000400000 */
[C---:B------:R-:W-:Y:S01]  /*b9f0*/  FMUL R34, R248.reuse, R34 ;  /* 0x00000022f8227220 */ /* 0x040fe20000400000 */
[----:B------:R-:W-:Y:S01]  /*ba00*/  FMUL R35, R248, R35 ;  /* 0x00000023f8237220 */ /* 0x000fe20000400000 */
[C---:B--2---:R-:W-:Y:S02]  /*ba10*/  SHF.L.U32 R247, R16.reuse, 0x10, RZ ;  /* 0x0000001010f77819 */ /* 0x044fe400000006ff */
[----:B------:R-:W-:Y:S05]  /*ba20*/  LOP3.LUT R16, R16, 0xffff0000, RZ, 0xc0, !PT ;  /* 0xffff000010107812 */ /* 0x000fea00078ec0ff */
[----:B------:R3:W-:Y:S02]  /*ba30*/  STL [R1+0x5c], R16 ;  /* 0x00005c1001007387 */ /* 0x0007e40000100800 */
[C---:B---3--:R-:W-:Y:S02]  /*ba40*/  SHF.L.U32 R16, R36.reuse, 0x10, RZ ;  /* 0x0000001024107819 */ /* 0x048fe400000006ff */
[----:B------:R-:W-:Y:S03]  /*ba50*/  LOP3.LUT R36, R36, 0xffff0000, RZ, 0xc0, !PT ;  /* 0xffff000024247812 */ /* 0x000fe600078ec0ff */
[----:B------:R1:W-:Y:S04]  /*ba60*/  STL [R1+0x60], R16 ;  /* 0x0000601001007387 */ /* 0x0003e80000100800 */
[----:B-1----:R-:W2:Y:S01]  /*ba70*/  LDL.LU R16, [R1+0x14c] ;  /* 0x00014c0001107983 */ /* 0x002ea20000300800 */
[C---:B----4-:R-:W-:Y:S02]  /*ba80*/  SHF.L.U32 R232, R19.reuse, 0x10, RZ ;  /* 0x0000001013e87819 */ /* 0x050fe400000006ff */
[----:B------:R-:W-:Y:S01]  /*ba90*/  LOP3.LUT R19, R19, 0xffff0000, RZ, 0xc0, !PT ;  /* 0xffff000013137812 */ /* 0x000fe200078ec0ff */
        /* <DEDUP_REMOVED lines=9> */
[----:B------:R4:W-:Y:S04]  /*bb30*/  STL [R1+0x13c], R228 ;  /* 0x00013ce401007387 */ /* 0x0009e80000100800 */
[----:B------:R-:W3:Y:S04]  /*bb40*/  LDL.LU R37, [R1+0x228] ;  /* 0x0002280001257983 */ /* 0x000ee80000300800 */
[----:B------:R-:W3:Y:S04]  /*bb50*/  LDL.LU R38, [R1+0x224] ;  /* 0x0002240001267983 */ /* 0x000ee80000300800 */
[----:B------:R-:W3:Y:S04]  /*bb60*/  LDL.LU R39, [R1+0x220] ;  /* 0x0002200001277983 */ /* 0x000ee80000300800 */
[----:B------:R4:W-:Y:S01]  /*bb70*/  STL [R1], R19 ;  /* 0x0000001301007387 */ /* 0x0009e20000100800 */
[C---:B-1----:R-:W-:Y:S02]  /*bb80*/  SHF.L.U32 R229, R18.reuse, 0x10, RZ ;  /* 0x0000001012e57819 */ /* 0x042fe400000006ff */
[----:B----4-:R-:W-:Y:S03]  /*bb90*/  LOP3.LUT R228, R18, 0xffff0000, RZ, 0xc0, !PT ;  /* 0xffff000012e47812 */ /* 0x010fe600078ec0ff */
[----:B------:R-:W-:Y:S01]  /*bba0*/  STL [R1+0x4], R229 ;  /* 0x000004e501007387 */ /* 0x000fe20000100800 */
[C---:B------:R-:W-:Y:S03]  /*bbb0*/  LOP3.LUT R18, R17.reuse, 0xffff0000, RZ, 0xc0, !PT ;  /* 0xffff000011127812 */ /* 0x040fe600078ec0ff */
[----:B------:R-:W-:Y:S01]  /*bbc0*/  STL [R1+0x68], R228 ;  /* 0x000068e401007387 */ /* 0x000fe20000100800 */
[----:B------:R-:W-:Y:S05]  /*bbd0*/  SHF.L.U32 R19, R17, 0x10, RZ ;  /* 0x0000001011137819 */ /* 0x000fea00000006ff */
[----:B------:R1:W-:Y:S04]  /*bbe0*/  STL [R1+0x140], R19 ;  /* 0x0001401301007387 */ /* 0x0003e80000100800 */
[----:B------:R-:W-:Y:S04]  /*bbf0*/  STL [R1+0x144], R18 ;  /* 0x0001441201007387 */ /* 0x000fe80000100800 */
[----:B-1----:R-:W4:Y:S01]  /*bc00*/  LDL.LU R19, [R1+0x150] ;  /* 0x0001500001137983 */ /* 0x002f220000300800 */
[C---:B--2---:R-:W-:Y:S02]  /*bc10*/  SHF.L.U32 R17, R16.reuse, 0x10, RZ ;  /* 0x0000001010117819 */ /* 0x044fe400000006ff */
[----:B------:R-:W-:Y:S03]  /*bc20*/  LOP3.LUT R16, R16, 0xffff0000, RZ, 0xc0, !PT ;  /* 0xffff000010107812 */ /* 0x000fe600078ec0ff */
[----:B------:R1:W-:Y:S04]  /*bc30*/  STL [R1+0x148], R17 ;  /* 0x0001481101007387 */ /* 0x0003e80000100800 */
[----:B-1----:R-:W2:Y:S04]  /*bc40*/  LDL.LU R17, [R1+0x154] ;  /* 0x0001540001117983 */ /* 0x002ea80000300800 */
[----:B------:R1:W-:Y:S04]  /*bc50*/  STL [R1+0x14c], R16 ;  /* 0x00014c1001007387 */ /* 0x0003e80000100800 */
[----:B------:R-:W2:Y:S04]  /*bc60*/  LDL.LU R18, [R1+0x158] ;  /* 0x0001580001127983 */ /* 0x000ea80000300800 */
[----:B-1----:R-:W2:Y:S01]  /*bc70*/  LDL.LU R16, [R1+0x15c] ;  /* 0x00015c0001107983 */ /* 0x002ea20000300800 */
[C---:B---3--:R-:W-:Y:S03]  /*bc80*/  FMUL R36, R248.reuse, R36 ;  /* 0x00000024f8247220 */ /* 0x048fe60000400000 */
[----:B------:R-:W3:Y:S04]  /*bc90*/  LDL.LU R13, [R1+0x21c] ;  /* 0x00021c00010d7983 */ /* 0x000ee80000300800 */
[----:B------:R-:W3:Y:S04]  /*bca0*/  LDL.LU R14, [R1+0x218] ;  /* 0x00021800010e7983 */ /* 0x000ee80000300800 */
[----:B------:R-:W3:Y:S01]  /*bcb0*/  LDL.LU R15, [R1+0x214] ;  /* 0x00021400010f7983 */ /* 0x000ee20000300800 */
[C---:B------:R-:W-:Y:S01]  /*bcc0*/  FMUL R37, R248.reuse, R37 ;  /* 0x00000025f8257220 */ /* 0x040fe20000400000 */
[C---:B------:R-:W-:Y:S01]  /*bcd0*/  FMUL R38, R248.reuse, R38 ;  /* 0x00000026f8267220 */ /* 0x040fe20000400000 */
[----:B------:R-:W-:Y:S01]  /*bce0*/  FMUL R39, R248, R39 ;  /* 0x00000027f8277220 */ /* 0x000fe20000400000 */
[C---:B----4-:R-:W-:Y:S02]  /*bcf0*/  LOP3.LUT R228, R19.reuse, 0xffff0000, RZ, 0xc0, !PT ;  /* 0xffff000013e47812 */ /* 0x050fe400078ec0ff */
[----:B------:R-:W-:Y:S03]  /*bd00*/  SHF.L.U32 R239, R19, 0x10, RZ ;  /* 0x0000001013ef7819 */ /* 0x000fe600000006ff */
[----:B------:R1:W-:Y:S01]  /*bd10*/  STL [R1+0x6c], R228 ;  /* 0x00006ce401007387 */ /* 0x0003e20000100800 */
[C---:B--2---:R-:W-:Y:S02]  /*bd20*/  SHF.L.U32 R229, R17.reuse, 0x10, RZ ;  /* 0x0000001011e57819 */ /* 0x044fe400000006ff */
[----:B------:R-:W-:Y:S03]  /*bd30*/  LOP3.LUT R19, R17, 0xffff0000, RZ, 0xc0, !PT ;  /* 0xffff000011137812 */ /* 0x000fe600078ec0ff */
[----:B------:R-:W-:Y:S01]  /*bd40*/  STL [R1+0x70], R229 ;  /* 0x000070e501007387 */ /* 0x000fe20000100800 */
[----:B-1----:R-:W-:Y:S03]  /*bd50*/  SHF.L.U32 R228, R18, 0x10, RZ ;  /* 0x0000001012e47819 */ /* 0x002fe600000006ff */
[----:B------:R-:W2:Y:S04]  /*bd60*/  LDL.LU R17, [R1+0x170] ;  /* 0x0001700001117983 */ /* 0x000ea80000300800 */
[----:B------:R1:W-:Y:S04]  /*bd70*/  STL [R1+0x74], R19 ;  /* 0x0000741301007387 */ /* 0x0003e80000100800 */
[----:B------:R4:W-:Y:S01]  /*bd80*/  STL [R1+0x150], R228 ;  /* 0x000150e401007387 */ /* 0x0009e20000100800 */
[----:B---3--:R-:W-:Y:S01]  /*bd90*/  FMUL R14, R248, R14 ;  /* 0x0000000ef80e7220 */ /* 0x008fe20000400000 */
[----:B-1----:R-:W-:Y:S02]  /*bda0*/  LOP3.LUT R19, R18, 0xffff0000, RZ, 0xc0, !PT ;  /* 0xffff000012137812 */ /* 0x002fe400078ec0ff */
[----:B------:R-:W3:Y:S01]  /*bdb0*/  LDL.LU R18, [R1+0x174] ;  /* 0x0001740001127983 */ /* 0x000ee20000300800 */
[----:B------:R-:W-:Y:S01]  /*bdc0*/  FMUL R15, R248, R15 ;  /* 0x0000000ff80f7220 */ /* 0x000fe20000400000 */
[C---:B----4-:R-:W-:Y:S02]  /*bdd0*/  SHF.L.U32 R228, R16.reuse, 0x10, RZ ;  /* 0x0000001010e47819 */ /* 0x050fe400000006ff */
[----:B------:R1:W-:Y:S01]  /*bde0*/  STL [R1+0x154], R19 ;  /* 0x0001541301007387 */ /* 0x0003e20000100800 */
[----:B------:R-:W-:Y:S03]  /*bdf0*/  LOP3.LUT R16, R16, 0xffff0000, RZ, 0xc0, !PT ;  /* 0xffff000010107812 */ /* 0x000fe600078ec0ff */
[----:B-1----:R-:W4:Y:S04]  /*be00*/  LDL.LU R19, [R1+0x178] ;  /* 0x0001780001137983 */ /* 0x002f280000300800 */
[----:B------:R1:W-:Y:S04]  /*be10*/  STL [R1+0x158], R228 ;  /* 0x000158e401007387 */ /* 0x0003e80000100800 */
[----:B------:R-:W4:Y:S04]  /*be20*/  LDL.LU R229, [R1+0x198] ;  /* 0x0001980001e57983 */ /* 0x000f280000300800 */
[----:B-1----:R-:W4:Y:S04]  /*be30*/  LDL.LU R228, [R1+0x19c] ;  /* 0x00019c0001e47983 */ /* 0x002f280000300800 */
[----:B------:R2:W-:Y:S04]  /*be40*/  STL [R1+0x15c], R16 ;  /* 0x00015c1001007387 */ /* 0x0005e80000100800 */
[----:B------:R-:W4:Y:S04]  /*be50*/  LDL.LU R216, [R1+0x190] ;  /* 0x0001900001d87983 */ /* 0x000f280000300800 */
[----:B------:R-:W4:Y:S04]  /*be60*/  LDL.LU R217, [R1+0x194] ;  /* 0x0001940001d97983 */ /* 0x000f280000300800 */
[----:B------:R-:W4:Y:S04]  /*be70*/  LDL.LU R218, [R1+0x17c] ;  /* 0x00017c0001da7983 */ /* 0x000f280000300800 */
[----:B------:R-:W4:Y:S01]  /*be80*/  LDL R219, [R1+0x1c0] ;  /* 0x0001c00001db7983 */ /* 0x000f220000100800 */
[C---:B--2---:R-:W-:Y:S02]  /*be90*/  SHF.L.U32 R16, R17.reuse, 0x10, RZ ;  /* 0x0000001011107819 */ /* 0x044fe400000006ff */
[----:B------:R-:W-:Y:S03]  /*bea0*/  LOP3.LUT R17, R17, 0xffff0000, RZ, 0xc0, !PT ;  /* 0xffff000011117812 */ /* 0x000fe600078ec0ff */
[----:B------:R1:W-:Y:S04]  /*beb0*/  STL [R1+0x160], R16 ;  /* 0x0001601001007387 */ /* 0x0003e80000100800 */
[----:B-1----:R-:W2:Y:S04]  /*bec0*/  LDL.LU R16, [R1+0x210] ;  /* 0x0002100001107983 */ /* 0x002ea80000300800 */
[----:B------:R3:W-:Y:S02]  /*bed0*/  STL [R1+0x164], R17 ;  /* 0x0001641101007387 */ /* 0x0007e40000100800 */
[C---:B---3--:R-:W-:Y:S02]  /*bee0*/  SHF.L.U32 R17, R18.reuse, 0x10, RZ ;  /* 0x0000001012117819 */ /* 0x048fe400000006ff */
[----:B------:R-:W-:Y:S03]  /*bef0*/  LOP3.LUT R18, R18, 0xffff0000, RZ, 0xc0, !PT ;  /* 0xffff000012127812 */ /* 0x000fe600078ec0ff */
[----:B------:R1:W-:Y:S04]  /*bf00*/  STL [R1+0x168], R17 ;  /* 0x0001681101007387 */ /* 0x0003e80000100800 */
[----:B-1----:R-:W3:Y:S04]  /*bf10*/  LDL.LU R17, [R1+0x20c] ;  /* 0x00020c0001117983 */ /* 0x002ee80000300800 */
[----:B------:R1:W-:Y:S04]  /*bf20*/  STL [R1+0x16c], R18 ;  /* 0x00016c1201007387 */ /* 0x0003e80000100800 */
[----:B----4-:R4:W-:Y:S04]  /*bf30*/  STS.128 [R219+0x1100], R20 ;  /* 0x00110014db007388 */ /* 0x0109e80000000c00 */
[----:B------:R-:W-:Y:S01]  /*bf40*/  STS.128 [R2+0x1000], R220 ;  /* 0x001000dc02007388 */ /* 0x000fe20000000c00 */
[C---:B-1----:R-:W-:Y:S02]  /*bf50*/  SHF.L.U32 R18, R19.reuse, 0x10, RZ ;  /* 0x0000001013127819 */ /* 0x042fe400000006ff */
[----:B------:R-:W-:Y:S03]  /*bf60*/  LOP3.LUT R19, R19, 0xffff0000, RZ, 0xc0, !PT ;  /* 0xffff000013137812 */ /* 0x000fe600078ec0ff */
[----:B------:R1:W-:Y:S01]  /*bf70*/  STL [R1+0x170], R18 ;  /* 0x0001701201007387 */ /* 0x0003e20000100800 */
[----:B----4-:R-:W-:Y:S01]  /*bf80*/  SHF.L.U32 R22, R216, 0x10, RZ ;  /* 0x00000010d8167819 */ /* 0x010fe200000006ff */
[----:B------:R-:W-:Y:S01]  /*bf90*/  FMUL R23, R248, R7 ;  /* 0x00000007f8177220 */ /* 0x000fe20000400000 */
[----:B------:R-:W-:Y:S01]  /*bfa0*/  LOP3.LUT R21, R216, 0xffff0000, RZ, 0xc0, !PT ;  /* 0xffff0000d8157812 */ /* 0x000fe200078ec0ff */
[C---:B------:R-:W-:Y:S01]  /*bfb0*/  FMUL R216, R248.reuse, R8 ;  /* 0x00000008f8d87220 */ /* 0x040fe20000400000 */
[C---:B------:R-:W-:Y:S01]  /*bfc0*/  SHF.L.U32 R20, R217.reuse, 0x10, RZ ;  /* 0x00000010d9147819 */ /* 0x040fe200000006ff */
[----:B------:R-:W-:Y:S01]  /*bfd0*/  FMUL R219, R248, R11 ;  /* 0x0000000bf8db7220 */ /* 0x000fe20000400000 */
[----:B-1----:R-:W4:Y:S04]  /*bfe0*/  LDL.LU R18, [R1+0x208] ;  /* 0x0002080001127983 */ /* 0x002f280000300800 */
[----:B------:R1:W-:Y:S02]  /*bff0*/  STL [R1+0x174], R19 ;  /* 0x0001741301007387 */ /* 0x0003e40000100800 */
[C---:B-1----:R-:W-:Y:S02]  /*c000*/  SHF.L.U32 R19, R218.reuse, 0x10, RZ ;  /* 0x00000010da137819 */ /* 0x042fe400000006ff */
[----:B------:R-:W-:Y:S03]  /*c010*/  LOP3.LUT R218, R218, 0xffff0000, RZ, 0xc0, !PT ;  /* 0xffff0000dada7812 */ /* 0x000fe600078ec0ff */
[----:B------:R1:W-:Y:S04]  /*c020*/  STL [R1+0x178], R19 ;  /* 0x0001781301007387 */ /* 0x0003e80000100800 */
[----:B-1----:R-:W4:Y:S04]  /*c030*/  LDL.LU R19, [R1+0x204] ;  /* 0x0002040001137983 */ /* 0x002f280000300800 */
[----:B------:R1:W-:Y:S04]  /*c040*/  STL [R1+0x17c], R218 ;  /* 0x00017cda01007387 */ /* 0x0003e80000100800 */
[----:B------:R1:W-:Y:S04]  /*c050*/  STL [R1+0x180], R22 ;  /* 0x0001801601007387 */ /* 0x0003e80000100800 */
[----:B------:R1:W-:Y:S04]  /*c060*/  STL [R1+0x184], R21 ;  /* 0x0001841501007387 */ /* 0x0003e80000100800 */
[----:B------:R1:W-:Y:S02]  /*c070*/  STL [R1+0x188], R20 ;  /* 0x0001881401007387 */ /* 0x0003e40000100800 */
[C---:B-1----:R-:W-:Y:S01]  /*c080*/  FMUL R218, R248.reuse, R10 ;  /* 0x0000000af8da7220 */ /* 0x042fe20000400000 */
[----:B------:R-:W-:Y:S01]  /*c090*/  LOP3.LUT R22, R217, 0xffff0000, RZ, 0xc0, !PT ;  /* 0xffff0000d9167812 */ /* 0x000fe200078ec0ff */
[C---:B------:R-:W-:Y:S01]  /*c0a0*/  FMUL R217, R248.reuse, R9 ;  /* 0x00000009f8d97220 */ /* 0x040fe20000400000 */
[C---:B------:R-:W-:Y:S03]  /*c0b0*/  SHF.L.U32 R21, R229.reuse, 0x10, RZ ;  /* 0x00000010e5157819 */ /* 0x040fe600000006ff */
[----:B------:R1:W-:Y:S01]  /*c0c0*/  STL [R1+0x18c], R22 ;  /* 0x00018c1601007387 */ /* 0x0003e20000100800 */
[----:B------:R-:W-:Y:S03]  /*c0d0*/  LOP3.LUT R20, R229, 0xffff0000, RZ, 0xc0, !PT ;  /* 0xffff0000e5147812 */ /* 0x000fe600078ec0ff */
[----:B------:R1:W-:Y:S01]  /*c0e0*/  STL [R1+0x190], R21 ;  /* 0x0001901501007387 */ /* 0x0003e20000100800 */
[----:B------:R-:W-:Y:S03]  /*c0f0*/  FMUL R229, R248, R13 ;  /* 0x0000000df8e57220 */ /* 0x000fe60000400000 */
[----:B------:R1:W-:Y:S02]  /*c100*/  STL [R1+0x194], R20 ;  /* 0x0001941401007387 */ /* 0x0003e40000100800 */
[C---:B-1----:R-:W-:Y:S02]  /*c110*/  SHF.L.U32 R22, R228.reuse, 0x10, RZ ;  /* 0x00000010e4167819 */ /* 0x042fe400000006ff */
[----:B------:R-:W-:Y:S03]  /*c120*/  LOP3.LUT R21, R228, 0xffff0000, RZ, 0xc0, !PT ;  /* 0xffff0000e4157812 */ /* 0x000fe600078ec0ff */
[----:B------:R1:W-:Y:S01]  /*c130*/  STL [R1+0x198], R22 ;  /* 0x0001981601007387 */ /* 0x0003e20000100800 */
[C---:B------:R-:W-:Y:S01]  /*c140*/  FMUL R228, R248.reuse, R12 ;  /* 0x0000000cf8e47220 */ /* 0x040fe20000400000 */
[C---:B------:R-:W-:Y:S02]  /*c150*/  FMUL R20, R248.reuse, R4 ;  /* 0x00000004f8147220 */ /* 0x040fe40000400000 */
[----:B------:R-:W4:Y:S04]  /*c160*/  LDL.LU R4, [R1+0x1c0] ;  /* 0x0001c00001047983 */ /* 0x000f280000300800 */
[----:B------:R1:W-:Y:S02]  /*c170*/  STL [R1+0x19c], R21 ;  /* 0x00019c1501007387 */ /* 0x0003e40000100800 */
[C---:B-1----:R-:W-:Y:S01]  /*c180*/  FMUL R22, R248.reuse, R6 ;  /* 0x00000006f8167220 */ /* 0x042fe20000400000 */
[C---:B------:R-:W-:Y:S02]  /*c190*/  FMUL R21, R248.reuse, R5 ;  /* 0x00000005f8157220 */ /* 0x040fe40000400000 */
[----:B------:R-:W4:Y:S04]  /*c1a0*/  LDL.LU R5, [R1+0x94] ;  /* 0x0000940001057983 */ /* 0x000f280000300800 */
[----:B------:R-:W4:Y:S04]  /*c1b0*/  LDL.LU R6, [R1+0x90] ;  /* 0x0000900001067983 */ /* 0x000f280000300800 */
[----:B------:R-:W4:Y:S04]  /*c1c0*/  LDL.LU R7, [R1+0x8c] ;  /* 0x00008c0001077983 */ /* 0x000f280000300800 */
[----:B------:R-:W4:Y:S04]  /*c1d0*/  LDL.LU R8, [R1+0x88] ;  /* 0x0000880001087983 */ /* 0x000f280000300800 */
[----:B------:R-:W4:Y:S01]  /*c1e0*/  LDL.LU R9, [R1+0x14] ;  /* 0x0000140001097983 */ /* 0x000f220000300800 */
[C---:B--2---:R-:W-:Y:S03]  /*c1f0*/  FMUL R16, R248.reuse, R16 ;  /* 0x00000010f8107220 */ /* 0x044fe60000400000 */
[----:B------:R-:W2:Y:S04]  /*c200*/  LDL.LU R10, [R1+0x10] ;  /* 0x00001000010a7983 */ /* 0x000ea80000300800 */
[----:B------:R-:W2:Y:S04]  /*c210*/  LDL.LU R11, [R1+0xc] ;  /* 0x00000c00010b7983 */ /* 0x000ea80000300800 */
[----:B------:R-:W2:Y:S04]  /*c220*/  LDL.LU R12, [R1+0x84] ;  /* 0x00008400010c7983 */ /* 0x000ea80000300800 */
[----:B------:R-:W2:Y:S04]  /*c230*/  LDL.LU R13, [R1+0x80] ;  /* 0x00008000010d7983 */ /* 0x000ea80000300800 */
[----:B------:R-:W2:Y:S04]  /*c240*/  LDL.LU R224, [R1+0x78] ;  /* 0x0000780001e07983 */ /* 0x000ea80000300800 */
[----:B------:R-:W2:Y:S04]  /*c250*/  LDL.LU R225, [R1+0x7c] ;  /* 0x00007c0001e17983 */ /* 0x000ea80000300800 */
[----:B------:R-:W2:Y:S01]  /*c260*/  LDL.LU R227, [R1+0x8] ;  /* 0x0000080001e37983 */ /* 0x000ea20000300800 */
[C---:B---3--:R-:W-:Y:S01]  /*c270*/  FMUL R17, R248.reuse, R17 ;  /* 0x00000011f8117220 */ /* 0x048fe20000400000 */
[C---:B----4-:R-:W-:Y:S01]  /*c280*/  FMUL R18, R248.reuse, R18 ;  /* 0x00000012f8127220 */ /* 0x050fe20000400000 */
[----:B------:R-:W-:Y:S01]  /*c290*/  FMUL R19, R248, R19 ;  /* 0x00000013f8137220 */ /* 0x000fe20000400000 */
[----:B------:R-:W-:Y:S04]  /*c2a0*/  STS.128 [R4+0x2100], R200 ;  /* 0x002100c804007388 */ /* 0x000fe80000000c00 */
        /* <DEDUP_REMOVED lines=8> */
[----:B------:R-:W-:Y:S01]  /*c330*/  STS.128 [R2+0x6000], R144 ;  /* 0x0060009002007388 */ /* 0x000fe20000000c00 */
[C---:B--2---:R-:W-:Y:S01]  /*c340*/  FFMA R123, R252.reuse, R227, R123 ;  /* 0x000000e3fc7b7223 */ /* 0x044fe2000000007b */
[C---:B------:R-:W-:Y:S02]  /*c350*/  FFMA R124, R252.reuse, R224, R124 ;  /* 0x000000e0fc7c7223 */ /* 0x040fe4000000007c */
[----:B------:R-:W2:Y:S01]  /*c360*/  LDL.LU R227, [R1+0x18] ;  /* 0x0000180001e37983 */ /* 0x000ea20000300800 */
[C---:B------:R-:W-:Y:S01]  /*c370*/  FFMA R125, R252.reuse, R225, R125 ;  /* 0x000000e1fc7d7223 */ /* 0x040fe2000000007d */
[C---:B------:R-:W-:Y:S01]  /*c380*/  FFMA R126, R252.reuse, R13, R126 ;  /* 0x0000000dfc7e7223 */ /* 0x040fe2000000007e */
[C---:B------:R-:W-:Y:S01]  /*c390*/  FFMA R127, R252.reuse, R12, R127 ;  /* 0x0000000cfc7f7223 */ /* 0x040fe2000000007f */
[----:B------:R-:W3:Y:S01]  /*c3a0*/  LDL.LU R224, [R1+0x98] ;  /* 0x0000980001e07983 */ /* 0x000ee20000300800 */
[----:B------:R-:W-:Y:S01]  /*c3b0*/  F2FP.BF16.F32.PACK_AB R121, R123, R122 ;  /* 0x0000007a7b79723e */ /* 0x000fe200000010ff */
[C---:B------:R-:W-:Y:S01]  /*c3c0*/  FFMA R128, R252.reuse, R251, R128 ;  /* 0x000000fbfc807223 */ /* 0x040fe20000000080 */
[C---:B------:R-:W-:Y:S01]  /*c3d0*/  FFMA R129, R252.reuse, R11, R129 ;  /* 0x0000000bfc817223 */ /* 0x040fe20000000081 */
[----:B------:R-:W4:Y:S01]  /*c3e0*/  LDL.LU R225, [R1+0x9c] ;  /* 0x00009c0001e17983 */ /* 0x000f220000300800 */
[C---:B------:R-:W-:Y:S01]  /*c3f0*/  FFMA R130, R252.reuse, R10, R130 ;  /* 0x0000000afc827223 */ /* 0x040fe20000000082 */
[C---:B------:R-:W-:Y:S01]  /*c400*/  FFMA R131, R252.reuse, R9, R131 ;  /* 0x00000009fc837223 */ /* 0x040fe20000000083 */
[C---:B------:R-:W-:Y:S01]  /*c410*/  FFMA R132, R252.reuse, R8, R132 ;  /* 0x00000008fc847223 */ /* 0x040fe20000000084 */
[----:B------:R-:W4:Y:S01]  /*c420*/  LDL.LU R13, [R1+0xa0] ;  /* 0x0000a000010d7983 */ /* 0x000f220000300800 */
[C---:B------:R-:W-:Y:S01]  /*c430*/  FFMA R133, R252.reuse, R7, R133 ;  /* 0x00000007fc857223 */ /* 0x040fe20000000085 */
[C---:B------:R-:W-:Y:S01]  /*c440*/  FFMA R134, R252.reuse, R6, R134 ;  /* 0x00000006fc867223 */ /* 0x040fe20000000086 */
[C---:B------:R-:W-:Y:S01]  /*c450*/  FFMA R135, R252.reuse, R5, R135 ;  /* 0x00000005fc877223 */ /* 0x040fe20000000087 */
[----:B------:R-:W4:Y:S01]  /*c460*/  LDL.LU R12, [R1+0xa4] ;  /* 0x0000a400010c7983 */ /* 0x000f220000300800 */
[----:B------:R-:W-:Y:S01]  /*c470*/  F2FP.BF16.F32.PACK_AB R122, R125, R124 ;  /* 0x0000007c7d7a723e */ /* 0x000fe200000010ff */
[C---:B------:R-:W-:Y:S01]  /*c480*/  FFMA R104, R252.reuse, R246, R104 ;  /* 0x000000f6fc687223 */ /* 0x040fe20000000068 */
[----:B------:R-:W-:Y:S01]  /*c490*/  F2FP.BF16.F32.PACK_AB R123, R127, R126 ;  /* 0x0000007e7f7b723e */ /* 0x000fe200000010ff */
        /* <DEDUP_REMOVED lines=9> */
[----:B------:R-:W-:Y:S03]  /*c530*/  F2FP.BF16.F32.PACK_AB R104, R105, R104 ;  /* 0x000000686968723e */ /* 0x000fe600000010ff */
[----:B------:R-:W4:Y:S04]  /*c540*/  LDL.LU R9, [R1+0xa8] ;  /* 0x0000a80001097983 */ /* 0x000f280000300800 */
[----:B------:R-:W4:Y:S04]  /*c550*/  LDL.LU R8, [R1+0xac] ;  /* 0x0000ac0001087983 */ /* 0x000f280000300800 */
[----:B------:R-:W4:Y:S04]  /*c560*/  LDL.LU R7, [R1+0xb0] ;  /* 0x0000b00001077983 */ /* 0x000f280000300800 */
[----:B------:R-:W4:Y:S04]  /*c570*/  LDL.LU R6, [R1+0xb4] ;  /* 0x0000b40001067983 */ /* 0x000f280000300800 */
[----:B------:R-:W4:Y:S04]  /*c580*/  LDL.LU R5, [R1+0xb8] ;  /* 0x0000b80001057983 */ /* 0x000f280000300800 */
[----:B------:R-:W-:Y:S04]  /*c590*/  STS.128 [R4+0x7100], R120 ;  /* 0x0071007804007388 */ /* 0x000fe80000000c00 */
[----:B------:R-:W-:Y:S01]  /*c5a0*/  STS.128 [R2+0x7000], R128 ;  /* 0x0070008002007388 */ /* 0x000fe20000000c00 */
[C---:B--2---:R-:W-:Y:S03]  /*c5b0*/  FFMA R107, R252.reuse, R227, R107 ;  /* 0x000000e3fc6b7223 */ /* 0x044fe6000000006b */
[----:B------:R-:W2:Y:S01]  /*c5c0*/  LDL.LU R227, [R1+0x28] ;  /* 0x0000280001e37983 */ /* 0x000ea20000300800 */
[C---:B---3--:R-:W-:Y:S01]  /*c5d0*/  FFMA R108, R252.reuse, R224, R108 ;  /* 0x000000e0fc6c7223 */ /* 0x048fe2000000006c */
[----:B------:R-:W-:Y:S02]  /*c5e0*/  F2FP.BF16.F32.PACK_AB R105, R107, R106 ;  /* 0x0000006a6b69723e */ /* 0x000fe400000010ff */
[----:B------:R-:W3:Y:S01]  /*c5f0*/  LDL.LU R224, [R1+0xbc] ;  /* 0x0000bc0001e07983 */ /* 0x000ee20000300800 */
[C---:B----4-:R-:W-:Y:S03]  /*c600*/  FFMA R109, R252.reuse, R225, R109 ;  /* 0x000000e1fc6d7223 */ /* 0x050fe6000000006d */
[----:B------:R-:W4:Y:S01]  /*c610*/  LDL.LU R225, [R1+0xc0] ;  /* 0x0000c00001e17983 */ /* 0x000f220000300800 */
[C---:B------:R-:W-:Y:S01]  /*c620*/  FFMA R110, R252.reuse, R13, R110 ;  /* 0x0000000dfc6e7223 */ /* 0x040fe2000000006e */
[----:B------:R-:W-:Y:S02]  /*c630*/  F2FP.BF16.F32.PACK_AB R106, R109, R108 ;  /* 0x0000006c6d6a723e */ /* 0x000fe400000010ff */
[----:B------:R-:W4:Y:S01]  /*c640*/  LDL.LU R13, [R1+0xc4] ;  /* 0x0000c400010d7983 */ /* 0x000f220000300800 */
[C---:B------:R-:W-:Y:S03]  /*c650*/  FFMA R111, R252.reuse, R12, R111 ;  /* 0x0000000cfc6f7223 */ /* 0x040fe6000000006f */
[----:B------:R-:W4:Y:S01]  /*c660*/  LDL.LU R12, [R1+0xc8] ;  /* 0x0000c800010c7983 */ /* 0x000f220000300800 */
[C---:B------:R-:W-:Y:S01]  /*c670*/  FFMA R112, R252.reuse, R226, R112 ;  /* 0x000000e2fc707223 */ /* 0x040fe20000000070 */
[----:B------:R-:W-:Y:S01]  /*c680*/  F2FP.BF16.F32.PACK_AB R107, R111, R110 ;  /* 0x0000006e6f6b723e */ /* 0x000fe200000010ff */
[C---:B------:R-:W-:Y:S02]  /*c690*/  FFMA R113, R252.reuse, R11, R113 ;  /* 0x0000000bfc717223 */ /* 0x040fe40000000071 */
[----:B------:R-:W4:Y:S01]  /*c6a0*/  LDL.LU R11, [R1+0x2c] ;  /* 0x00002c00010b7983 */ /* 0x000f220000300800 */
[C---:B------:R-:W-:Y:S02]  /*c6b0*/  FFMA R114, R252.reuse, R10, R114 ;  /* 0x0000000afc727223 */ /* 0x040fe40000000072 */
[----:B------:R-:W-:Y:S01]  /*c6c0*/  F2FP.BF16.F32.PACK_AB R112, R113, R112 ;  /* 0x000000707170723e */ /* 0x000fe200000010ff */
[----:B------:R-:W4:Y:S01]  /*c6d0*/  LDL.LU R10, [R1+0x30] ;  /* 0x00003000010a7983 */ /* 0x000f220000300800 */
[C---:B------:R-:W-:Y:S03]  /*c6e0*/  FFMA R115, R252.reuse, R9, R115 ;  /* 0x00000009fc737223 */ /* 0x040fe60000000073 */
[----:B------:R-:W4:Y:S01]  /*c6f0*/  LDL.LU R9, [R1+0x34] ;  /* 0x0000340001097983 */ /* 0x000f220000300800 */
[C---:B------:R-:W-:Y:S01]  /*c700*/  FFMA R116, R252.reuse, R8, R116 ;  /* 0x00000008fc747223 */ /* 0x040fe20000000074 */
[----:B------:R-:W-:Y:S02]  /*c710*/  F2FP.BF16.F32.PACK_AB R113, R115, R114 ;  /* 0x000000727371723e */ /* 0x000fe400000010ff */
[----:B------:R-:W4:Y:S01]  /*c720*/  LDL.LU R8, [R1+0xcc] ;  /* 0x0000cc0001087983 */ /* 0x000f220000300800 */
[C---:B------:R-:W-:Y:S03]  /*c730*/  FFMA R117, R252.reuse, R7, R117 ;  /* 0x00000007fc757223 */ /* 0x040fe60000000075 */
[----:B------:R-:W4:Y:S01]  /*c740*/  LDL.LU R7, [R1+0xd0] ;  /* 0x0000d00001077983 */ /* 0x000f220000300800 */
[C---:B------:R-:W-:Y:S01]  /*c750*/  FFMA R118, R252.reuse, R6, R118 ;  /* 0x00000006fc767223 */ /* 0x040fe20000000076 */
[----:B------:R-:W-:Y:S02]  /*c760*/  F2FP.BF16.F32.PACK_AB R114, R117, R116 ;  /* 0x000000747572723e */ /* 0x000fe400000010ff */
[----:B------:R-:W4:Y:S01]  /*c770*/  LDL.LU R6, [R1+0xd4] ;  /* 0x0000d40001067983 */ /* 0x000f220000300800 */
[C---:B------:R-:W-:Y:S01]  /*c780*/  FFMA R119, R252.reuse, R5, R119 ;  /* 0x00000005fc777223 */ /* 0x040fe20000000077 */
[C---:B------:R-:W-:Y:S02]  /*c790*/  FFMA R88, R252.reuse, R241, R88 ;  /* 0x000000f1fc587223 */ /* 0x040fe40000000058 */
[----:B------:R-:W4:Y:S01]  /*c7a0*/  LDL.LU R5, [R1+0xd8] ;  /* 0x0000d80001057983 */ /* 0x000f220000300800 */
[C---:B------:R-:W-:Y:S01]  /*c7b0*/  FFMA R89, R252.reuse, R242, R89 ;  /* 0x000000f2fc597223 */ /* 0x040fe20000000059 */
[C---:B------:R-:W-:Y:S01]  /*c7c0*/  FFMA R90, R252.reuse, R243, R90 ;  /* 0x000000f3fc5a7223 */ /* 0x040fe2000000005a */
[----:B------:R-:W-:Y:S01]  /*c7d0*/  F2FP.BF16.F32.PACK_AB R115, R119, R118 ;  /* 0x000000767773723e */ /* 0x000fe200000010ff */
[----:B------:R-:W-:Y:S02]  /*c7e0*/  STS.128 [R4+0x8100], R104 ;  /* 0x0081006804007388 */ /* 0x000fe40000000c00 */
[----:B------:R-:W-:Y:S02]  /*c7f0*/  F2FP.BF16.F32.PACK_AB R88, R89, R88 ;  /* 0x000000585958723e */ /* 0x000fe400000010ff */
        /* <DEDUP_REMOVED lines=11> */
[C---:B------:R-:W-:Y:S01]  /*c8b0*/  FFMA R95, R252.reuse, R12, R95 ;  /* 0x0000000cfc5f7223 */ /* 0x040fe2000000005f */
[C---:B------:R-:W-:Y:S02]  /*c8c0*/  FFMA R96, R252.reuse, R235, R96 ;  /* 0x000000ebfc607223 */ /* 0x040fe40000000060 */
[----:B------:R-:W4:Y:S02]  /*c8d0*/  LDL.LU R12, [R1+0xe8] ;  /* 0x0000e800010c7983 */ /* 0x000f240000300800 */
[----:B------:R-:W-:Y:S01]  /*c8e0*/  F2FP.BF16.F32.PACK_AB R91, R95, R94 ;  /* 0x0000005e5f5b723e */ /* 0x000fe200000010ff */
[C---:B------:R-:W-:Y:S02]  /*c8f0*/  FFMA R97, R252.reuse, R11, R97 ;  /* 0x0000000bfc617223 */ /* 0x040fe40000000061 */
[----:B------:R-:W4:Y:S01]  /*c900*/  LDL.LU R11, [R1+0x3c] ;  /* 0x00003c00010b7983 */ /* 0x000f220000300800 */
[C---:B------:R-:W-:Y:S02]  /*c910*/  FFMA R98, R252.reuse, R10, R98 ;  /* 0x0000000afc627223 */ /* 0x040fe40000000062 */
[----:B------:R-:W-:Y:S01]  /*c920*/  F2FP.BF16.F32.PACK_AB R96, R97, R96 ;  /* 0x000000606160723e */ /* 0x000fe200000010ff */
[----:B------:R-:W-:Y:S01]  /*c930*/  STS.128 [R4+0x9100], R88 ;  /* 0x0091005804007388 */ /* 0x000fe20000000c00 */
[C---:B------:R-:W-:Y:S01]  /*c940*/  FFMA R99, R252.reuse, R9, R99 ;  /* 0x00000009fc637223 */ /* 0x040fe20000000063 */
[C---:B------:R-:W-:Y:S04]  /*c950*/  FFMA R100, R252.reuse, R8, R100 ;  /* 0x00000008fc647223 */ /* 0x040fe80000000064 */
[----:B------:R-:W-:Y:S01]  /*c960*/  F2FP.BF16.F32.PACK_AB R97, R99, R98 ;  /* 0x000000626361723e */ /* 0x000fe200000010ff */
[C---:B------:R-:W-:Y:S02]  /*c970*/  FFMA R101, R252.reuse, R7, R101 ;  /* 0x00000007fc657223 */ /* 0x040fe40000000065 */
[----:B------:R-:W4:Y:S01]  /*c980*/  LDL.LU R7, [R1+0x40] ;  /* 0x0000400001077983 */ /* 0x000f220000300800 */
[C---:B------:R-:W-:Y:S02]  /*c990*/  FFMA R102, R252.reuse, R6, R102 ;  /* 0x00000006fc667223 */ /* 0x040fe40000000066 */
[----:B------:R-:W-:Y:S01]  /*c9a0*/  F2FP.BF16.F32.PACK_AB R98, R101, R100 ;  /* 0x000000646562723e */ /* 0x000fe200000010ff */
[----:B------:R-:W4:Y:S01]  /*c9b0*/  LDL.LU R10, [R1+0x44] ;  /* 0x00004400010a7983 */ /* 0x000f220000300800 */
[C---:B------:R-:W-:Y:S01]  /*c9c0*/  FFMA R103, R252.reuse, R5, R103 ;  /* 0x00000005fc677223 */ /* 0x040fe20000000067 */
[C---:B------:R-:W-:Y:S02]  /*c9d0*/  FFMA R72, R252.reuse, R245, R72 ;  /* 0x000000f5fc487223 */ /* 0x040fe40000000048 */
[----:B------:R-:W4:Y:S01]  /*c9e0*/  LDL.LU R9, [R1+0xec] ;  /* 0x0000ec0001097983 */ /* 0x000f220000300800 */
[C---:B------:R-:W-:Y:S01]  /*c9f0*/  FFMA R73, R252.reuse, R250, R73 ;  /* 0x000000fafc497223 */ /* 0x040fe20000000049 */
[C---:B------:R-:W-:Y:S01]  /*ca00*/  FFMA R74, R252.reuse, R234, R74 ;  /* 0x000000eafc4a7223 */ /* 0x040fe2000000004a */
[----:B------:R-:W-:Y:S01]  /*ca10*/  F2FP.BF16.F32.PACK_AB R99, R103, R102 ;  /* 0x000000666763723e */ /* 0x000fe200000010ff */
[----:B------:R-:W4:Y:S02]  /*ca20*/  LDL.LU R8, [R1+0xf0] ;  /* 0x0000f00001087983 */ /* 0x000f240000300800 */
[----:B------:R-:W-:Y:S02]  /*ca30*/  F2FP.BF16.F32.PACK_AB R72, R73, R72 ;  /* 0x000000484948723e */ /* 0x000fe400000010ff */
[----:B------:R-:W4:Y:S04]  /*ca40*/  LDL.LU R6, [R1+0xf4] ;  /* 0x0000f40001067983 */ /* 0x000f280000300800 */
[----:B------:R-:W4:Y:S04]  /*ca50*/  LDL.LU R5, [R1+0xf8] ;  /* 0x0000f80001057983 */ /* 0x000f280000300800 */
[----:B------:R-:W4:Y:S04]  /*ca60*/  LDL.LU R226, [R1+0x48] ;  /* 0x0000480001e27983 */ /* 0x000f280000300800 */
        /* <DEDUP_REMOVED lines=12> */
[C---:B------:R-:W-:Y:S04]  /*cb30*/  FFMA R80, R252.reuse, R231, R80 ;  /* 0x000000e7fc507223 */ /* 0x040fe80000000050 */
[----:B------:R-:W-:Y:S01]  /*cb40*/  F2FP.BF16.F32.PACK_AB R75, R79, R78 ;  /* 0x0000004e4f4b723e */ /* 0x000fe200000010ff */
[C---:B------:R-:W-:Y:S04]  /*cb50*/  FFMA R81, R252.reuse, R11, R81 ;  /* 0x0000000bfc517223 */ /* 0x040fe80000000051 */
[----:B------:R-:W-:Y:S01]  /*cb60*/  STS.128 [R4+0xa100], R72 ;  /* 0x00a1004804007388 */ /* 0x000fe20000000c00 */
[----:B------:R-:W-:Y:S01]  /*cb70*/  F2FP.BF16.F32.PACK_AB R80, R81, R80 ;  /* 0x000000505150723e */ /* 0x000fe200000010ff */
[C---:B------:R-:W-:Y:S02]  /*cb80*/  FFMA R82, R252.reuse, R7, R82 ;  /* 0x00000007fc527223 */ /* 0x040fe40000000052 */
        /* <DEDUP_REMOVED lines=16> */
[C---:B------:R-:W-:Y:S01]  /*cc90*/  FFMA R59, R252.reuse, R226, R59 ;  /* 0x000000e2fc3b7223 */ /* 0x040fe2000000003b */
[----:B------:R-:W4:Y:S01]  /*cca0*/  LDL.LU R6, [R1+0x118] ;  /* 0x0001180001067983 */ /* 0x000f220000300800 */
[----:B------:R-:W-:Y:S02]  /*ccb0*/  F2FP.BF16.F32.PACK_AB R83, R87, R86 ;  /* 0x000000565753723e */ /* 0x000fe400000010ff */
[----:B------:R-:W-:Y:S01]  /*ccc0*/  F2FP.BF16.F32.PACK_AB R56, R57, R56 ;  /* 0x000000383938723e */ /* 0x000fe200000010ff */
[----:B------:R-:W4:Y:S01]  /*ccd0*/  LDL.LU R5, [R1+0x11c] ;  /* 0x00011c0001057983 */ /* 0x000f220000300800 */
[----:B------:R-:W-:Y:S03]  /*cce0*/  F2FP.BF16.F32.PACK_AB R57, R59, R58 ;  /* 0x0000003a3b39723e */ /* 0x000fe600000010ff */
[----:B------:R-:W4:Y:S04]  /*ccf0*/  LDL.LU R207, [R1+0x58] ;  /* 0x0000580001cf7983 */ /* 0x000f280000300800 */
[----:B------:R-:W4:Y:S04]  /*cd00*/  LDL.LU R204, [R1+0x120] ;  /* 0x0001200001cc7983 */ /* 0x000f280000300800 */
[----:B------:R-:W4:Y:S04]  /*cd10*/  LDL.LU R205, [R1+0x124] ;  /* 0x0001240001cd7983 */ /* 0x000f280000300800 */
[----:B------:R-:W4:Y:S04]  /*cd20*/  LDL.LU R226, [R1+0x128] ;  /* 0x0001280001e27983 */ /* 0x000f280000300800 */
[----:B------:R-:W-:Y:S01]  /*cd30*/  STS.128 [R2+0xa000], R80 ;  /* 0x00a0005002007388 */ /* 0x000fe20000000c00 */
[C---:B--2---:R-:W-:Y:S01]  /*cd40*/  FFMA R60, R252.reuse, R227, R60 ;  /* 0x000000e3fc3c7223 */ /* 0x044fe2000000003c */
[C---:B---3--:R-:W-:Y:S01]  /*cd50*/  FFMA R61, R252.reuse, R224, R61 ;  /* 0x000000e0fc3d7223 */ /* 0x048fe2000000003d */
[C---:B----4-:R-:W-:Y:S04]  /*cd60*/  FFMA R62, R252.reuse, R225, R62 ;  /* 0x000000e1fc3e7223 */ /* 0x050fe8000000003e */
[----:B------:R-:W-:Y:S01]  /*cd70*/  F2FP.BF16.F32.PACK_AB R58, R61, R60 ;  /* 0x0000003c3d3a723e */ /* 0x000fe200000010ff */
[C---:B------:R-:W-:Y:S05]  /*cd80*/  FFMA R63, R252.reuse, R13, R63 ;  /* 0x0000000dfc3f7223 */ /* 0x040fea000000003f */
[----:B------:R-:W-:Y:S05]  /*cd90*/  F2FP.BF16.F32.PACK_AB R59, R63, R62 ;  /* 0x0000003e3f3b723e */ /* 0x000fea00000010ff */
[----:B------:R-:W-:Y:S01]  /*cda0*/  STS.128 [R4+0xb100], R56 ;  /* 0x00b1003804007388 */ /* 0x000fe20000000c00 */
[C---:B------:R-:W-:Y:S03]  /*cdb0*/  FFMA R64, R252.reuse, R7, R64 ;  /* 0x00000007fc407223 */ /* 0x040fe60000000040 */
[----:B------:R-:W2:Y:S01]  /*cdc0*/  LDL.LU R7, [R1+0x12c] ;  /* 0x00012c0001077983 */ /* 0x000ea20000300800 */
[C---:B------:R-:W-:Y:S03]  /*cdd0*/  FFMA R65, R252.reuse, R12, R65 ;  /* 0x0000000cfc417223 */ /* 0x040fe60000000041 */
[----:B------:R-:W3:Y:S01]  /*cde0*/  LDL.LU R227, [R1+0x5c] ;  /* 0x00005c0001e37983 */ /* 0x000ee20000300800 */
        /* <DEDUP_REMOVED lines=9> */
[C---:B------:R-:W-:Y:S04]  /*ce80*/  FFMA R70, R252.reuse, R6, R70 ;  /* 0x00000006fc467223 */ /* 0x040fe80000000046 */
[----:B------:R-:W-:Y:S01]  /*ce90*/  F2FP.BF16.F32.PACK_AB R66, R69, R68 ;  /* 0x000000444542723e */ /* 0x000fe200000010ff */
        /* <DEDUP_REMOVED lines=11> */
[----:B------:R-:W4:Y:S01]  /*cf50*/  LDL.LU R11, [R1] ;  /* 0x00000000010b7983 */ /* 0x000f220000300800 */
[----:B------:R-:W-:Y:S01]  /*cf60*/  F2FP.BF16.F32.PACK_AB R41, R43, R42 ;  /* 0x0000002a2b29723e */ /* 0x000fe200000010ff */
[C---:B------:R-:W-:Y:S02]  /*cf70*/  FFMA R45, R252.reuse, R205, R45 ;  /* 0x000000cdfc2d7223 */ /* 0x040fe4000000002d */
[----:B------:R-:W4:Y:S01]  /*cf80*/  LDL.LU R10, [R1+0x4] ;  /* 0x00000400010a7983 */ /* 0x000f220000300800 */
[C---:B------:R-:W-:Y:S02]  /*cf90*/  FFMA R46, R252.reuse, R226, R46 ;  /* 0x000000e2fc2e7223 */ /* 0x040fe4000000002e */
[----:B------:R-:W-:Y:S01]  /*cfa0*/  F2FP.BF16.F32.PACK_AB R42, R45, R44 ;  /* 0x0000002c2d2a723e */ /* 0x000fe200000010ff */
[----:B------:R-:W4:Y:S04]  /*cfb0*/  LDL.LU R9, [R1+0x68] ;  /* 0x0000680001097983 */ /* 0x000f280000300800 */
[----:B------:R-:W4:Y:S04]  /*cfc0*/  LDL.LU R8, [R1+0x140] ;  /* 0x0001400001087983 */ /* 0x000f280000300800 */
[----:B------:R-:W-:Y:S01]  /*cfd0*/  STS.128 [R2+0xb000], R64 ;  /* 0x00b0004002007388 */ /* 0x000fe20000000c00 */
[C---:B--2---:R-:W-:Y:S01]  /*cfe0*/  FFMA R47, R252.reuse, R7, R47 ;  /* 0x00000007fc2f7223 */ /* 0x044fe2000000002f */
[C---:B------:R-:W-:Y:S02]  /*cff0*/  FFMA R48, R252.reuse, R247, R48 ;  /* 0x000000f7fc307223 */ /* 0x040fe40000000030 */
[----:B------:R-:W2:Y:S01]  /*d000*/  LDL.LU R7, [R1+0x144] ;  /* 0x0001440001077983 */ /* 0x000ea20000300800 */
[C---:B---3--:R-:W-:Y:S01]  /*d010*/  FFMA R49, R252.reuse, R227, R49 ;  /* 0x000000e3fc317223 */ /* 0x048fe20000000031 */
[----:B------:R-:W-:Y:S01]  /*d020*/  F2FP.BF16.F32.PACK_AB R43, R47, R46 ;  /* 0x0000002e2f2b723e */ /* 0x000fe200000010ff */
[C---:B----4-:R-:W-:Y:S03]  /*d030*/  FFMA R50, R252.reuse, R224, R50 ;  /* 0x000000e0fc327223 */ /* 0x050fe60000000032 */
[----:B------:R-:W-:Y:S01]  /*d040*/  F2FP.BF16.F32.PACK_AB R48, R49, R48 ;  /* 0x000000303130723e */ /* 0x000fe200000010ff */
[----:B------:R-:W-:Y:S01]  /*d050*/  STS.128 [R4+0xc100], R40 ;  /* 0x00c1002804007388 */ /* 0x000fe20000000c00 */
[C---:B------:R-:W-:Y:S01]  /*d060*/  FFMA R51, R252.reuse, R225, R51 ;  /* 0x000000e1fc337223 */ /* 0x040fe20000000033 */
[C---:B------:R-:W-:Y:S04]  /*d070*/  FFMA R52, R252.reuse, R13, R52 ;  /* 0x0000000dfc347223 */ /* 0x040fe80000000034 */
[----:B------:R-:W-:Y:S01]  /*d080*/  F2FP.BF16.F32.PACK_AB R49, R51, R50 ;  /* 0x000000323331723e */ /* 0x000fe200000010ff */
[C---:B------:R-:W-:Y:S02]  /*d090*/  FFMA R53, R252.reuse, R6, R53 ;  /* 0x00000006fc357223 */ /* 0x040fe40000000035 */
[----:B------:R-:W3:Y:S01]  /*d0a0*/  LDL.LU R6, [R1+0x148] ;  /* 0x0001480001067983 */ /* 0x000ee20000300800 */
[C---:B------:R-:W-:Y:S02]  /*d0b0*/  FFMA R54, R252.reuse, R5, R54 ;  /* 0x00000005fc367223 */ /* 0x040fe40000000036 */
[----:B------:R-:W-:Y:S01]  /*d0c0*/  F2FP.BF16.F32.PACK_AB R50, R53, R52 ;  /* 0x000000343532723e */ /* 0x000fe200000010ff */
[----:B------:R-:W4:Y:S01]  /*d0d0*/  LDL.LU R5, [R1+0x14c] ;  /* 0x00014c0001057983 */ /* 0x000f220000300800 */
[C---:B------:R-:W-:Y:S01]  /*d0e0*/  FFMA R55, R252.reuse, R12, R55 ;  /* 0x0000000cfc377223 */ /* 0x040fe20000000037 */
[C---:B------:R-:W-:Y:S02]  /*d0f0*/  FFMA R24, R252.reuse, R232, R24 ;  /* 0x000000e8fc187223 */ /* 0x040fe40000000018 */
[----:B------:R-:W4:Y:S01]  /*d100*/  LDL.LU R188, [R1+0x6c] ;  /* 0x00006c0001bc7983 */ /* 0x000f220000300800 */
[C---:B------:R-:W-:Y:S01]  /*d110*/  FFMA R25, R252.reuse, R11, R25 ;  /* 0x0000000bfc197223 */ /* 0x040fe20000000019 */
[----:B------:R-:W-:Y:S02]  /*d120*/  F2FP.BF16.F32.PACK_AB R51, R55, R54 ;  /* 0x000000363733723e */ /* 0x000fe400000010ff */
        /* <DEDUP_REMOVED lines=8> */
[----:B------:R-:W4:Y:S04]  /*d1b0*/  LDL.LU R212, [R1+0x154] ;  /* 0x0001540001d47983 */ /* 0x000f280000300800 */
        /* <DEDUP_REMOVED lines=15> */
[----:B------:R-:W-:Y:S01]  /*d2b0*/  STS.128 [R2+0xc000], R48 ;  /* 0x00c0003002007388 */ /* 0x000fe20000000c00 */
[C---:B--2---:R-:W-:Y:S03]  /*d2c0*/  FFMA R29, R252.reuse, R7, R29 ;  /* 0x00000007fc1d7223 */ /* 0x044fe6000000001d */
[----:B------:R-:W2:Y:S02]  /*d2d0*/  LDL.LU R7, [R1+0x194] ;  /* 0x0001940001077983 */ /* 0x000ea40000300800 */
[----:B------:R-:W-:Y:S01]  /*d2e0*/  F2FP.BF16.F32.PACK_AB R26, R29, R28 ;  /* 0x0000001c1d1a723e */ /* 0x000fe200000010ff */
[C---:B---3--:R-:W-:Y:S02]  /*d2f0*/  FFMA R30, R252.reuse, R6, R30 ;  /* 0x00000006fc1e7223 */ /* 0x048fe4000000001e */
[----:B------:R-:W3:Y:S01]  /*d300*/  LDL.LU R6, [R1+0x198] ;  /* 0x0001980001067983 */ /* 0x000ee20000300800 */
[C---:B----4-:R-:W-:Y:S01]  /*d310*/  FFMA R31, R252.reuse, R5, R31 ;  /* 0x00000005fc1f7223 */ /* 0x050fe2000000001f */
[C---:B------:R-:W-:Y:S02]  /*d320*/  FFMA R32, R252.reuse, R239, R32 ;  /* 0x000000effc207223 */ /* 0x040fe40000000020 */
[----:B------:R-:W4:Y:S01]  /*d330*/  LDL.LU R5, [R1+0x19c] ;  /* 0x00019c0001057983 */ /* 0x000f220000300800 */
[C---:B------:R-:W-:Y:S01]  /*d340*/  FFMA R33, R252.reuse, R188, R33 ;  /* 0x000000bcfc217223 */ /* 0x040fe20000000021 */
[----:B------:R-:W-:Y:S01]  /*d350*/  F2FP.BF16.F32.PACK_AB R27, R31, R30 ;  /* 0x0000001e1f1b723e */ /* 0x000fe200000010ff */
[C---:B------:R-:W-:Y:S03]  /*d360*/  FFMA R34, R252.reuse, R189, R34 ;  /* 0x000000bdfc227223 */ /* 0x040fe60000000022 */
[----:B------:R-:W-:Y:S01]  /*d370*/  F2FP.BF16.F32.PACK_AB R32, R33, R32 ;  /* 0x000000202120723e */ /* 0x000fe200000010ff */
[----:B------:R-:W-:Y:S01]  /*d380*/  STS.128 [R4+0xd100], R24 ;  /* 0x00d1001804007388 */ /* 0x000fe20000000c00 */
[C---:B------:R-:W-:Y:S01]  /*d390*/  FFMA R35, R252.reuse, R214, R35 ;  /* 0x000000d6fc237223 */ /* 0x040fe20000000023 */
[C---:B------:R-:W-:Y:S04]  /*d3a0*/  FFMA R36, R252.reuse, R215, R36 ;  /* 0x000000d7fc247223 */ /* 0x040fe80000000024 */
[----:B------:R-:W-:Y:S01]  /*d3b0*/  F2FP.BF16.F32.PACK_AB R33, R35, R34 ;  /* 0x000000222321723e */ /* 0x000fe200000010ff */
[C---:B------:R-:W-:Y:S01]  /*d3c0*/  FFMA R37, R252.reuse, R212, R37 ;  /* 0x000000d4fc257223 */ /* 0x040fe20000000025 */
[C---:B------:R-:W-:Y:S04]  /*d3d0*/  FFMA R38, R252.reuse, R213, R38 ;  /* 0x000000d5fc267223 */ /* 0x040fe80000000026 */
[----:B------:R-:W-:Y:S01]  /*d3e0*/  F2FP.BF16.F32.PACK_AB R34, R37, R36 ;  /* 0x000000242522723e */ /* 0x000fe200000010ff */
[C---:B------:R-:W-:Y:S01]  /*d3f0*/  FFMA R39, R252.reuse, R206, R39 ;  /* 0x000000cefc277223 */ /* 0x040fe20000000027 */
[C---:B------:R-:W-:Y:S04]  /*d400*/  FFMA R20, R252.reuse, R207, R20 ;  /* 0x000000cffc147223 */ /* 0x040fe80000000014 */
[----:B------:R-:W-:Y:S01]  /*d410*/  F2FP.BF16.F32.PACK_AB R35, R39, R38 ;  /* 0x000000262723723e */ /* 0x000fe200000010ff */
[C---:B------:R-:W-:Y:S04]  /*d420*/  FFMA R21, R252.reuse, R204, R21 ;  /* 0x000000ccfc157223 */ /* 0x040fe80000000015 */
[----:B------:R-:W-:Y:S01]  /*d430*/  STS.128 [R2+0xd000], R32 ;  /* 0x00d0002002007388 */ /* 0x000fe20000000c00 */
[C---:B------:R-:W-:Y:S01]  /*d440*/  FFMA R22, R252.reuse, R205, R22 ;  /* 0x000000cdfc167223 */ /* 0x040fe20000000016 */
[----:B------:R-:W-:Y:S01]  /*d450*/  F2FP.BF16.F32.PACK_AB R20, R21, R20 ;  /* 0x000000141514723e */ /* 0x000fe200000010ff */
        /* <DEDUP_REMOVED lines=16> */
[C---:B--2---:R-:W-:Y:S05]  /*d560*/  FFMA R17, R252.reuse, R7, R17 ;  /* 0x00000007fc117223 */ /* 0x044fea0000000011 */
[----:B------:R-:W-:Y:S01]  /*d570*/  F2FP.BF16.F32.PACK_AB R230, R17, R16 ;  /* 0x0000001011e6723e */ /* 0x000fe200000010ff */
[C---:B---3--:R-:W-:Y:S01]  /*d580*/  FFMA R18, R252.reuse, R6, R18 ;  /* 0x00000006fc127223 */ /* 0x048fe20000000012 */
[----:B----4-:R-:W-:Y:S05]  /*d590*/  FFMA R19, R252, R5, R19 ;  /* 0x00000005fc137223 */ /* 0x010fea0000000013 */
[----:B------:R-:W-:Y:S05]  /*d5a0*/  F2FP.BF16.F32.PACK_AB R231, R19, R18 ;  /* 0x0000001213e7723e */ /* 0x000fea00000010ff */
[----:B------:R1:W-:Y:S01]  /*d5b0*/  STS.128 [R2+0xe000], R228 ;  /* 0x00e000e402007388 */ /* 0x0003e20000000c00 */
[----:B------:R-:W-:Y:S01]  /*d5c0*/  @!PT LDS RZ, [RZ] ;  /* 0x00000000fffff984 */ /* 0x000fe20000000800 */
[----:B------:R-:W-:Y:S01]  /*d5d0*/  @!PT LDS RZ, [RZ] ;  /* 0x00000000fffff984 */ /* 0x000fe20000000800 */
[----:B------:R-:W-:Y:S01]  /*d5e0*/  @!PT LDS RZ, [RZ] ;  /* 0x00000000fffff984 */ /* 0x000fe20000000800 */
[----:B------:R-:W-:Y:S01]  /*d5f0*/  @!PT LDS RZ, [RZ] ;  /* 0x00000000fffff984 */ /* 0x000fe20000000800 */
[----:B------:R2:W-:Y:S06]  /*d600*/  MEMBAR.ALL.CTA ;  /* 0x0000000000007992 */ /* 0x0005ec0000008000 */
[----:B--2---:R-:W2:Y:S02]  /*d610*/  FENCE.VIEW.ASYNC.S ;  /* 0x00000000000073c6 */ /* 0x004ea40000000000 */
[----:B--2---:R-:W-:Y:S06]  /*d620*/  BAR.SYNC.DEFER_BLOCKING 0x1, 0x80 ;  /* 0x0042000000007b1d */ /* 0x004fec0000010000 */
[----:B-1----:R1:W5:Y:S01]  /*d630*/  LDL.LU R2, [R1+0x200] ;  /* 0x0002000001027983 */ /* 0x0023620000300800 */
[----:B------:R-:W-:Y:S05]  /*d640*/  @P1 BRA `(.L_x_103) ;  /* 0x0000000400301947 */ /* 0x000fea0003800000 */
[----:B------:R-:W2:Y:S01]  /*d650*/  LDL.LU R0, [R1+0x1d4] ;  /* 0x0001d40001007983 */ /* 0x000ea20000300800 */
[----:B------:R-:W3:Y:S01]  /*d660*/  LDCU.64 UR8, c[0x0][0x348] ;  /* 0x00006900ff0877ac */ /* 0x000ee20008000a00 */
[----:B------:R-:W-:Y:S02]  /*d670*/  UIMAD UR5, UR43, 0xf000, UR4 ;  /* 0x0000f0002b0578a4 */ /* 0x000fe4000f8e0204 */
[----:B------:R-:W-:Y:S02]  /*d680*/  UIMAD UR65, UR47, 0xf0, URZ ;  /* 0x000000f02f4178a4 */ /* 0x000fe4000f8e02ff */
[----:B------:R-:W-:Y:S01]  /*d690*/  UIADD3 UR64, UPT, UPT, UR5, 0x100, URZ ;  /* 0x0000010005407890 */ /* 0x000fe2000fffe0ff */
[----:B------:R-:W-:Y:S01]  /*d6a0*/  UMOV UR67, UR36 ;  /* 0x0000002400437c82 */ /* 0x000fe20008000000 */
[----:B------:R-:W-:Y:S02]  /*d6b0*/  UIADD3 UR61, UPT, UPT, UR65, 0x10, URZ ;  /* 0x00000010413d7890 */ /* 0x000fe4000fffe0ff */
        /* <DEDUP_REMOVED lines=23> */
[----:B------:R-:W-:Y:S01]  /*d830*/  UMOV UR11, UR36 ;  /* 0x00000024000b7c82 */ /* 0x000fe20008000000 */
[----:B------:R-:W-:Y:S02]  /*d840*/  UIADD3 UR69, UPT, UPT, UR65, 0xa0, URZ ;  /* 0x000000a041457890 */ /* 0x000fe4000fffe0ff */
[----:B------:R-:W-:Y:S01]  /*d850*/  UIADD3 UR68, UPT, UPT, UR5, 0xa100, URZ ;  /* 0x0000a10005447890 */ /* 0x000fe2000fffe0ff */
[----:B------:R-:W-:Y:S01]  /*d860*/  UMOV UR71, UR36 ;  /* 0x0000002400477c82 */ /* 0x000fe20008000000 */
[----:B------:R-:W-:Y:S02]  /*d870*/  UIADD3 UR73, UPT, UPT, UR65, 0xb0, URZ ;  /* 0x000000b041497890 */ /* 0x000fe4000fffe0ff */
[----:B------:R-:W-:Y:S01]  /*d880*/  UIADD3 UR72, UPT, UPT, UR5, 0xb100, URZ ;  /* 0x0000b10005487890 */ /* 0x000fe2000fffe0ff */
[----:B------:R-:W-:Y:S01]  /*d890*/  UMOV UR75, UR36 ;  /* 0x00000024004b7c82 */ /* 0x000fe20008000000 */
[----:B--2---:R-:W-:Y:S01]  /*d8a0*/  R2UR UR10, R0 ;  /* 0x00000000000a72ca */ /* 0x004fe200000e0000 */
[----:B---3--:R-:W-:Y:S02]  /*d8b0*/  UIADD3 UR76, UP0, UPT, UR8, 0x680, URZ ;  /* 0x00000680084c7890 */ /* 0x008fe4000ff1e0ff */
[----:B------:R-:W-:Y:S02]  /*d8c0*/  UIADD3 UR8, UPT, UPT, UR5, 0x9100, URZ ;  /* 0x0000910005087890 */ /* 0x000fe4000fffe0ff */
[----:B------:R-:W-:Y:S02]  /*d8d0*/  UIADD3.X UR77, UPT, UPT, URZ, UR9, URZ, UP0, !UPT ;  /* 0x00000009ff4d7290 */ /* 0x000fe400087fe4ff */
[----:B------:R-:W-:Y:S06]  /*d8e0*/  UIADD3 UR9, UPT, UPT, UR65, 0x90, URZ ;  /* 0x0000009041097890 */ /* 0x000fec000fffe0ff */
[----:B------:R-:W-:Y:S07]  /*d8f0*/  USHF.L.U32 UR66, UR10, 0x7, URZ ;  /* 0x000000070a427899 */ /* 0x000fee00080006ff */
[----:B------:R-:W-:Y:S01]  /*d900*/  UMOV UR62, UR66 ;  /* 0x00000042003e7c82 */ /* 0x000fe20008000000 */
[----:B------:R-:W-:Y:S01]  /*d910*/  UMOV UR58, UR66 ;  /* 0x00000042003a7c82 */ /* 0x000fe20008000000 */
[----:B------:R2:W-:Y:S01]  /*d920*/  UTMASTG.3D [UR64], [UR76] ;  /* 0x000000404c0073b5 */ /* 0x0005e20008010000 */
[----:B------:R-:W-:Y:S01]  /*d930*/  UMOV UR34, UR66 ;  /* 0x0000004200227c82 */ /* 0x000fe20008000000 */
[----:B------:R-:W-:Y:S01]  /*d940*/  UMOV UR30, UR66 ;  /* 0x00000042001e7c82 */ /* 0x000fe20008000000 */
[----:B------:R-:W-:Y:S01]  /*d950*/  UMOV UR26, UR66 ;  /* 0x00000042001a7c82 */ /* 0x000fe20008000000 */
[----:B------:R-:W-:Y:S01]  /*d960*/  UMOV UR22, UR66 ;  /* 0x0000004200167c82 */ /* 0x000fe20008000000 */
[----:B------:R-:W-:Y:S01]  /*d970*/  UMOV UR18, UR66 ;  /* 0x0000004200127c82 */ /* 0x000fe20008000000 */
[----:B------:R-:W-:Y:S01]  /*d980*/  UMOV UR14, UR66 ;  /* 0x00000042000e7c82 */ /* 0x000fe20008000000 */
[----:B------:R-:W-:Y:S01]  /*d990*/  UMOV UR10, UR66 ;  /* 0x00000042000a7c82 */ /* 0x000fe20008000000 */
[----:B------:R3:W-:Y:S01]  /*d9a0*/  UTMASTG.3D [UR60], [UR76] ;  /* 0x0000003c4c0073b5 */ /* 0x0007e20008010000 */
[----:B------:R-:W-:Y:S01]  /*d9b0*/  UMOV UR70, UR66 ;  /* 0x0000004200467c82 */ /* 0x000fe20008000000 */
[----:B------:R-:W-:Y:S01]  /*d9c0*/  UMOV UR74, UR66 ;  /* 0x00000042004a7c82 */ /* 0x000fe20008000000 */
[----:B------:R-:W-:Y:S01]  /*d9d0*/  UTMASTG.3D [UR56], [UR76] ;  /* 0x000000384c0073b5 */ /* 0x000fe20008010000 */
[----:B------:R-:W-:Y:S01]  /*d9e0*/  UTMASTG.3D [UR32], [UR76] ;  /* 0x000000204c0073b5 */ /* 0x000fe20008010000 */
[----:B------:R-:W-:Y:S01]  /*d9f0*/  UTMASTG.3D [UR28], [UR76] ;  /* 0x0000001c4c0073b5 */ /* 0x000fe20008010000 */
[----:B--2---:R-:W-:Y:S01]  /*da00*/  UIADD3 UR64, UPT, UPT, UR5, 0xe100, URZ ;  /* 0x0000e10005407890 */ /* 0x004fe2000fffe0ff */
[----:B------:R-:W-:Y:S01]  /*da10*/  UTMASTG.3D [UR24], [UR76] ;  /* 0x000000184c0073b5 */ /* 0x000fe20008010000 */
[----:B---3--:R-:W-:Y:S02]  /*da20*/  UIADD3 UR61, UPT, UPT, UR65, 0xc0, URZ ;  /* 0x000000c0413d7890 */ /* 0x008fe4000fffe0ff */
[----:B------:R-:W-:Y:S01]  /*da30*/  UIADD3 UR60, UPT, UPT, UR5, 0xc100, URZ ;  /* 0x0000c100053c7890 */ /* 0x000fe2000fffe0ff */
[----:B------:R-:W-:Y:S01]  /*da40*/  UTMASTG.3D [UR20], [UR76] ;  /* 0x000000144c0073b5 */ /* 0x000fe20008010000 */
[----:B------:R2:W-:Y:S01]  /*da50*/  UTMASTG.3D [UR16], [UR76] ;  /* 0x000000104c0073b5 */ /* 0x0005e20008010000 */
[----:B------:R3:W-:Y:S01]  /*da60*/  UTMASTG.3D [UR12], [UR76] ;  /* 0x0000000c4c0073b5 */ /* 0x0007e20008010000 */
[----:B------:R3:W-:Y:S01]  /*da70*/  UTMASTG.3D [UR8], [UR76] ;  /* 0x000000084c0073b5 */ /* 0x0007e20008010000 */
[----:B------:R3:W-:Y:S01]  /*da80*/  UTMASTG.3D [UR68], [UR76] ;  /* 0x000000444c0073b5 */ /* 0x0007e20008010000 */
[----:B------:R3:W-:Y:S01]  /*da90*/  UTMASTG.3D [UR72], [UR76] ;  /* 0x000000484c0073b5 */ /* 0x0007e20008010000 */
[----:B--2---:R-:W-:Y:S02]  /*daa0*/  UIADD3 UR17, UPT, UPT, UR65, 0xd0, URZ ;  /* 0x000000d041117890 */ /* 0x004fe4000fffe0ff */
[----:B------:R-:W-:Y:S02]  /*dab0*/  UIADD3 UR16, UPT, UPT, UR5, 0xd100, URZ ;  /* 0x0000d10005107890 */ /* 0x000fe4000fffe0ff */
[----:B------:R-:W-:Y:S01]  /*dac0*/  UIADD3 UR65, UPT, UPT, UR65, 0xe0, URZ ;  /* 0x000000e041417890 */ /* 0x000fe2000fffe0ff */
[----:B------:R3:W-:Y:S06]  /*dad0*/  UTMASTG.3D [UR60], [UR76] ;  /* 0x0000003c4c0073b5 */ /* 0x0007ec0008010000 */
[----:B------:R3:W-:Y:S02]  /*dae0*/  UTMASTG.3D [UR16], [UR76] ;  /* 0x000000104c0073b5 */ /* 0x0007e40008010000 */
[----:B------:R3:W-:Y:S02]  /*daf0*/  UTMASTG.3D [UR64], [UR76] ;  /* 0x000000404c0073b5 */ /* 0x0007e40008010000 */
[----:B---3--:R0:W-:Y:S02]  /*db00*/  UTMACMDFLUSH ;  /* 0x00000000000079b7 */ /* 0x0081e40000000000 */
.L_x_103:
[----:B------:R-:W-:Y:S05]  /*db10*/  BSYNC.RECONVERGENT B0 ;  /* 0x0000000000007941 */ /* 0x000fea0003800200 */
.L_x_102:
[----:B------:R-:W-:Y:S04]  /*db20*/  BSSY.RECONVERGENT B0, `(.L_x_104) ;  /* 0x0000003000007945 */ /* 0x000fe80003800200 */
[----:B------:R-:W-:Y:S05]  /*db30*/  @P0 BRA `(.L_x_105) ;  /* 0x0000000000040947 */ /* 0x000fea0003800000 */
[----:B------:R-:W-:Y:S04]  /*db40*/  DEPBAR.LE SB0, 0x0 ;  /* 0x000080000000791a */ /* 0x000fe80000000000 */
.L_x_105:
[----:B------:R-:W-:Y:S05]  /*db50*/  BSYNC.RECONVERGENT B0 ;  /* 0x0000000000007941 */ /* 0x000fea0003800200 */
.L_x_104:
[----:B------:R-:W2:Y:S01]  /*db60*/  LDL.LU R0, [R1+0x1e8] ;  /* 0x0001e80001007983 */ /* 0x000ea20000300800 */
[----:B------:R-:W-:Y:S01]  /*db70*/  BAR.SYNC.DEFER_BLOCKING 0x1, 0x80 ;  /* 0x0042000000007b1d */ /* 0x000fe20000010000 */
[----:B--2---:R-:W-:Y:S11]  /*db80*/  R2UR UR5, R0 ;  /* 0x00000000000572ca */ /* 0x004ff600000e0000 */
[----:B------:R-:W-:Y:S02]  /*db90*/  @!UPT UIADD3 URZ, UPT, UPT, URZ, URZ, URZ ;  /* 0x000000fffffff290 */ /* 0x000fe4000fffe0ff */
[----:B------:R-:W-:Y:S04]  /*dba0*/  UIADD3 UR5, UPT, UPT, UR5, 0x1, URZ ;  /* 0x0000000105057890 */ /* 0x000fe8000fffe0ff */
[----:B------:R-:W-:Y:S02]  /*dbb0*/  UISETP.NE.AND UP0, UPT, UR5, URZ, UPT ;  /* 0x000000ff0500728c */ /* 0x000fe4000bf05270 */
[----:B------:R-:W-:Y:S05]  /*dbc0*/  MOV R0, UR5 ;  /* 0x0000000500007c02 */ /* 0x000fea0008000f00 */
[----:B------:R2:W-:Y:S02]  /*dbd0*/  STL [R1+0x1e8], R0 ;  /* 0x0001e80001007387 */ /* 0x0005e40000100800 */
[----:B------:R-:W-:Y:S05]  /*dbe0*/  BRA.U !UP0, `(.L_x_106) ;  /* 0x00000001083c7547 */ /* 0x000fea000b800000 */
[----:B------:R-:W3:Y:S04]  /*dbf0*/  LDL.LU R3, [R1+0x1fc] ;  /* 0x0001fc0001037983 */ /* 0x000ee80000300800 */
[----:B--2---:R-:W2:Y:S02]  /*dc00*/  LDL.LU R0, [R1+0x1e4] ;  /* 0x0001e40001007983 */ /* 0x004ea40000300800 */
[----:B--2---:R-:W-:Y:S02]  /*dc10*/  R2UR UR5, R0 ;  /* 0x00000000000572ca */ /* 0x004fe400000e0000 */
[----:B---3--:R-:W-:Y:S02]  /*dc20*/  ISETP.NE.AND P0, PT, R3, RZ, PT ;  /* 0x000000ff0300720c */ /* 0x008fe40003f05270 */
[----:B------:R-:W2:Y:S09]  /*dc30*/  S2R R3, SR_CgaCtaId ;  /* 0x0000000000037919 */ /* 0x000eb20000008800 */
[----:B------:R-:W-:Y:S05]  /*dc40*/  IMAD.U32 R0, RZ, RZ, UR5 ;  /* 0x00000005ff007e24 */ /* 0x000fea000f8e00ff */
[----:B------:R-:W-:Y:S01]  /*dc50*/  @P0 LEA R0, R0, UR4, 0x3 ;  /* 0x0000000400000c11 */ /* 0x000fe2000f8e18ff */
[----:B------:R-:W-:Y:S04]  /*dc60*/  UIADD3 UR4, UPT, UPT, UR5, 0x1, URZ ;  /* 0x0000000105047890 */ /* 0x000fe8000fffe0ff */
[----:B------:R-:W-:Y:S01]  /*dc70*/  @P0 VIADD R0, R0, 0x30 ;  /* 0x0000003000000836 */ /* 0x000fe20000000000 */
[----:B------:R-:W-:Y:S04]  /*dc80*/  UISETP.NE.AND UP0, UPT, UR4, 0x2, UPT ;  /* 0x000000020400788c */ /* 0x000fe8000bf05270 */
[----:B------:R-:W-:Y:S01]  /*dc90*/  USEL UR4, UR4, URZ, UP0 ;  /* 0x000000ff04047287 */ /* 0x000fe20008000000 */
[----:B--2---:R-:W-:Y:S04]  /*dca0*/  @P0 PRMT R0, R3, 0x654, R0 ;  /* 0x0000065403000816 */ /* 0x004fe80000000000 */
[----:B------:R2:W-:Y:S02]  /*dcb0*/  @P0 SYNCS.ARRIVE.TRANS64.RED.A1T0 RZ, [R0+URZ], RZ ;  /* 0x000000ff00ff09a7 */ /* 0x0005e400081004ff */
[----:B--2---:R-:W-:Y:S05]  /*dcc0*/  IMAD.U32 R0, RZ, RZ, UR4 ;  /* 0x00000004ff007e24 */ /* 0x004fea000f8e00ff */
[----:B------:R3:W-:Y:S02]  /*dcd0*/  STL [R1+0x1e4], R0 ;  /* 0x0001e40001007387 */ /* 0x0007e40000100800 */
.L_x_106:
[----:B------:R-:W4:Y:S01]  /*dce0*/  LDL.LU R7, [R1+0x1f8] ;  /* 0x0001f80001077983 */ /* 0x000f220000300800 */
[----:B------:R-:W-:Y:S02]  /*dcf0*/  UISETP.NE.AND UP2, UPT, UR7, 0x2, UPT ;  /* 0x000000020700788c */ /* 0x000fe4000bf45270 */
[----:B------:R-:W-:Y:S01]  /*dd00*/  UISETP.NE.AND UP1, UPT, UR44, 0x2, UPT ;  /* 0x000000022c00788c */ /* 0x000fe2000bf25270 */
[----:B------:R-:W4:Y:S01]  /*dd10*/  LDL.LU R6, [R1+0x1dc] ;  /* 0x0001dc0001067983 */ /* 0x000f220000300800 */
[----:B------:R-:W-:Y:S02]  /*dd20*/  UIADD3 UR47, UPT, UPT, UR41, UR45, URZ ;  /* 0x0000002d292f7290 */ /* 0x000fe4000fffe0ff */
[----:B------:R-:W-:Y:S01]  /*dd30*/  USEL UR5, URZ, 0x1, UP1 ;  /* 0x00000001ff057887 */ /* 0x000fe20008800000 */
[----:B------:R-:W4:Y:S01]  /*dd40*/  LDL.LU R5, [R1+0x1ec] ;  /* 0x0001ec0001057983 */ /* 0x000f220000300800 */
[----:B------:R-:W-:Y:S02]  /*dd50*/  USEL UR44, UR44, URZ, UP1 ;  /* 0x000000ff2c2c7287 */ /* 0x000fe40008800000 */
[----:B------:R-:W-:Y:S01]  /*dd60*/  USEL UR43, UR7, URZ, UP2 ;  /* 0x000000ff072b7287 */ /* 0x000fe20009000000 */
[----:B------:R-:W4:Y:S04]  /*dd70*/  LDL.LU R4, [R1+0x1f0] ;  /* 0x0001f00001047983 */ /* 0x000f280000300800 */
[----:B------:R-:W4:Y:S04]  /*dd80*/  LDL.LU R3, [R1+0x1f4] ;  /* 0x0001f40001037983 */ /* 0x000f280000300800 */
[----:B--23--:R-:W2:Y:S02]  /*dd90*/  LDL R0, [R1+0x1e0] ;  /* 0x0001e00001007983 */ /* 0x00cea40000100800 */
[----:B--2---:R-:W-:Y:S02]  /*dda0*/  R2UR UR36, R0 ;  /* 0x00000000002472ca */ /* 0x004fe400000e0000 */
[----:B----4-:R-:W-:Y:S02]  /*ddb0*/  R2UR UR11, R6 ;  /* 0x00000000060b72ca */ /* 0x010fe400000e0000 */
[----:B------:R-:W-:Y:S02]  /*ddc0*/  R2UR UR4, R7 ;  /* 0x00000000070472ca */ /* 0x000fe400000e0000 */
[----:B------:R-:W-:Y:S02]  /*ddd0*/  R2UR UR10, R5 ;  /* 0x00000000050a72ca */ /* 0x000fe400000e0000 */
[----:B------:R-:W-:Y:S02]  /*dde0*/  R2UR UR8, R3 ;  /* 0x00000000030872ca */ /* 0x000fe400000e0000 */
[----:B------:R-:W-:Y:S05]  /*ddf0*/  R2UR UR9, R4 ;  /* 0x00000000040972ca */ /* 0x000fea00000e0000 */
[----:B------:R-:W-:Y:S02]  /*de00*/  UISETP.NE.AND UP0, UPT, UR11, 0x2, UPT ;  /* 0x000000020b00788c */ /* 0x000fe4000bf05270 */
[----:B------:R-:W-:Y:S02]  /*de10*/  UISETP.NE.AND UP3, UPT, UR4, URZ, UPT ;  /* 0x000000ff0400728c */ /* 0x000fe4000bf65270 */
[----:B------:R-:W-:Y:S02]  /*de20*/  UIADD3 UR4, UPT, UPT, UR42, UR46, URZ ;  /* 0x0000002e2a047290 */ /* 0x000fe4000fffe0ff */
[----:B------:R-:W-:Y:S02]  /*de30*/  USEL UR6, URZ, 0x1, UP0 ;  /* 0x00000001ff067887 */ /* 0x000fe40008000000 */
[----:B------:R-:W-:Y:S02]  /*de40*/  ULOP3.LUT UR9, UR9, UR5, URZ, 0x3c, !UPT ;  /* 0x0000000509097292 */ /* 0x000fe4000f8e3cff */
[----:B------:R-:W-:Y:S01]  /*de50*/  ULOP3.LUT UR10, UR10, UR6, URZ, 0x3c, !UPT ;  /* 0x000000060a0a7292 */ /* 0x000fe2000f8e3cff */
[----:B------:R-:W-:Y:S01]  /*de60*/  IMAD.U32 R3, RZ, RZ, UR4 ;  /* 0x00000004ff037e24 */ /* 0x000fe2000f8e00ff */
[----:B------:R-:W-:Y:S02]  /*de70*/  USEL UR4, URZ, 0x1, UP2 ;  /* 0x00000001ff047887 */ /* 0x000fe40009000000 */
[----:B------:R-:W-:Y:S02]  /*de80*/  USEL UR15, UR11, URZ, UP0 ;  /* 0x000000ff0b0f7287 */ /* 0x000fe40008000000 */
[----:B------:R2:W-:Y:S01]  /*de90*/  STL [R1+0x1d4], R3 ;  /* 0x0001d40301007387 */ /* 0x0005e20000100800 */
[----:B------:R-:W-:Y:S01]  /*dea0*/  IMAD.U32 R0, RZ, RZ, UR10 ;  /* 0x0000000aff007e24 */ /* 0x000fe2000f8e00ff */
[----:B------:R-:W-:Y:S04]  /*deb0*/  ULOP3.LUT UR8, UR8, UR4, URZ, 0x3c, !UPT ;  /* 0x0000000408087292 */ /* 0x000fe8000f8e3cff */
[----:B------:R3:W-:Y:S01]  /*dec0*/  STL [R1+0x1ec], R0 ;  /* 0x0001ec0001007387 */ /* 0x0007e20000100800 */
[----:B--2---:R-:W-:Y:S02]  /*ded0*/  IMAD.U32 R3, RZ, RZ, UR9 ;  /* 0x00000009ff037e24 */ /* 0x004fe4000f8e00ff */
[----:B---3--:R-:W-:Y:S05]  /*dee0*/  IMAD.U32 R0, RZ, RZ, UR8 ;  /* 0x00000008ff007e24 */ /* 0x008fea000f8e00ff */
[----:B------:R3:W-:Y:S04]  /*def0*/  STL [R1+0x1f4], R0 ;  /* 0x0001f40001007387 */ /* 0x0007e80000100800 */
[----:B------:R3:W-:Y:S01]  /*df00*/  STL [R1+0x1f0], R3 ;  /* 0x0001f00301007387 */ /* 0x0007e20000100800 */
[----:B------:R-:W-:Y:S05]  /*df10*/  BRA.U UP3, `(.L_x_107) ;  /* 0xffffff6d037c7547 */ /* 0x000fea000b83ffff */
[----:B---3--:R-:W2:Y:S02]  /*df20*/  LDL.LU R0, [R1+0x1d8] ;  /* 0x0001d80001007983 */ /* 0x008ea40000300800 */
[----:B--2---:R-:W-:-:S13]  /*df30*/  R2UR UR4, R0 ;  /* 0x00000000000472ca */ /* 0x004fda00000e0000 */
[----:B------:R-:W-:-:S09]  /*df40*/  UISETP.NE.AND UP0, UPT, UR4, URZ, UPT ;  /* 0x000000ff0400728c */ /* 0x000fd2000bf05270 */
[----:B------:R-:W-:Y:S05]  /*df50*/  BRA.U !UP0, `(.L_x_108) ;  /* 0x00000001084c7547 */ /* 0x000fea000b800000 */
[----:B------:R-:W2:Y:S02]  /*df60*/  LDCU.64 UR4, c[0x0][0x890] ;  /* 0x00011200ff0477ac */ /* 0x000ea40008000a00 */
[----:B--2---:R-:W-:-:S04]  /*df70*/  UISETP.NE.U32.AND UP0, UPT, UR4, URZ, UPT ;  /* 0x000000ff0400728c */ /* 0x004fc8000bf05070 */
[----:B------:R-:W-:-:S09]  /*df80*/  UISETP.NE.AND.EX UP0, UPT, UR5, URZ, UPT, UP0 ;  /* 0x000000ff0500728c */ /* 0x000fd2000bf05300 */
[----:B------:R-:W-:Y:S05]  /*df90*/  BRA.U UP0, `(.L_x_109) ;  /* 0x00000001000c7547 */ /* 0x000fea000b800000 */
[----:B------:R-:W-:-:S13]  /*dfa0*/  FSETP.NEU.AND P0, PT, R252, RZ, PT ;  /* 0x000000fffc00720b */ /* 0x000fda0003f0d000 */
[----:B------:R-:W-:Y:S05]  /*dfb0*/  @!P0 EXIT ;  /* 0x000000000000894d */ /* 0x000fea0003800000 */
[----:B------:R-:W-:Y:S05]  /*dfc0*/  BRA `(.L_x_108) ;  /* 0x0000000000307947 */ /* 0x000fea0003800000 */
.L_x_109:
[----:B------:R-:W2:Y:S01]  /*dfd0*/  LDL.LU R0, [R1+0x1d0] ;  /* 0x0001d00001007983 */ /* 0x000ea20000300800 */
[----:B------:R-:W-:Y:S01]  /*dfe0*/  BSSY.RECONVERGENT B0, `(.L_x_108) ;  /* 0x000000a000007945 */ /* 0x000fe20003800200 */
[----:B--2---:R-:W-:-:S13]  /*dff0*/  LOP3.LUT P0, RZ, R0, 0xff, RZ, 0xc0, !PT ;  /* 0x000000ff00ff7812 */ /* 0x004fda000780c0ff */
[----:B------:R-:W-:Y:S05]  /*e000*/  @P0 BRA `(.L_x_110) ;  /* 0x0000000000140947 */ /* 0x000fea0003800000 */
[----:B------:R-:W2:Y:S02]  /*e010*/  LDCU.64 UR4, c[0x0][0x888] ;  /* 0x00011100ff0477ac */ /* 0x000ea40008000a00 */
[----:B--2---:R-:W-:-:S04]  /*e020*/  ISETP.NE.U32.AND P0, PT, RZ, UR4, PT ;  /* 0x00000004ff007c0c */ /* 0x004fc8000bf05070 */
[----:B------:R-:W-:-:S13]  /*e030*/  ISETP.NE.AND.EX P0, PT, RZ, UR5, PT, P0 ;  /* 0x00000005ff007c0c */ /* 0x000fda000bf05300 */
[----:B------:R-:W-:Y:S05]  /*e040*/  @!P0 EXIT ;  /* 0x000000000000894d */ /* 0x000fea0003800000 */
[----:B------:R-:W-:Y:S05]  /*e050*/  BRA `(.L_x_111) ;  /* 0x0000000000087947 */ /* 0x000fea0003800000 */
.L_x_110:
[----:B------:R-:W-:-:S13]  /*e060*/  FSETP.NEU.AND P0, PT, R252, RZ, PT ;  /* 0x000000fffc00720b */ /* 0x000fda0003f0d000 */
[----:B------:R-:W-:Y:S05]  /*e070*/  @!P0 EXIT ;  /* 0x000000000000894d */ /* 0x000fea0003800000 */
.L_x_111:
[----:B------:R-:W-:Y:S05]  /*e080*/  BSYNC.RECONVERGENT B0 ;  /* 0x0000000000007941 */ /* 0x000fea0003800200 */
.L_x_108:
[----:B------:R-:W-:-:S04]  /*e090*/  DEPBAR.LE SB0, 0x0 ;  /* 0x000080000000791a */ /* 0x000fc80000000000 */
[----:B------:R-:W-:Y:S05]  /*e0a0*/  EXIT ;  /* 0x000000000000794d */ /* 0x000fea0003800000 */
.L_x_19:
[----:B---3--:R3:W4:Y:S02]  /*e0b0*/  SYNCS.PHASECHK.TRANS64.TRYWAIT P0, [R5+URZ+0xa0], R4 ;  /* 0x0000a004050075a7 */ /* 0x00872400080011ff */
[----:B----4-:R-:W-:Y:S05]  /*e0c0*/  @!P0 NANOSLEEP.SYNCS 0x989680 ;  /* 0x009896800000895d */ /* 0x010fea0003900000 */
[----:B------:R-:W4:Y:S02]  /*e0d0*/  @!P0 SYNCS.PHASECHK.TRANS64 P0, [R5+URZ+0xa0], R4 ;  /* 0x0000a004050085a7 */ /* 0x000f2400080010ff */
[----:B----4-:R-:W-:Y:S05]  /*e0e0*/  @!P0 BRA `(.L_x_19) ;  /* 0xfffffffc00f08947 */ /* 0x010fea000383ffff */
[----:B------:R-:W-:Y:S05]  /*e0f0*/  BRA `(.L_x_112) ;  /* 0xffffff3400807947 */ /* 0x000fea000383ffff */
.L_x_22:
[----:B-1----:R-:W-:Y:S07]  /*e100*/  MOV R4, UR33 ;  /* 0x0000002100047c02 */ /* 0x002fee0008000f00 */
.L_x_113:
[----:B-1----:R1:W3:Y:S02]  /*e110*/  SYNCS.PHASECHK.TRANS64.TRYWAIT P0, [R4+URZ+0x10], R7 ;  /* 0x00001007040075a7 */ /* 0x0022e400080011ff */
[----:B---3--:R-:W-:Y:S05]  /*e120*/  @!P0 NANOSLEEP.SYNCS 0x989680 ;  /* 0x009896800000895d */ /* 0x008fea0003900000 */
[----:B------:R-:W3:Y:S02]  /*e130*/  @!P0 SYNCS.PHASECHK.TRANS64 P0, [R4+URZ+0x10], R7 ;  /* 0x00001007040085a7 */ /* 0x000ee400080010ff */
[----:B---3--:R-:W-:Y:S05]  /*e140*/  @!P0 BRA `(.L_x_113) ;  /* 0xfffffffc00f08947 */ /* 0x008fea000383ffff */
[----:B------:R-:W-:Y:S05]  /*e150*/  BRA `(.L_x_21) ;  /* 0xffffff3400d07947 */ /* 0x000fea000383ffff */
.L_x_28:
[----:B-1----:R-:W-:Y:S07]  /*e160*/  MOV R4, UR17 ;  /* 0x0000001100047c02 */ /* 0x002fee0008000f00 */
.L_x_114:
[----:B-1----:R1:W3:Y:S02]  /*e170*/  SYNCS.PHASECHK.TRANS64.TRYWAIT P0, [R4+URZ+0x10], R7 ;  /* 0x00001007040075a7 */ /* 0x0022e400080011ff */
[----:B---3--:R-:W-:Y:S05]  /*e180*/  @!P0 NANOSLEEP.SYNCS 0x989680 ;  /* 0x009896800000895d */ /* 0x008fea0003900000 */
[----:B------:R-:W3:Y:S02]  /*e190*/  @!P0 SYNCS.PHASECHK.TRANS64 P0, [R4+URZ+0x10], R7 ;  /* 0x00001007040085a7 */ /* 0x000ee400080010ff */
[----:B---3--:R-:W-:Y:S05]  /*e1a0*/  @!P0 BRA `(.L_x_114) ;  /* 0xfffffffc00f08947 */ /* 0x008fea000383ffff */
[----:B------:R-:W-:Y:S05]  /*e1b0*/  BRA `(.L_x_27) ;  /* 0xffffff3800787947 */ /* 0x000fea000383ffff */
.L_x_32:
[----:B-1----:R1:W3:Y:S02]  /*e1c0*/  SYNCS.PHASECHK.TRANS64.TRYWAIT P0, [R12+URZ+0x50], R5 ;  /* 0x000050050c0075a7 */ /* 0x0022e400080011ff */
[----:B---3--:R-:W-:Y:S05]  /*e1d0*/  @!P0 NANOSLEEP.SYNCS 0x989680 ;  /* 0x009896800000895d */ /* 0x008fea0003900000 */
[----:B------:R-:W3:Y:S02]  /*e1e0*/  @!P0 SYNCS.PHASECHK.TRANS64 P0, [R12+URZ+0x50], R5 ;  /* 0x000050050c0085a7 */ /* 0x000ee400080010ff */
[----:B---3--:R-:W-:Y:S05]  /*e1f0*/  @!P0 BRA `(.L_x_32) ;  /* 0xfffffffc00f08947 */ /* 0x008fea000383ffff */
[----:B------:R-:W-:Y:S05]  /*e200*/  BRA `(.L_x_115) ;  /* 0xffffff3c00087947 */ /* 0x000fea000383ffff */
.L_x_36:
[----:B------:R-:W-:-:S07]  /*e210*/  MOV R0, UR4 ;  /* 0x0000000400007c02 */ /* 0x000fce0008000f00 */
.L_x_116:
[----:B-1----:R1:W2:Y:S02]  /*e220*/  SYNCS.PHASECHK.TRANS64.TRYWAIT P0, [R0+URZ], R3 ;  /* 0x00000003000075a7 */ /* 0x0022a400080011ff */
[----:B--2---:R-:W-:Y:S05]  /*e230*/  @!P0 NANOSLEEP.SYNCS 0x989680 ;  /* 0x009896800000895d */ /* 0x004fea0003900000 */
[----:B------:R-:W2:Y:S02]  /*e240*/  @!P0 SYNCS.PHASECHK.TRANS64 P0, [R0+URZ], R3 ;  /* 0x00000003000085a7 */ /* 0x000ea400080010ff */
[----:B--2---:R-:W-:Y:S05]  /*e250*/  @!P0 BRA `(.L_x_116) ;  /* 0xfffffffc00f08947 */ /* 0x004fea000383ffff */
[----:B------:R-:W-:Y:S05]  /*e260*/  BRA `(.L_x_117) ;  /* 0xffffff4000b47947 */ /* 0x000fea000383ffff */
.L_x_39:
[----:B-1----:R1:W3:Y:S02]  /*e270*/  SYNCS.PHASECHK.TRANS64.TRYWAIT P0, [R2+URZ+0x90], R5 ;  /* 0x00009005020075a7 */ /* 0x0022e400080011ff */
[----:B---3--:R-:W-:Y:S05]  /*e280*/  @!P0 NANOSLEEP.SYNCS 0x989680 ;  /* 0x009896800000895d */ /* 0x008fea0003900000 */
[----:B------:R-:W3:Y:S02]  /*e290*/  @!P0 SYNCS.PHASECHK.TRANS64 P0, [R2+URZ+0x90], R5 ;  /* 0x00009005020085a7 */ /* 0x000ee400080010ff */
[----:B---3--:R-:W-:Y:S05]  /*e2a0*/  @!P0 BRA `(.L_x_39) ;  /* 0xfffffffc00f08947 */ /* 0x008fea000383ffff */
[----:B------:R-:W-:Y:S05]  /*e2b0*/  BRA `(.L_x_118) ;  /* 0xffffff4400107947 */ /* 0x000fea000383ffff */
.L_x_40:
[----:B------:R-:W-:-:S07]  /*e2c0*/  MOV R2, UR5 ;  /* 0x0000000500027c02 */ /* 0x000fce0008000f00 */
.L_x_119:
[----:B-1----:R1:W3:Y:S02]  /*e2d0*/  SYNCS.PHASECHK.TRANS64.TRYWAIT P0, [R2+URZ+0x60], R5 ;  /* 0x00006005020075a7 */ /* 0x0022e400080011ff */
[----:B---3--:R-:W-:Y:S05]  /*e2e0*/  @!P0 NANOSLEEP.SYNCS 0x989680 ;  /* 0x009896800000895d */ /* 0x008fea0003900000 */
[----:B------:R-:W3:Y:S02]  /*e2f0*/  @!P0 SYNCS.PHASECHK.TRANS64 P0, [R2+URZ+0x60], R5 ;  /* 0x00006005020085a7 */ /* 0x000ee400080010ff */
[----:B---3--:R-:W-:Y:S05]  /*e300*/  @!P0 BRA `(.L_x_119) ;  /* 0xfffffffc00f08947 */ /* 0x008fea000383ffff */
[----:B------:R-:W-:Y:S05]  /*e310*/  BRA `(.L_x_120) ;  /* 0xffffff4400207947 */ /* 0x000fea000383ffff */
.L_x_41:
[----:B-1----:R1:W3:Y:S02]  /*e320*/  SYNCS.PHASECHK.TRANS64.TRYWAIT P1, [R2+URZ+0x50], R5 ;  /* 0x00005005020075a7 */ /* 0x0022e400080211ff */
[----:B---3--:R-:W-:Y:S05]  /*e330*/  @!P1 NANOSLEEP.SYNCS 0x989680 ;  /* 0x009896800000995d */ /* 0x008fea0003900000 */
[----:B------:R-:W3:Y:S02]  /*e340*/  @!P1 SYNCS.PHASECHK.TRANS64 P1, [R2+URZ+0x50], R5 ;  /* 0x00005005020095a7 */ /* 0x000ee400080210ff */
[----:B---3--:R-:W-:Y:S05]  /*e350*/  @!P1 BRA `(.L_x_41) ;  /* 0xfffffffc00f09947 */ /* 0x008fea000383ffff */
[----:B------:R-:W-:Y:S05]  /*e360*/  BRA `(.L_x_121) ;  /* 0xffffff4400507947 */ /* 0x000fea000383ffff */
.L_x_44:
[----:B------:R-:W-:-:S07]  /*e370*/  MOV R0, UR5 ;  /* 0x0000000500007c02 */ /* 0x000fce0008000f00 */
.L_x_122:
[----:B-1----:R1:W3:Y:S02]  /*e380*/  SYNCS.PHASECHK.TRANS64.TRYWAIT P0, [R0+URZ+0x60], R3 ;  /* 0x00006003000075a7 */ /* 0x0022e400080011ff */
[----:B---3--:R-:W-:Y:S05]  /*e390*/  @!P0 NANOSLEEP.SYNCS 0x989680 ;  /* 0x009896800000895d */ /* 0x008fea0003900000 */
[----:B------:R-:W3:Y:S02]  /*e3a0*/  @!P0 SYNCS.PHASECHK.TRANS64 P0, [R0+URZ+0x60], R3 ;  /* 0x00006003000085a7 */ /* 0x000ee400080010ff */
[----:B---3--:R-:W-:Y:S05]  /*e3b0*/  @!P0 BRA `(.L_x_122) ;  /* 0xfffffffc00f08947 */ /* 0x008fea000383ffff */
[----:B------:R-:W-:Y:S05]  /*e3c0*/  BRA `(.L_x_43) ;  /* 0xffffff4400a47947 */ /* 0x000fea000383ffff */
.L_x_51:
[----:B-1----:R1:W2:Y:S02]  /*e3d0*/  SYNCS.PHASECHK.TRANS64.TRYWAIT P1, [R0+URZ+0x50], R5 ;  /* 0x00005005000075a7 */ /* 0x0022a400080211ff */
[----:B--2---:R-:W-:Y:S05]  /*e3e0*/  @!P1 NANOSLEEP.SYNCS 0x989680 ;  /* 0x009896800000995d */ /* 0x004fea0003900000 */
[----:B------:R-:W2:Y:S02]  /*e3f0*/  @!P1 SYNCS.PHASECHK.TRANS64 P1, [R0+URZ+0x50], R5 ;  /* 0x00005005000095a7 */ /* 0x000ea400080210ff */
[----:B--2---:R-:W-:Y:S05]  /*e400*/  @!P1 BRA `(.L_x_51) ;  /* 0xfffffffc00f09947 */ /* 0x004fea000383ffff */
[----:B------:R-:W-:Y:S05]  /*e410*/  BRA `(.L_x_123) ;  /* 0xffffff4c00147947 */ /* 0x000fea000383ffff */
.L_x_52:
[----:B------:R-:W-:-:S07]  /*e420*/  MOV R3, UR14 ;  /* 0x0000000e00037c02 */ /* 0x000fce0008000f00 */
.L_x_124:
[----:B-1----:R1:W2:Y:S02]  /*e430*/  SYNCS.PHASECHK.TRANS64.TRYWAIT P0, [R3+URZ+0x80], R0 ;  /* 0x00008000030075a7 */ /* 0x0022a400080011ff */
[----:B--2---:R-:W-:Y:S05]  /*e440*/  @!P0 NANOSLEEP.SYNCS 0x989680 ;  /* 0x009896800000895d */ /* 0x004fea0003900000 */
[----:B------:R-:W2:Y:S02]  /*e450*/  @!P0 SYNCS.PHASECHK.TRANS64 P0, [R3+URZ+0x80], R0 ;  /* 0x00008000030085a7 */ /* 0x000ea400080010ff */
[----:B--2---:R-:W-:Y:S05]  /*e460*/  @!P0 BRA `(.L_x_124) ;  /* 0xfffffffc00f08947 */ /* 0x004fea000383ffff */
[----:B------:R-:W-:Y:S05]  /*e470*/  BRA `(.L_x_125) ;  /* 0xffffff4c00487947 */ /* 0x000fea000383ffff */
.L_x_55:
[----:B------:R-:W-:Y:S07]  /*e480*/  MOV R0, UR7 ;  /* 0x0000000700007c02 */ /* 0x000fee0008000f00 */
.L_x_126:
[----:B-1----:R1:W2:Y:S02]  /*e490*/  SYNCS.PHASECHK.TRANS64.TRYWAIT P0, [R0+URZ], R3 ;  /* 0x00000003000075a7 */ /* 0x0022a400080011ff */
[----:B--2---:R-:W-:Y:S05]  /*e4a0*/  @!P0 NANOSLEEP.SYNCS 0x989680 ;  /* 0x009896800000895d */ /* 0x004fea0003900000 */
[----:B------:R-:W2:Y:S02]  /*e4b0*/  @!P0 SYNCS.PHASECHK.TRANS64 P0, [R0+URZ], R3 ;  /* 0x00000003000085a7 */ /* 0x000ea400080010ff */
[----:B--2---:R-:W-:Y:S05]  /*e4c0*/  @!P0 BRA `(.L_x_126) ;  /* 0xfffffffc00f08947 */ /* 0x004fea000383ffff */
[----:B------:R-:W-:Y:S05]  /*e4d0*/  BRA `(.L_x_54) ;  /* 0xffffff4c00647947 */ /* 0x000fea000383ffff */
.L_x_58:
[----:B------:R-:W-:-:S07]  /*e4e0*/  MOV R0, UR5 ;  /* 0x0000000500007c02 */ /* 0x000fce0008000f00 */
.L_x_127:
[----:B--2---:R2:W3:Y:S02]  /*e4f0*/  SYNCS.PHASECHK.TRANS64.TRYWAIT P0, [R0+URZ], R3 ;  /* 0x00000003000075a7 */ /* 0x0044e400080011ff */
[----:B---3--:R-:W-:Y:S05]  /*e500*/  @!P0 NANOSLEEP.SYNCS 0x989680 ;  /* 0x009896800000895d */ /* 0x008fea0003900000 */
[----:B------:R-:W3:Y:S02]  /*e510*/  @!P0 SYNCS.PHASECHK.TRANS64 P0, [R0+URZ], R3 ;  /* 0x00000003000085a7 */ /* 0x000ee400080010ff */
[----:B---3--:R-:W-:Y:S05]  /*e520*/  @!P0 BRA `(.L_x_127) ;  /* 0xfffffffc00f08947 */ /* 0x008fea000383ffff */
[----:B------:R-:W-:Y:S05]  /*e530*/  BRA `(.L_x_128) ;  /* 0xffffff5000447947 */ /* 0x000fea000383ffff */
.L_x_59:
[----:B------:R-:W-:-:S07]  /*e540*/  MOV R0, UR6 ;  /* 0x0000000600007c02 */ /* 0x000fce0008000f00 */
.L_x_129:
[----:B--2---:R2:W3:Y:S02]  /*e550*/  SYNCS.PHASECHK.TRANS64.TRYWAIT P0, [R0+URZ], R3 ;  /* 0x00000003000075a7 */ /* 0x0044e400080011ff */
[----:B---3--:R-:W-:Y:S05]  /*e560*/  @!P0 NANOSLEEP.SYNCS 0x989680 ;  /* 0x009896800000895d */ /* 0x008fea0003900000 */
[----:B------:R-:W3:Y:S02]  /*e570*/  @!P0 SYNCS.PHASECHK.TRANS64 P0, [R0+URZ], R3 ;  /* 0x00000003000085a7 */ /* 0x000ee400080010ff */
[----:B---3--:R-:W-:Y:S05]  /*e580*/  @!P0 BRA `(.L_x_129) ;  /* 0xfffffffc00f08947 */ /* 0x008fea000383ffff */
[----:B------:R-:W-:Y:S05]  /*e590*/  BRA `(.L_x_130) ;  /* 0xffffff5000507947 */ /* 0x000fea000383ffff */
.L_x_64:
[----:B---3--:R3:W4:Y:S02]  /*e5a0*/  SYNCS.PHASECHK.TRANS64.TRYWAIT P0, [R3+URZ+0x50], R0 ;  /* 0x00005000030075a7 */ /* 0x00872400080011ff */
[----:B----4-:R-:W-:Y:S05]  /*e5b0*/  @!P0 NANOSLEEP.SYNCS 0x989680 ;  /* 0x009896800000895d */ /* 0x010fea0003900000 */
[----:B------:R-:W4:Y:S02]  /*e5c0*/  @!P0 SYNCS.PHASECHK.TRANS64 P0, [R3+URZ+0x50], R0 ;  /* 0x00005000030085a7 */ /* 0x000f2400080010ff */
[----:B----4-:R-:W-:Y:S05]  /*e5d0*/  @!P0 BRA `(.L_x_64) ;  /* 0xfffffffc00f08947 */ /* 0x010fea000383ffff */
[----:B------:R-:W-:Y:S05]  /*e5e0*/  BRA `(.L_x_131) ;  /* 0xffffff5400707947 */ /* 0x000fea000383ffff */
.L_x_67:
[----:B------:R-:W-:Y:S07]  /*e5f0*/  MOV R0, UR6 ;  /* 0x0000000600007c02 */ /* 0x000fee0008000f00 */
.L_x_132:
[----:B-1----:R1:W3:Y:S02]  /*e600*/  SYNCS.PHASECHK.TRANS64.TRYWAIT P1, [R0+URZ+0x48], R3 ;  /* 0x00004803000075a7 */ /* 0x0022e400080211ff */
[----:B---3--:R-:W-:Y:S05]  /*e610*/  @!P1 NANOSLEEP.SYNCS 0x989680 ;  /* 0x009896800000995d */ /* 0x008fea0003900000 */
[----:B------:R-:W3:Y:S02]  /*e620*/  @!P1 SYNCS.PHASECHK.TRANS64 P1, [R0+URZ+0x48], R3 ;  /* 0x00004803000095a7 */ /* 0x000ee400080210ff */
[----:B---3--:R-:W-:Y:S05]  /*e630*/  @!P1 BRA `(.L_x_132) ;  /* 0xfffffffc00f09947 */ /* 0x008fea000383ffff */
[----:B------:R-:W-:Y:S05]  /*e640*/  BRA `(.L_x_66) ;  /* 0xffffff5800e07947 */ /* 0x000fea000383ffff */
.L_x_70:
[----:B------:R-:W-:Y:S07]  /*e650*/  MOV R3, UR5 ;  /* 0x0000000500037c02 */ /* 0x000fee0008000f00 */
.L_x_133:
[----:B-1----:R1:W3:Y:S02]  /*e660*/  SYNCS.PHASECHK.TRANS64.TRYWAIT P2, [R3+URZ+0x30], R0 ;  /* 0x00003000030075a7 */ /* 0x0022e400080411ff */
[----:B---3--:R-:W-:Y:S05]  /*e670*/  @!P2 NANOSLEEP.SYNCS 0x989680 ;  /* 0x009896800000a95d */ /* 0x008fea0003900000 */
[----:B------:R-:W3:Y:S02]  /*e680*/  @!P2 SYNCS.PHASECHK.TRANS64 P2, [R3+URZ+0x30], R0 ;  /* 0x000030000300a5a7 */ /* 0x000ee400080410ff */
[----:B---3--:R-:W-:Y:S05]  /*e690*/  @!P2 BRA `(.L_x_133) ;  /* 0xfffffffc00f0a947 */ /* 0x008fea000383ffff */
[----:B------:R-:W-:Y:S05]  /*e6a0*/  BRA `(.L_x_134) ;  /* 0xffffff5c00487947 */ /* 0x000fea000383ffff */
.L_x_72:
[----:B---3--:R-:W-:-:S07]  /*e6b0*/  MOV R0, UR4 ;  /* 0x0000000400007c02 */ /* 0x008fce0008000f00 */
.L_x_135:
[----:B-1----:R1:W3:Y:S02]  /*e6c0*/  SYNCS.PHASECHK.TRANS64.TRYWAIT P0, [R0+URZ], R3 ;  /* 0x00000003000075a7 */ /* 0x0022e400080011ff */
[----:B---3--:R-:W-:Y:S05]  /*e6d0*/  @!P0 NANOSLEEP.SYNCS 0x989680 ;  /* 0x009896800000895d */ /* 0x008fea0003900000 */
[----:B------:R-:W3:Y:S02]  /*e6e0*/  @!P0 SYNCS.PHASECHK.TRANS64 P0, [R0+URZ], R3 ;  /* 0x00000003000085a7 */ /* 0x000ee400080010ff */
[----:B---3--:R-:W-:Y:S05]  /*e6f0*/  @!P0 BRA `(.L_x_135) ;  /* 0xfffffffc00f08947 */ /* 0x008fea000383ffff */
[----:B------:R-:W-:Y:S05]  /*e700*/  BRA `(.L_x_136) ;  /* 0xffffff6000d47947 */ /* 0x000fea000383ffff */
.L_x_74:
[----:B------:R-:W-:Y:S07]  /*e710*/  MOV R0, UR4 ;  /* 0x0000000400007c02 */ /* 0x000fee0008000f00 */
.L_x_137:
[----:B-1----:R1:W2:Y:S02]  /*e720*/  SYNCS.PHASECHK.TRANS64.TRYWAIT P0, [R0+URZ+0x50], R3 ;  /* 0x00005003000075a7 */ /* 0x0022a400080011ff */
[----:B--2---:R-:W-:Y:S05]  /*e730*/  @!P0 NANOSLEEP.SYNCS 0x989680 ;  /* 0x009896800000895d */ /* 0x004fea0003900000 */
[----:B------:R-:W2:Y:S02]  /*e740*/  @!P0 SYNCS.PHASECHK.TRANS64 P0, [R0+URZ+0x50], R3 ;  /* 0x00005003000085a7 */ /* 0x000ea400080010ff */
[----:B--2---:R-:W-:Y:S05]  /*e750*/  @!P0 BRA `(.L_x_137) ;  /* 0xfffffffc00f08947 */ /* 0x004fea000383ffff */
[----:B------:R-:W-:Y:S05]  /*e760*/  BRA `(.L_x_138) ;  /* 0xffffff6400907947 */ /* 0x000fea000383ffff */
.L_x_84:
[----:B-1----:R1:W4:Y:S02]  /*e770*/  SYNCS.PHASECHK.TRANS64.TRYWAIT P0, [R4+URZ+0x20], R9 ;  /* 0x00002009040075a7 */ /* 0x00232400080011ff */
[----:B----4-:R-:W-:Y:S05]  /*e780*/  @!P0 NANOSLEEP.SYNCS 0x989680 ;  /* 0x009896800000895d */ /* 0x010fea0003900000 */
[----:B------:R-:W4:Y:S02]  /*e790*/  @!P0 SYNCS.PHASECHK.TRANS64 P0, [R4+URZ+0x20], R9 ;  /* 0x00002009040085a7 */ /* 0x000f2400080010ff */
[----:B----4-:R-:W-:Y:S05]  /*e7a0*/  @!P0 BRA `(.L_x_84) ;  /* 0xfffffffc00f08947 */ /* 0x010fea000383ffff */
[----:B------:R-:W-:Y:S05]  /*e7b0*/  BRA `(.L_x_83) ;  /* 0xffffff7c001c7947 */ /* 0x000fea000383ffff */
.L_x_86:
[----:B----4-:R4:W1:Y:S02]  /*e7c0*/  SYNCS.PHASECHK.TRANS64.TRYWAIT P1, [R0+URZ+0x70], R5 ;  /* 0x00007005000075a7 */ /* 0x01086400080211ff */
[----:B-1----:R-:W-:Y:S05]  /*e7d0*/  @!P1 NANOSLEEP.SYNCS 0x989680 ;  /* 0x009896800000995d */ /* 0x002fea0003900000 */
[----:B------:R-:W1:Y:S02]  /*e7e0*/  @!P1 SYNCS.PHASECHK.TRANS64 P1, [R0+URZ+0x70], R5 ;  /* 0x00007005000095a7 */ /* 0x000e6400080210ff */
[----:B-1----:R-:W-:Y:S05]  /*e7f0*/  @!P1 BRA `(.L_x_86) ;  /* 0xfffffffc00f09947 */ /* 0x002fea000383ffff */
[----:B------:R-:W-:Y:S05]  /*e800*/  BRA `(.L_x_85) ;  /* 0xffffff84008c7947 */ /* 0x000fea000383ffff */
        .weak           $__internal_0_$__cuda_sm10x_tcgen05_guardrail_trap_col_being_dealloced_not_returned_by_alloc
        .type           $__internal_0_$__cuda_sm10x_tcgen05_guardrail_trap_col_being_dealloced_not_returned_by_alloc,@function
        .size           $__internal_0_$__cuda_sm10x_tcgen05_guardrail_trap_col_being_dealloced_not_returned_by_alloc,($__internal_1_$__cuda_sm10x_tcgen05_guardrail_trap_phase_invalid_during_alloc - $__internal_0_$__cuda_sm10x_tcgen05_guardrail_trap_col_being_dealloced_not_returned_by_alloc)
$__internal_0_$__cuda_sm10x_tcgen05_guardrail_trap_col_being_dealloced_not_returned_by_alloc:
[----:B------:R-:W-:Y:S05]  /*e810*/  BPT.TRAP 0x1 ;  /* 0x000000040000795c */ /* 0x000fea0000300000 */
[----:B------:R-:W-:-:S04]  /*e820*/  HFMA2 R3, -RZ, RZ, 0, 0 ;  /* 0x00000000ff037431 */ /* 0x000fc800000001ff */
[----:B------:R-:W-:Y:S05]  /*e830*/  RET.REL.NODEC R2 `(_ZN7cutlass13device_kernelINS_4gemm6kernel13GemmUniversalIN4cute5tupleIJiiiiEEENS1_10collective13CollectiveMmaINS1_35MainloopSm100TmaUmmaWarpSpecializedILi2ELi2ELi2ENS5_IJNS4_1CILi1EEESB_SB_EEEEENS5_IJNSA_ILi128EEENSA_ILi240EEENSA_ILi64EEEEEENS_10bfloat16_tENS5_IJlSB_lEEESI_SJ_NS4_8TiledMMAINS4_8MMA_AtomIJNS4_20SM100_MMA_F16BF16_SSISI_SI_fLi128ELi240ELNS4_4UMMA5MajorE0ELSO_0ELNSN_7ScaleInE0ELSP_0EEEEEENS4_6LayoutISC_NS5_IJNSA_ILi0EEEST_ST_EEEEENS5_IJNS4_10UnderscoreESW_SW_EEEEENS4_13SM90_TMA_LOADENS4_14ComposedLayoutINS4_7SwizzleILi3ELi4ELi3EEENS4_18smem_ptr_flag_bitsILi16EEENSS_INS5_IJNSA_ILi8EEESG_EEENS5_IJSG_SB_EEEEEEEvNS4_8identityESZ_S19_vS1A_EENS_8epilogue10collective18CollectiveEpilogueINS1C_23Sm100TmaWarpSpecializedILi2ELi1ELi240ELb1ELb0EEEJSH_NS5_IJNSS_ISE_SB_EENSS_ISF_SB_EEEEESI_SJ_SI_SJ_NS1C_6fusion15FusionCallbacksIS1G_NS1K_17LinearCombinationISI_fSI_fLNS_15FloatRoundStyleE2EEESH_S1J_JEEENS4_5SM1004TMEM4LOAD26SM100_TMEM_LOAD_32dp32b16xESZ_NS10_INS11_ILi1ELi4ELi3EEES14_NSS_INS5_IJS15_NSA_ILi16EEEEEENS5_IJS1V_SB_EEEEEEENS4_39AutoVectorizingCopyWithAssumedAlignmentILi128EEENS4_14SM90_TMA_STOREES1Z_S21_S21_EEEvvEEEEvNT_6ParamsE) ;  /* 0xffffff1402f07950 */ /* 0x000fea0003c3ffff */
        .weak           $__internal_1_$__cuda_sm10x_tcgen05_guardrail_trap_phase_invalid_during_alloc
        .type           $__internal_1_$__cuda_sm10x_tcgen05_guardrail_trap_phase_invalid_during_alloc,@function
        .size           $__internal_1_$__cuda_sm10x_tcgen05_guardrail_trap_phase_invalid_during_alloc,($__internal_2_$__cuda_sm10x_tcgen05_guardrail_trap_unallocated_columns_being_dealloced - $__internal_1_$__cuda_sm10x_tcgen05_guardrail_trap_phase_invalid_during_alloc)
$__internal_1_$__cuda_sm10x_tcgen05_guardrail_trap_phase_invalid_during_alloc:
[----:B------:R-:W-:Y:S05]  /*e840*/  BPT.TRAP 0x1 ;  /* 0x000000040000795c */ /* 0x000fea0000300000 */
[----:B------:R-:W-:-:S04]  /*e850*/  MOV R3, 0x0 ;  /* 0x0000000000037802 */ /* 0x000fc80000000f00 */
[----:B------:R-:W-:Y:S05]  /*e860*/  RET.REL.NODEC R2 `(_ZN7cutlass13device_kernelINS_4gemm6kernel13GemmUniversalIN4cute5tupleIJiiiiEEENS1_10collective13CollectiveMmaINS1_35MainloopSm100TmaUmmaWarpSpecializedILi2ELi2ELi2ENS5_IJNS4_1CILi1EEESB_SB_EEEEENS5_IJNSA_ILi128EEENSA_ILi240EEENSA_ILi64EEEEEENS_10bfloat16_tENS5_IJlSB_lEEESI_SJ_NS4_8TiledMMAINS4_8MMA_AtomIJNS4_20SM100_MMA_F16BF16_SSISI_SI_fLi128ELi240ELNS4_4UMMA5MajorE0ELSO_0ELNSN_7ScaleInE0ELSP_0EEEEEENS4_6LayoutISC_NS5_IJNSA_ILi0EEEST_ST_EEEEENS5_IJNS4_10UnderscoreESW_SW_EEEEENS4_13SM90_TMA_LOADENS4_14ComposedLayoutINS4_7SwizzleILi3ELi4ELi3EEENS4_18smem_ptr_flag_bitsILi16EEENSS_INS5_IJNSA_ILi8EEESG_EEENS5_IJSG_SB_EEEEEEEvNS4_8identityESZ_S19_vS1A_EENS_8epilogue10collective18CollectiveEpilogueINS1C_23Sm100TmaWarpSpecializedILi2ELi1ELi240ELb1ELb0EEEJSH_NS5_IJNSS_ISE_SB_EENSS_ISF_SB_EEEEESI_SJ_SI_SJ_NS1C_6fusion15FusionCallbacksIS1G_NS1K_17LinearCombinationISI_fSI_fLNS_15FloatRoundStyleE2EEESH_S1J_JEEENS4_5SM1004TMEM4LOAD26SM100_TMEM_LOAD_32dp32b16xESZ_NS10_INS11_ILi1ELi4ELi3EEES14_NSS_INS5_IJS15_NSA_ILi16EEEEEENS5_IJS1V_SB_EEEEEEENS4_39AutoVectorizingCopyWithAssumedAlignmentILi128EEENS4_14SM90_TMA_STOREES1Z_S21_S21_EEEvvEEEEvNT_6ParamsE) ;  /* 0xffffff1402e47950 */ /* 0x000fea0003c3ffff */
        .weak           $__internal_2_$__cuda_sm10x_tcgen05_guardrail_trap_unallocated_columns_being_dealloced
        .type           $__internal_2_$__cuda_sm10x_tcgen05_guardrail_trap_unallocated_columns_being_dealloced,@function
        .size           $__internal_2_$__cuda_sm10x_tcgen05_guardrail_trap_unallocated_columns_being_dealloced,(.L_x_140 - $__internal_2_$__cuda_sm10x_tcgen05_guardrail_trap_unallocated_columns_being_dealloced)
$__internal_2_$__cuda_sm10x_tcgen05_guardrail_trap_unallocated_columns_being_dealloced:
[----:B------:R-:W-:Y:S05]  /*e870*/  BPT.TRAP 0x1 ;  /* 0x000000040000795c */ /* 0x000fea0000300000 */
[----:B------:R-:W-:-:S04]  /*e880*/  HFMA2 R3, -RZ, RZ, 0, 0 ;  /* 0x00000000ff037431 */ /* 0x000fc800000001ff */
[----:B------:R-:W-:Y:S05]  /*e890*/  RET.REL.NODEC R2 `(_ZN7cutlass13device_kernelINS_4gemm6kernel13GemmUniversalIN4cute5tupleIJiiiiEEENS1_10collective13CollectiveMmaINS1_35MainloopSm100TmaUmmaWarpSpecializedILi2ELi2ELi2ENS5_IJNS4_1CILi1EEESB_SB_EEEEENS5_IJNSA_ILi128EEENSA_ILi240EEENSA_ILi64EEEEEENS_10bfloat16_tENS5_IJlSB_lEEESI_SJ_NS4_8TiledMMAINS4_8MMA_AtomIJNS4_20SM100_MMA_F16BF16_SSISI_SI_fLi128ELi240ELNS4_4UMMA5MajorE0ELSO_0ELNSN_7ScaleInE0ELSP_0EEEEEENS4_6LayoutISC_NS5_IJNSA_ILi0EEEST_ST_EEEEENS5_IJNS4_10UnderscoreESW_SW_EEEEENS4_13SM90_TMA_LOADENS4_14ComposedLayoutINS4_7SwizzleILi3ELi4ELi3EEENS4_18smem_ptr_flag_bitsILi16EEENSS_INS5_IJNSA_ILi8EEESG_EEENS5_IJSG_SB_EEEEEEEvNS4_8identityESZ_S19_vS1A_EENS_8epilogue10collective18CollectiveEpilogueINS1C_23Sm100TmaWarpSpecializedILi2ELi1ELi240ELb1ELb0EEEJSH_NS5_IJNSS_ISE_SB_EENSS_ISF_SB_EEEEESI_SJ_SI_SJ_NS1C_6fusion15FusionCallbacksIS1G_NS1K_17LinearCombinationISI_fSI_fLNS_15FloatRoundStyleE2EEESH_S1J_JEEENS4_5SM1004TMEM4LOAD26SM100_TMEM_LOAD_32dp32b16xESZ_NS10_INS11_ILi1ELi4ELi3EEES14_NSS_INS5_IJS15_NSA_ILi16EEEEEENS5_IJS1V_SB_EEEEEEENS4_39AutoVectorizingCopyWithAssumedAlignmentILi128EEENS4_14SM90_TMA_STOREES1Z_S21_S21_EEEvvEEEEvNT_6ParamsE) ;  /* 0xffffff1402d87950 */ /* 0x000fea0003c3ffff */
.L_x_139:
[----:B------:R-:W-:-:S00]  /*e8a0*/  BRA `(.L_x_139) ;  /* 0xfffffffc00fc7947 */ /* 0x000fc0000383ffff */
[----:B------:R-:W-:-:S00]  /*e8b0*/  NOP ;  /* 0x0000000000007918 */ /* 0x000fc00000000000 */
        /* <DEDUP_REMOVED lines=12> */
.L_x_140:


//--------------------- .nv.global.init           --------------------------
	.section	.nv.global.init,"aw",@progbits
.nv.global.init:
	.type		$str$27,@object
	.size		$str$27,($str$28 - $str$27)
$str$27:
        /*0000*/ 	.byte	0x28, 0x61, 0x64, 0x64, 0x72, 0x65, 0x73, 0x73, 0x20, 0x26, 0x20, 0x6d, 0x61, 0x73, 0x6b, 0x29
        /*0010*/ 	.byte	0x20, 0x3d, 0x3d, 0x20, 0x30, 0x00
	.type		$str$28,@object
	.size		$str$28,($str$26 - $str$28)
$str$28:
        /*0016*/ 	.byte	0x2f, 0x74, 0x6d, 0x70, 0x2f, 0x63, 0x75, 0x74, 0x6c, 0x61, 0x73, 0x73, 0x5f, 0x73, 0x77, 0x65
        /*0026*/ 	.byte	0x65, 0x70, 0x5f, 0x73, 0x72, 0x63, 0x2f, 0x69, 0x6e, 0x63, 0x6c, 0x75, 0x64, 0x65, 0x2f, 0x63
        /*0036*/ 	.byte	0x75, 0x74, 0x65, 0x2f, 0x70, 0x6f, 0x69, 0x6e, 0x74, 0x65, 0x72, 0x5f, 0x66, 0x6c, 0x61, 0x67
        /*0046*/ 	.byte	0x67, 0x65, 0x64, 0x2e, 0x68, 0x70, 0x70, 0x00
	.type		$str$26,@object
	.size		$str$26,($str$25 - $str$26)
$str$26:
        /*004e*/ 	.byte	0x2f, 0x74, 0x6d, 0x70, 0x2f, 0x63, 0x75, 0x74, 0x6c, 0x61, 0x73, 0x73, 0x5f, 0x73, 0x77, 0x65
        /*005e*/ 	.byte	0x65, 0x70, 0x5f, 0x73, 0x72, 0x63, 0x2f, 0x69, 0x6e, 0x63, 0x6c, 0x75, 0x64, 0x65, 0x2f, 0x63
        /*006e*/ 	.byte	0x75, 0x74, 0x65, 0x2f, 0x61, 0x74, 0x6f, 0x6d, 0x2f, 0x63, 0x6f, 0x70, 0x79, 0x5f, 0x74, 0x72
        /*007e*/ 	.byte	0x61, 0x69, 0x74, 0x73, 0x5f, 0x73, 0x6d, 0x31, 0x30, 0x30, 0x2e, 0x68, 0x70, 0x70, 0x00
	.type		$str$25,@object
	.size		$str$25,(__unnamed_1 - $str$25)
$str$25:
        /*008d*/ 	.byte	0x28, 0x28, 0x75, 0x69, 0x6e, 0x74, 0x33, 0x32, 0x5f, 0x74, 0x28, 0x74, 0x68, 0x72, 0x65, 0x61
        /*009d*/ 	.byte	0x64, 0x49, 0x64, 0x78, 0x2e, 0x78, 0x29, 0x20, 0x2f, 0x20, 0x33, 0x32, 0x29, 0x20, 0x25, 0x20
        /*00ad*/ 	.byte	0x34, 0x29, 0x20, 0x3d, 0x3d, 0x20, 0x28, 0x28, 0x28, 0x74, 0x6d, 0x65, 0x6d, 0x5f, 0x61, 0x64
        /*00bd*/ 	.byte	0x64, 0x72, 0x20, 0x3e, 0x3e, 0x20, 0x31, 0x36, 0x29, 0x20, 0x2f, 0x20, 0x33, 0x32, 0x29, 0x20
        /*00cd*/ 	.byte	0x25, 0x20, 0x34, 0x29, 0x00
	.type		__unnamed_1,@object
	.size		__unnamed_1,(__unnamed_2 - __unnamed_1)
__unnamed_1:
        /* <DEDUP_REMOVED lines=25> */
        /*0262*/ 	.byte	0x3a, 0x3a, 0x43, 0x3c, 0x33, 0x30, 0x37, 0x32, 0x30, 0x3e, 0x3e, 0x3e, 0x3e, 0x5d, 0x00
	.type		__unnamed_2,@object
	.size		__unnamed_2,(.L_2 - __unnamed_2)
__unnamed_2:
        /* <DEDUP_REMOVED lines=40> */
        /*04f1*/ 	.byte	0x3a, 0x3a, 0x43, 0x3c, 0x30, 0x3e, 0x3e, 0x3e, 0x3e, 0x5d, 0x00
.L_2:


//--------------------- .nv.shared._ZN7cutlass13device_kernelINS_4gemm6kernel13GemmUniversalIN4cute5tupleIJiiiiEEENS1_10collective13CollectiveMmaINS1_35MainloopSm100TmaUmmaWarpSpecializedILi2ELi2ELi2ENS5_IJNS4_1CILi1EEESB_SB_EEEEENS5_IJNSA_ILi128EEENSA_ILi240EEENSA_ILi64EEEEEENS_10bfloat16_tENS5_IJlSB_lEEESI_SJ_NS4_8TiledMMAINS4_8MMA_AtomIJNS4_20SM100_MMA_F16BF16_SSISI_SI_fLi128ELi240ELNS4_4UMMA5MajorE0ELSO_0ELNSN_7ScaleInE0ELSP_0EEEEEENS4_6LayoutISC_NS5_IJNSA_ILi0EEEST_ST_EEEEENS5_IJNS4_10UnderscoreESW_SW_EEEEENS4_13SM90_TMA_LOADENS4_14ComposedLayoutINS4_7SwizzleILi3ELi4ELi3EEENS4_18smem_ptr_flag_bitsILi16EEENSS_INS5_IJNSA_ILi8EEESG_EEENS5_IJSG_SB_EEEEEEEvNS4_8identityESZ_S19_vS1A_EENS_8epilogue10collective18CollectiveEpilogueINS1C_23Sm100TmaWarpSpecializedILi2ELi1ELi240ELb1ELb0EEEJSH_NS5_IJNSS_ISE_SB_EENSS_ISF_SB_EEEEESI_SJ_SI_SJ_NS1C_6fusion15FusionCallbacksIS1G_NS1K_17LinearCombinationISI_fSI_fLNS_15FloatRoundStyleE2EEESH_S1J_JEEENS4_5SM1004TMEM4LOAD26SM100_TMEM_LOAD_32dp32b16xESZ_NS10_INS11_ILi1ELi4ELi3EEES14_NSS_INS5_IJS15_NSA_ILi16EEEEEENS5_IJS1V_SB_EEEEEEENS4_39AutoVectorizingCopyWithAssumedAlignmentILi128EEENS4_14SM90_TMA_STOREES1Z_S21_S21_EEEvvEEEEvNT_6ParamsE --------------------------
	.section	.nv.shared._ZN7cutlass13device_kernelINS_4gemm6kernel13GemmUniversalIN4cute5tupleIJiiiiEEENS1_10collective13CollectiveMmaINS1_35MainloopSm100TmaUmmaWarpSpecializedILi2ELi2ELi2ENS5_IJNS4_1CILi1EEESB_SB_EEEEENS5_IJNSA_ILi128EEENSA_ILi240EEENSA_ILi64EEEEEENS_10bfloat16_tENS5_IJlSB_lEEESI_SJ_NS4_8TiledMMAINS4_8MMA_AtomIJNS4_20SM100_MMA_F16BF16_SSISI_SI_fLi128ELi240ELNS4_4UMMA5MajorE0ELSO_0ELNSN_7ScaleInE0ELSP_0EEEEEENS4_6LayoutISC_NS5_IJNSA_ILi0EEEST_ST_EEEEENS5_IJNS4_10UnderscoreESW_SW_EEEEENS4_13SM90_TMA_LOADENS4_14ComposedLayoutINS4_7SwizzleILi3ELi4ELi3EEENS4_18smem_ptr_flag_bitsILi16EEENSS_INS5_IJNSA_ILi8EEESG_EEENS5_IJSG_SB_EEEEEEEvNS4_8identityESZ_S19_vS1A_EENS_8epilogue10collective18CollectiveEpilogueINS1C_23Sm100TmaWarpSpecializedILi2ELi1ELi240ELb1ELb0EEEJSH_NS5_IJNSS_ISE_SB_EENSS_ISF_SB_EEEEESI_SJ_SI_SJ_NS1C_6fusion15FusionCallbacksIS1G_NS1K_17LinearCombinationISI_fSI_fLNS_15FloatRoundStyleE2EEESH_S1J_JEEENS4_5SM1004TMEM4LOAD26SM100_TMEM_LOAD_32dp32b16xESZ_NS10_INS11_ILi1ELi4ELi3EEES14_NSS_INS5_IJS15_NSA_ILi16EEEEEENS5_IJS1V_SB_EEEEEEENS4_39AutoVectorizingCopyWithAssumedAlignmentILi128EEENS4_14SM90_TMA_STOREES1Z_S21_S21_EEEvvEEEEvNT_6ParamsE,"aw",@nobits
	.sectionflags	@""
	.align	16
	.zero		1024


//--------------------- .nv.shared.reserved.0     --------------------------
	.section	.nv.shared.reserved.0,"aw",@nobits
	.weak		__nv_reservedSMEM_offset_0_alias
	.size		__nv_reservedSMEM_offset_0_alias, 0, 64
	.other		__nv_reservedSMEM_offset_0_alias,@"STO_CUDA_RESERVED_SHARED STV_DEFAULT"
__nv_reservedSMEM_offset_0_alias:
	.zero		0
.nv.shared.reserved.0:
	.zero		64
	.weak		__nv_reservedSMEM_tcgen05_partition
	.type		__nv_reservedSMEM_tcgen05_partition,@object
	.size		__nv_reservedSMEM_tcgen05_partition,(.L_0 - __nv_reservedSMEM_tcgen05_partition)
__nv_reservedSMEM_tcgen05_partition:
	.zero		32
.L_0:


//--------------------- .nv.global                --------------------------
	.section	.nv.global,"aw",@nobits
.nv.global:
	.type		_ZN40_INTERNAL_705e9c6a_4_k_cu_41b0b798_119274cute1_E,@object
	.size		_ZN40_INTERNAL_705e9c6a_4_k_cu_41b0b798_119274cute1_E,(_ZN40_INTERNAL_705e9c6a_4_k_cu_41b0b798_119274cuda3std3__45__cpo6cbeginE - _ZN40_INTERNAL_705e9c6a_4_k_cu_41b0b798_119274cute1_E)
_ZN40_INTERNAL_705e9c6a_4_k_cu_41b0b798_119274cute1_E:
	.zero		1
	.type		_ZN40_INTERNAL_705e9c6a_4_k_cu_41b0b798_119274cuda3std3__45__cpo6cbeginE,@object
	.size		_ZN40_INTERNAL_705e9c6a_4_k_cu_41b0b798_119274cuda3std3__45__cpo6cbeginE,(_ZN40_INTERNAL_705e9c6a_4_k_cu_41b0b798_119274cuda3std3__48in_placeE - _ZN40_INTERNAL_705e9c6a_4_k_cu_41b0b798_119274cuda3std3__45__cpo6cbeginE)
_ZN40_INTERNAL_705e9c6a_4_k_cu_41b0b798_119274cuda3std3__45__cpo6cbeginE:
	.zero		1
	.type		_ZN40_INTERNAL_705e9c6a_4_k_cu_41b0b798_119274cuda3std3__48in_placeE,@object
	.size		_ZN40_INTERNAL_705e9c6a_4_k_cu_41b0b798_119274cuda3std3__48in_placeE,(_ZN40_INTERNAL_705e9c6a_4_k_cu_41b0b798_119274cuda3std6ranges3__45__cpo9iter_moveE - _ZN40_INTERNAL_705e9c6a_4_k_cu_41b0b798_119274cuda3std3__48in_placeE)
_ZN40_INTERNAL_705e9c6a_4_k_cu_41b0b798_119274cuda3std3__48in_placeE:
	.zero		1
	.type		_ZN40_INTERNAL_705e9c6a_4_k_cu_41b0b798_119274cuda3std6ranges3__45__cpo9iter_moveE,@object
	.size		_ZN40_INTERNAL_705e9c6a_4_k_cu_41b0b798_119274cuda3std6ranges3__45__cpo9iter_moveE,(_ZN40_INTERNAL_705e9c6a_4_k_cu_41b0b798_119274cuda3std3__45__cpo5beginE - _ZN40_INTERNAL_705e9c6a_4_k_cu_41b0b798_119274cuda3std6ranges3__45__cpo9iter_moveE)
_ZN40_INTERNAL_705e9c6a_4_k_cu_41b0b798_119274cuda3std6ranges3__45__cpo9iter_moveE:
	.zero		1
	.type		_ZN40_INTERNAL_705e9c6a_4_k_cu_41b0b798_119274cuda3std3__45__cpo5beginE,@object
	.size		_ZN40_INTERNAL_705e9c6a_4_k_cu_41b0b798_119274cuda3std3__45__cpo5beginE,(_ZN40_INTERNAL_705e9c6a_4_k_cu_41b0b798_119274cuda3std3__442_GLOBAL__N__705e9c6a_4_k_cu_41b0b798_119276ignoreE - _ZN40_INTERNAL_705e9c6a_4_k_cu_41b0b798_119274cuda3std3__45__cpo5beginE)
_ZN40_INTERNAL_705e9c6a_4_k_cu_41b0b798_119274cuda3std3__45__cpo5beginE:
	.zero		1
	.type		_ZN40_INTERNAL_705e9c6a_4_k_cu_41b0b798_119274cuda3std3__442_GLOBAL__N__705e9c6a_4_k_cu_41b0b798_119276ignoreE,@object
	.size		_ZN40_INTERNAL_705e9c6a_4_k_cu_41b0b798_119274cuda3std3__442_GLOBAL__N__705e9c6a_4_k_cu_41b0b798_119276ignoreE,(_ZN40_INTERNAL_705e9c6a_4_k_cu_41b0b798_119274cute7productE - _ZN40_INTERNAL_705e9c6a_4_k_cu_41b0b798_119274cuda3std3__442_GLOBAL__N__705e9c6a_4_k_cu_41b0b798_119276ignoreE)
_ZN40_INTERNAL_705e9c6a_4_k_cu_41b0b798_119274cuda3std3__442_GLOBAL__N__705e9c6a_4_k_cu_41b0b798_119276ignoreE:
	.zero		1
	.type		_ZN40_INTERNAL_705e9c6a_4_k_cu_41b0b798_119274cute7productE,@object
	.size		_ZN40_INTERNAL_705e9c6a_4_k_cu_41b0b798_119274cute7productE,(_ZN40_INTERNAL_705e9c6a_4_k_cu_41b0b798_119274cuda3std3__45__cpo3endE - _ZN40_INTERNAL_705e9c6a_4_k_cu_41b0b798_119274cute7productE)
_ZN40_INTERNAL_705e9c6a_4_k_cu_41b0b798_119274cute7productE:
	.zero		1
	.type		_ZN40_INTERNAL_705e9c6a_4_k_cu_41b0b798_119274cuda3std3__45__cpo3endE,@object
	.size		_ZN40_INTERNAL_705e9c6a_4_k_cu_41b0b798_119274cuda3std3__45__cpo3endE,(_ZN40_INTERNAL_705e9c6a_4_k_cu_41b0b798_119274cuda3std3__419piecewise_constructE - _ZN40_INTERNAL_705e9c6a_4_k_cu_41b0b798_119274cuda3std3__45__cpo3endE)
_ZN40_INTERNAL_705e9c6a_4_k_cu_41b0b798_119274cuda3std3__45__cpo3endE:
	.zero		1
	.type		_ZN40_INTERNAL_705e9c6a_4_k_cu_41b0b798_119274cuda3std3__419piecewise_constructE,@object
	.size		_ZN40_INTERNAL_705e9c6a_4_k_cu_41b0b798_119274cuda3std3__419piecewise_constructE,(_ZN40_INTERNAL_705e9c6a_4_k_cu_41b0b798_119274cuda3std3__45__cpo4cendE - _ZN40_INTERNAL_705e9c6a_4_k_cu_41b0b798_119274cuda3std3__419piecewise_constructE)
_ZN40_INTERNAL_705e9c6a_4_k_cu_41b0b798_119274cuda3std3__419piecewise_constructE:
	.zero		1
	.type		_ZN40_INTERNAL_705e9c6a_4_k_cu_41b0b798_119274cuda3std3__45__cpo4cendE,@object
	.size		_ZN40_INTERNAL_705e9c6a_4_k_cu_41b0b798_119274cuda3std3__45__cpo4cendE,(_ZN40_INTERNAL_705e9c6a_4_k_cu_41b0b798_119274cuda3std6ranges3__45__cpo4swapE - _ZN40_INTERNAL_705e9c6a_4_k_cu_41b0b798_119274cuda3std3__45__cpo4cendE)
_ZN40_INTERNAL_705e9c6a_4_k_cu_41b0b798_119274cuda3std3__45__cpo4cendE:
	.zero		1
	.type		_ZN40_INTERNAL_705e9c6a_4_k_cu_41b0b798_119274cuda3std6ranges3__45__cpo4swapE,@object
	.size		_ZN40_INTERNAL_705e9c6a_4_k_cu_41b0b798_119274cuda3std6ranges3__45__cpo4swapE,(.L_10 - _ZN40_INTERNAL_705e9c6a_4_k_cu_41b0b798_119274cuda3std6ranges3__45__cpo4swapE)
_ZN40_INTERNAL_705e9c6a_4_k_cu_41b0b798_119274cuda3std6ranges3__45__cpo4swapE:
	.zero		1
.L_10:


//--------------------- .nv.constant0._ZN7cutlass13device_kernelINS_4gemm6kernel13GemmUniversalIN4cute5tupleIJiiiiEEENS1_10collective13CollectiveMmaINS1_35MainloopSm100TmaUmmaWarpSpecializedILi2ELi2ELi2ENS5_IJNS4_1CILi1EEESB_SB_EEEEENS5_IJNSA_ILi128EEENSA_ILi240EEENSA_ILi64EEEEEENS_10bfloat16_tENS5_IJlSB_lEEESI_SJ_NS4_8TiledMMAINS4_8MMA_AtomIJNS4_20SM100_MMA_F16BF16_SSISI_SI_fLi128ELi240ELNS4_4UMMA5MajorE0ELSO_0ELNSN_7ScaleInE0ELSP_0EEEEEENS4_6LayoutISC_NS5_IJNSA_ILi0EEEST_ST_EEEEENS5_IJNS4_10UnderscoreESW_SW_EEEEENS4_13SM90_TMA_LOADENS4_14ComposedLayoutINS4_7SwizzleILi3ELi4ELi3EEENS4_18smem_ptr_flag_bitsILi16EEENSS_INS5_IJNSA_ILi8EEESG_EEENS5_IJSG_SB_EEEEEEEvNS4_8identityESZ_S19_vS1A_EENS_8epilogue10collective18CollectiveEpilogueINS1C_23Sm100TmaWarpSpecializedILi2ELi1ELi240ELb1ELb0EEEJSH_NS5_IJNSS_ISE_SB_EENSS_ISF_SB_EEEEESI_SJ_SI_SJ_NS1C_6fusion15FusionCallbacksIS1G_NS1K_17LinearCombinationISI_fSI_fLNS_15FloatRoundStyleE2EEESH_S1J_JEEENS4_5SM1004TMEM4LOAD26SM100_TMEM_LOAD_32dp32b16xESZ_NS10_INS11_ILi1ELi4ELi3EEES14_NSS_INS5_IJS15_NSA_ILi16EEEEEENS5_IJS1V_SB_EEEEEEENS4_39AutoVectorizingCopyWithAssumedAlignmentILi128EEENS4_14SM90_TMA_STOREES1Z_S21_S21_EEEvvEEEEvNT_6ParamsE --------------------------
	.section	.nv.constant0._ZN7cutlass13device_kernelINS_4gemm6kernel13GemmUniversalIN4cute5tupleIJiiiiEEENS1_10collective13CollectiveMmaINS1_35MainloopSm100TmaUmmaWarpSpecializedILi2ELi2ELi2ENS5_IJNS4_1CILi1EEESB_SB_EEEEENS5_IJNSA_ILi128EEENSA_ILi240EEENSA_ILi64EEEEEENS_10bfloat16_tENS5_IJlSB_lEEESI_SJ_NS4_8TiledMMAINS4_8MMA_AtomIJNS4_20SM100_MMA_F16BF16_SSISI_SI_fLi128ELi240ELNS4_4UMMA5MajorE0ELSO_0ELNSN_7ScaleInE0ELSP_0EEEEEENS4_6LayoutISC_NS5_IJNSA_ILi0EEEST_ST_EEEEENS5_IJNS4_10UnderscoreESW_SW_EEEEENS4_13SM90_TMA_LOADENS4_14ComposedLayoutINS4_7SwizzleILi3ELi4ELi3EEENS4_18smem_ptr_flag_bitsILi16EEENSS_INS5_IJNSA_ILi8EEESG_EEENS5_IJSG_SB_EEEEEEEvNS4_8identityESZ_S19_vS1A_EENS_8epilogue10collective18CollectiveEpilogueINS1C_23Sm100TmaWarpSpecializedILi2ELi1ELi240ELb1ELb0EEEJSH_NS5_IJNSS_ISE_SB_EENSS_ISF_SB_EEEEESI_SJ_SI_SJ_NS1C_6fusion15FusionCallbacksIS1G_NS1K_17LinearCombinationISI_fSI_fLNS_15FloatRoundStyleE2EEESH_S1J_JEEENS4_5SM1004TMEM4LOAD26SM100_TMEM_LOAD_32dp32b16xESZ_NS10_INS11_ILi1ELi4ELi3EEES14_NSS_INS5_IJS15_NSA_ILi16EEEEEENS5_IJS1V_SB_EEEEEEENS4_39AutoVectorizingCopyWithAssumedAlignmentILi128EEENS4_14SM90_TMA_STOREES1Z_S21_S21_EEEvvEEEEvNT_6ParamsE,"a",@progbits
	.sectionflags	@""
	.align	4
.nv.constant0._ZN7cutlass13device_kernelINS_4gemm6kernel13GemmUniversalIN4cute5tupleIJiiiiEEENS1_10collective13CollectiveMmaINS1_35MainloopSm100TmaUmmaWarpSpecializedILi2ELi2ELi2ENS5_IJNS4_1CILi1EEESB_SB_EEEEENS5_IJNSA_ILi128EEENSA_ILi240EEENSA_ILi64EEEEEENS_10bfloat16_tENS5_IJlSB_lEEESI_SJ_NS4_8TiledMMAINS4_8MMA_AtomIJNS4_20SM100_MMA_F16BF16_SSISI_SI_fLi128ELi240ELNS4_4UMMA5MajorE0ELSO_0ELNSN_7ScaleInE0ELSP_0EEEEEENS4_6LayoutISC_NS5_IJNSA_ILi0EEEST_ST_EEEEENS5_IJNS4_10UnderscoreESW_SW_EEEEENS4_13SM90_TMA_LOADENS4_14ComposedLayoutINS4_7SwizzleILi3ELi4ELi3EEENS4_18smem_ptr_flag_bitsILi16EEENSS_INS5_IJNSA_ILi8EEESG_EEENS5_IJSG_SB_EEEEEEEvNS4_8identityESZ_S19_vS1A_EENS_8epilogue10collective18CollectiveEpilogueINS1C_23Sm100TmaWarpSpecializedILi2ELi1ELi240ELb1ELb0EEEJSH_NS5_IJNSS_ISE_SB_EENSS_ISF_SB_EEEEESI_SJ_SI_SJ_NS1C_6fusion15FusionCallbacksIS1G_NS1K_17LinearCombinationISI_fSI_fLNS_15FloatRoundStyleE2EEESH_S1J_JEEENS4_5SM1004TMEM4LOAD26SM100_TMEM_LOAD_32dp32b16xESZ_NS10_INS11_ILi1ELi4ELi3EEES14_NSS_INS5_IJS15_NSA_ILi16EEEEEENS5_IJS1V_SB_EEEEEEENS4_39AutoVectorizingCopyWithAssumedAlignmentILi128EEENS4_14SM90_TMA_STOREES1Z_S21_S21_EEEvvEEEEvNT_6ParamsE:
	.zero		2944


//--------------------- SYMBOLS --------------------------

	.type		.nv.reservedSmem.offset0,@object
	.size		.nv.reservedSmem.offset0,0x4
	.type		.nv.reservedSmem.cap,@object
	.size		.nv.reservedSmem.cap,0x4
	.type		__assertfail,@function
